//
// Generated by NVIDIA NVVM Compiler
//
// Compiler Build ID: CL-36424714
// Cuda compilation tools, release 13.0, V13.0.88
// Based on NVVM 20.0.0
//

.version 9.0
.target sm_100
.address_size 64

	// .globl	fused_batch_pir_kernel_v3_1
.const .align 4 .b8 CHACHA_CONSTANTS[16] = {101, 120, 112, 97, 110, 100, 32, 51, 50, 45, 98, 121, 116, 101, 32, 107};
.extern .shared .align 16 .b8 s_mem[];

.visible .entry fused_batch_pir_kernel_v3_1(
	.param .u64 .ptr .align 1 fused_batch_pir_kernel_v3_1_param_0,
	.param .u64 .ptr .align 1 fused_batch_pir_kernel_v3_1_param_1,
	.param .u64 .ptr .align 1 fused_batch_pir_kernel_v3_1_param_2,
	.param .u64 .ptr .align 1 fused_batch_pir_kernel_v3_1_param_3,
	.param .u32 fused_batch_pir_kernel_v3_1_param_4,
	.param .u32 fused_batch_pir_kernel_v3_1_param_5
)
{
	.reg .pred 	%p<146>;
	.reg .b16 	%rs<80>;
	.reg .b32 	%r<2629>;
	.reg .b64 	%rd<79>;

	ld.param.u64 	%rd4, [fused_batch_pir_kernel_v3_1_param_1];
	ld.param.u32 	%r959, [fused_batch_pir_kernel_v3_1_param_4];
	cvta.to.global.u64 	%rd1, %rd4;
	mov.u32 	%r1, %tid.x;
	mov.u32 	%r960, %ctaid.x;
	shl.b32 	%r2270, %r960, 11;
	setp.gt.u32 	%p1, %r1, 2;
	@%p1 bra 	$L__BB0_11;
	mul.wide.u32 	%rd6, %r1, 488;
	add.s64 	%rd2, %rd1, %rd6;
	ld.global.v2.u8 	{%rs68, %rs2}, [%rd2+16];
	ld.global.u32 	%r2173, [%rd2];
	ld.global.u32 	%r2172, [%rd2+4];
	ld.global.u32 	%r2171, [%rd2+8];
	ld.global.u32 	%r2170, [%rd2+12];
	setp.lt.u16 	%p2, %rs2, 12;
	@%p2 bra 	$L__BB0_10;
	cvt.u32.u16 	%r962, %rs2;
	and.b32  	%r7, %r962, 255;
	add.s32 	%r8, %r7, -12;
	mov.b32 	%r2127, 0;
$L__BB0_3:
	mov.u32 	%r13, %r2127;
	mov.b32 	%r2132, 1797285236;
	mov.b32 	%r2131, 2036477234;
	mov.b32 	%r2130, 857760878;
	mov.b32 	%r2129, 1634760805;
	mov.b32 	%r2128, 0;
	mov.u32 	%r2133, %r2173;
	mov.u32 	%r2134, %r2172;
	mov.u32 	%r2135, %r2171;
	mov.u32 	%r2136, %r2170;
	mov.u32 	%r2137, %r2173;
	mov.u32 	%r2138, %r2172;
	mov.u32 	%r2139, %r2171;
	mov.u32 	%r2140, %r2170;
	mov.u32 	%r2141, %r2128;
	mov.u32 	%r2142, %r2128;
	mov.u32 	%r2143, %r2128;
	mov.u32 	%r2144, %r2128;
$L__BB0_4:
	add.s32 	%r968, %r2129, %r2133;
	xor.b32  	%r969, %r968, %r2141;
	shf.l.wrap.b32 	%r970, %r969, %r969, 16;
	add.s32 	%r971, %r970, %r2137;
	xor.b32  	%r972, %r971, %r2133;
	shf.l.wrap.b32 	%r973, %r972, %r972, 12;
	add.s32 	%r974, %r973, %r968;
	xor.b32  	%r975, %r974, %r970;
	shf.l.wrap.b32 	%r976, %r975, %r975, 8;
	add.s32 	%r977, %r976, %r971;
	xor.b32  	%r978, %r977, %r973;
	shf.l.wrap.b32 	%r979, %r978, %r978, 7;
	add.s32 	%r980, %r2130, %r2134;
	xor.b32  	%r981, %r980, %r2142;
	shf.l.wrap.b32 	%r982, %r981, %r981, 16;
	add.s32 	%r983, %r982, %r2138;
	xor.b32  	%r984, %r983, %r2134;
	shf.l.wrap.b32 	%r985, %r984, %r984, 12;
	add.s32 	%r986, %r985, %r980;
	xor.b32  	%r987, %r986, %r982;
	shf.l.wrap.b32 	%r988, %r987, %r987, 8;
	add.s32 	%r989, %r988, %r983;
	xor.b32  	%r990, %r989, %r985;
	shf.l.wrap.b32 	%r991, %r990, %r990, 7;
	add.s32 	%r992, %r2131, %r2135;
	xor.b32  	%r993, %r992, %r2143;
	shf.l.wrap.b32 	%r994, %r993, %r993, 16;
	add.s32 	%r995, %r994, %r2139;
	xor.b32  	%r996, %r995, %r2135;
	shf.l.wrap.b32 	%r997, %r996, %r996, 12;
	add.s32 	%r998, %r997, %r992;
	xor.b32  	%r999, %r998, %r994;
	shf.l.wrap.b32 	%r1000, %r999, %r999, 8;
	add.s32 	%r1001, %r1000, %r995;
	xor.b32  	%r1002, %r1001, %r997;
	shf.l.wrap.b32 	%r1003, %r1002, %r1002, 7;
	add.s32 	%r1004, %r2132, %r2136;
	xor.b32  	%r1005, %r1004, %r2144;
	shf.l.wrap.b32 	%r1006, %r1005, %r1005, 16;
	add.s32 	%r1007, %r1006, %r2140;
	xor.b32  	%r1008, %r1007, %r2136;
	shf.l.wrap.b32 	%r1009, %r1008, %r1008, 12;
	add.s32 	%r1010, %r1009, %r1004;
	xor.b32  	%r1011, %r1010, %r1006;
	shf.l.wrap.b32 	%r1012, %r1011, %r1011, 8;
	add.s32 	%r1013, %r1012, %r1007;
	xor.b32  	%r1014, %r1013, %r1009;
	shf.l.wrap.b32 	%r1015, %r1014, %r1014, 7;
	add.s32 	%r1016, %r991, %r974;
	xor.b32  	%r1017, %r1016, %r1012;
	shf.l.wrap.b32 	%r1018, %r1017, %r1017, 16;
	add.s32 	%r1019, %r1018, %r1001;
	xor.b32  	%r1020, %r1019, %r991;
	shf.l.wrap.b32 	%r1021, %r1020, %r1020, 12;
	add.s32 	%r2129, %r1021, %r1016;
	xor.b32  	%r1022, %r2129, %r1018;
	shf.l.wrap.b32 	%r2144, %r1022, %r1022, 8;
	add.s32 	%r2139, %r2144, %r1019;
	xor.b32  	%r1023, %r2139, %r1021;
	shf.l.wrap.b32 	%r2134, %r1023, %r1023, 7;
	add.s32 	%r1024, %r1003, %r986;
	xor.b32  	%r1025, %r1024, %r976;
	shf.l.wrap.b32 	%r1026, %r1025, %r1025, 16;
	add.s32 	%r1027, %r1026, %r1013;
	xor.b32  	%r1028, %r1027, %r1003;
	shf.l.wrap.b32 	%r1029, %r1028, %r1028, 12;
	add.s32 	%r2130, %r1029, %r1024;
	xor.b32  	%r1030, %r2130, %r1026;
	shf.l.wrap.b32 	%r2141, %r1030, %r1030, 8;
	add.s32 	%r2140, %r2141, %r1027;
	xor.b32  	%r1031, %r2140, %r1029;
	shf.l.wrap.b32 	%r2135, %r1031, %r1031, 7;
	add.s32 	%r1032, %r1015, %r998;
	xor.b32  	%r1033, %r1032, %r988;
	shf.l.wrap.b32 	%r1034, %r1033, %r1033, 16;
	add.s32 	%r1035, %r1034, %r977;
	xor.b32  	%r1036, %r1035, %r1015;
	shf.l.wrap.b32 	%r1037, %r1036, %r1036, 12;
	add.s32 	%r2131, %r1037, %r1032;
	xor.b32  	%r1038, %r2131, %r1034;
	shf.l.wrap.b32 	%r2142, %r1038, %r1038, 8;
	add.s32 	%r2137, %r2142, %r1035;
	xor.b32  	%r1039, %r2137, %r1037;
	shf.l.wrap.b32 	%r2136, %r1039, %r1039, 7;
	add.s32 	%r1040, %r979, %r1010;
	xor.b32  	%r1041, %r1040, %r1000;
	shf.l.wrap.b32 	%r1042, %r1041, %r1041, 16;
	add.s32 	%r1043, %r1042, %r989;
	xor.b32  	%r1044, %r1043, %r979;
	shf.l.wrap.b32 	%r1045, %r1044, %r1044, 12;
	add.s32 	%r2132, %r1045, %r1040;
	xor.b32  	%r1046, %r2132, %r1042;
	shf.l.wrap.b32 	%r2143, %r1046, %r1046, 8;
	add.s32 	%r2138, %r2143, %r1043;
	xor.b32  	%r1047, %r2138, %r1045;
	shf.l.wrap.b32 	%r2133, %r1047, %r1047, 7;
	add.s32 	%r2128, %r2128, 1;
	setp.ne.s32 	%p3, %r2128, 4;
	@%p3 bra 	$L__BB0_4;
	add.s32 	%r2165, %r2129, 1634760805;
	add.s32 	%r2164, %r2130, 857760878;
	add.s32 	%r2163, %r2131, 2036477234;
	add.s32 	%r2162, %r2132, 1797285236;
	add.s32 	%r2166, %r2133, %r2173;
	add.s32 	%r2167, %r2134, %r2172;
	add.s32 	%r2168, %r2135, %r2171;
	add.s32 	%r2169, %r2136, %r2170;
	mov.b32 	%r2158, 1;
	mov.b32 	%r2149, 1797285236;
	mov.b32 	%r2148, 2036477234;
	mov.b32 	%r2147, 857760878;
	mov.b32 	%r2146, 1634760805;
	mov.b32 	%r2145, 0;
	mov.u32 	%r2154, %r2173;
	mov.u32 	%r2155, %r2172;
	mov.u32 	%r2156, %r2171;
	mov.u32 	%r2157, %r2170;
	mov.u32 	%r2159, %r2145;
	mov.u32 	%r2160, %r2145;
	mov.u32 	%r2161, %r2145;
$L__BB0_6:
	add.s32 	%r1054, %r2146, %r2173;
	xor.b32  	%r1055, %r1054, %r2158;
	shf.l.wrap.b32 	%r1056, %r1055, %r1055, 16;
	add.s32 	%r1057, %r1056, %r2154;
	xor.b32  	%r1058, %r1057, %r2173;
	shf.l.wrap.b32 	%r1059, %r1058, %r1058, 12;
	add.s32 	%r1060, %r1059, %r1054;
	xor.b32  	%r1061, %r1060, %r1056;
	shf.l.wrap.b32 	%r1062, %r1061, %r1061, 8;
	add.s32 	%r1063, %r1062, %r1057;
	xor.b32  	%r1064, %r1063, %r1059;
	shf.l.wrap.b32 	%r1065, %r1064, %r1064, 7;
	add.s32 	%r1066, %r2147, %r2172;
	xor.b32  	%r1067, %r1066, %r2159;
	shf.l.wrap.b32 	%r1068, %r1067, %r1067, 16;
	add.s32 	%r1069, %r1068, %r2155;
	xor.b32  	%r1070, %r1069, %r2172;
	shf.l.wrap.b32 	%r1071, %r1070, %r1070, 12;
	add.s32 	%r1072, %r1071, %r1066;
	xor.b32  	%r1073, %r1072, %r1068;
	shf.l.wrap.b32 	%r1074, %r1073, %r1073, 8;
	add.s32 	%r1075, %r1074, %r1069;
	xor.b32  	%r1076, %r1075, %r1071;
	shf.l.wrap.b32 	%r1077, %r1076, %r1076, 7;
	add.s32 	%r1078, %r2148, %r2171;
	xor.b32  	%r1079, %r1078, %r2160;
	shf.l.wrap.b32 	%r1080, %r1079, %r1079, 16;
	add.s32 	%r1081, %r1080, %r2156;
	xor.b32  	%r1082, %r1081, %r2171;
	shf.l.wrap.b32 	%r1083, %r1082, %r1082, 12;
	add.s32 	%r1084, %r1083, %r1078;
	xor.b32  	%r1085, %r1084, %r1080;
	shf.l.wrap.b32 	%r1086, %r1085, %r1085, 8;
	add.s32 	%r1087, %r1086, %r1081;
	xor.b32  	%r1088, %r1087, %r1083;
	shf.l.wrap.b32 	%r1089, %r1088, %r1088, 7;
	add.s32 	%r1090, %r2149, %r2170;
	xor.b32  	%r1091, %r1090, %r2161;
	shf.l.wrap.b32 	%r1092, %r1091, %r1091, 16;
	add.s32 	%r1093, %r1092, %r2157;
	xor.b32  	%r1094, %r1093, %r2170;
	shf.l.wrap.b32 	%r1095, %r1094, %r1094, 12;
	add.s32 	%r1096, %r1095, %r1090;
	xor.b32  	%r1097, %r1096, %r1092;
	shf.l.wrap.b32 	%r1098, %r1097, %r1097, 8;
	add.s32 	%r1099, %r1098, %r1093;
	xor.b32  	%r1100, %r1099, %r1095;
	shf.l.wrap.b32 	%r1101, %r1100, %r1100, 7;
	add.s32 	%r1102, %r1077, %r1060;
	xor.b32  	%r1103, %r1102, %r1098;
	shf.l.wrap.b32 	%r1104, %r1103, %r1103, 16;
	add.s32 	%r1105, %r1104, %r1087;
	xor.b32  	%r1106, %r1105, %r1077;
	shf.l.wrap.b32 	%r1107, %r1106, %r1106, 12;
	add.s32 	%r2146, %r1107, %r1102;
	xor.b32  	%r1108, %r2146, %r1104;
	shf.l.wrap.b32 	%r2161, %r1108, %r1108, 8;
	add.s32 	%r2156, %r2161, %r1105;
	xor.b32  	%r1109, %r2156, %r1107;
	shf.l.wrap.b32 	%r2172, %r1109, %r1109, 7;
	add.s32 	%r1110, %r1089, %r1072;
	xor.b32  	%r1111, %r1110, %r1062;
	shf.l.wrap.b32 	%r1112, %r1111, %r1111, 16;
	add.s32 	%r1113, %r1112, %r1099;
	xor.b32  	%r1114, %r1113, %r1089;
	shf.l.wrap.b32 	%r1115, %r1114, %r1114, 12;
	add.s32 	%r2147, %r1115, %r1110;
	xor.b32  	%r1116, %r2147, %r1112;
	shf.l.wrap.b32 	%r2158, %r1116, %r1116, 8;
	add.s32 	%r2157, %r2158, %r1113;
	xor.b32  	%r1117, %r2157, %r1115;
	shf.l.wrap.b32 	%r2171, %r1117, %r1117, 7;
	add.s32 	%r1118, %r1101, %r1084;
	xor.b32  	%r1119, %r1118, %r1074;
	shf.l.wrap.b32 	%r1120, %r1119, %r1119, 16;
	add.s32 	%r1121, %r1120, %r1063;
	xor.b32  	%r1122, %r1121, %r1101;
	shf.l.wrap.b32 	%r1123, %r1122, %r1122, 12;
	add.s32 	%r2148, %r1123, %r1118;
	xor.b32  	%r1124, %r2148, %r1120;
	shf.l.wrap.b32 	%r2159, %r1124, %r1124, 8;
	add.s32 	%r2154, %r2159, %r1121;
	xor.b32  	%r1125, %r2154, %r1123;
	shf.l.wrap.b32 	%r2170, %r1125, %r1125, 7;
	add.s32 	%r1126, %r1065, %r1096;
	xor.b32  	%r1127, %r1126, %r1086;
	shf.l.wrap.b32 	%r1128, %r1127, %r1127, 16;
	add.s32 	%r1129, %r1128, %r1075;
	xor.b32  	%r1130, %r1129, %r1065;
	shf.l.wrap.b32 	%r1131, %r1130, %r1130, 12;
	add.s32 	%r2149, %r1131, %r1126;
	xor.b32  	%r1132, %r2149, %r1128;
	shf.l.wrap.b32 	%r2160, %r1132, %r1132, 8;
	add.s32 	%r2155, %r2160, %r1129;
	xor.b32  	%r1133, %r2155, %r1131;
	shf.l.wrap.b32 	%r2173, %r1133, %r1133, 7;
	add.s32 	%r2145, %r2145, 1;
	setp.ne.s32 	%p4, %r2145, 4;
	@%p4 bra 	$L__BB0_6;
	cvt.u16.u32 	%rs29, %r2146;
	not.b16 	%rs30, %rs29;
	cvt.u16.u32 	%rs31, %r2147;
	not.b32 	%r1134, %r13;
	add.s32 	%r1135, %r7, %r1134;
	mov.b32 	%r1136, 1;
	shl.b32 	%r1137, %r1136, %r1135;
	and.b32  	%r90, %r1137, %r2270;
	setp.eq.s32 	%p5, %r90, 0;
	selp.b16 	%rs32, %rs30, %rs31, %p5;
	and.b16  	%rs4, %rs32, 1;
	and.b16  	%rs33, %rs68, 255;
	setp.ne.s16 	%p6, %rs33, 1;
	mov.u16 	%rs68, %rs4;
	@%p6 bra 	$L__BB0_9;
	setp.eq.s32 	%p7, %r90, 0;
	mul.wide.u32 	%rd7, %r13, 16;
	add.s64 	%rd8, %rd2, %rd7;
	ld.global.u32 	%r1138, [%rd8+20];
	selp.b32 	%r1139, %r2165, %r2166, %p7;
	xor.b32  	%r1140, %r1139, %r1138;
	selp.b32 	%r1141, %r2164, %r2167, %p7;
	selp.b32 	%r2165, %r1140, %r2165, %p7;
	selp.b32 	%r2166, %r2166, %r1140, %p7;
	ld.global.u32 	%r1142, [%rd8+24];
	xor.b32  	%r1143, %r1141, %r1142;
	selp.b32 	%r1144, %r2163, %r2168, %p7;
	selp.b32 	%r2164, %r1143, %r2164, %p7;
	selp.b32 	%r2167, %r2167, %r1143, %p7;
	ld.global.u32 	%r1145, [%rd8+28];
	xor.b32  	%r1146, %r1144, %r1145;
	selp.b32 	%r1147, %r2162, %r2169, %p7;
	selp.b32 	%r2163, %r1146, %r2163, %p7;
	selp.b32 	%r2168, %r2168, %r1146, %p7;
	ld.global.u32 	%r1148, [%rd8+32];
	xor.b32  	%r1149, %r1147, %r1148;
	selp.b32 	%r1150, 420, 445, %p7;
	selp.b32 	%r2162, %r1149, %r2162, %p7;
	selp.b32 	%r2169, %r2169, %r1149, %p7;
	add.s32 	%r1151, %r1150, %r13;
	cvt.u64.u32 	%rd9, %r1151;
	add.s64 	%rd10, %rd2, %rd9;
	ld.global.u8 	%rs34, [%rd10];
	xor.b16  	%rs68, %rs34, %rs4;
$L__BB0_9:
	setp.eq.s32 	%p8, %r90, 0;
	selp.b32 	%r2173, %r2165, %r2166, %p8;
	selp.b32 	%r2172, %r2164, %r2167, %p8;
	selp.b32 	%r2171, %r2163, %r2168, %p8;
	selp.b32 	%r2170, %r2162, %r2169, %p8;
	add.s32 	%r2127, %r13, 1;
	setp.ne.s32 	%p9, %r13, %r8;
	@%p9 bra 	$L__BB0_3;
$L__BB0_10:
	mov.u32 	%r1152, s_mem;
	mad.lo.s32 	%r1153, %r1, 20, %r1152;
	st.shared.u32 	[%r1153], %r2173;
	st.shared.u32 	[%r1153+4], %r2172;
	st.shared.u32 	[%r1153+8], %r2171;
	st.shared.u32 	[%r1153+12], %r2170;
	st.shared.u8 	[%r1153+16], %rs68;
$L__BB0_11:
	bar.sync 	0;
	setp.le.s32 	%p10, %r959, %r2270;
	mov.b32 	%r2174, 0;
	mov.u32 	%r2175, %r2174;
	mov.u32 	%r2176, %r2174;
	mov.u32 	%r2177, %r2174;
	mov.u32 	%r2178, %r2174;
	mov.u32 	%r2179, %r2174;
	mov.u32 	%r2180, %r2174;
	mov.u32 	%r2181, %r2174;
	mov.u32 	%r2182, %r2174;
	mov.u32 	%r2183, %r2174;
	mov.u32 	%r2184, %r2174;
	mov.u32 	%r2185, %r2174;
	mov.u32 	%r2186, %r2174;
	mov.u32 	%r2187, %r2174;
	mov.u32 	%r2188, %r2174;
	mov.u32 	%r2189, %r2174;
	mov.u32 	%r2190, %r2174;
	mov.u32 	%r2191, %r2174;
	mov.u32 	%r2192, %r2174;
	mov.u32 	%r2193, %r2174;
	mov.u32 	%r2194, %r2174;
	mov.u32 	%r2195, %r2174;
	mov.u32 	%r2196, %r2174;
	mov.u32 	%r2197, %r2174;
	mov.u32 	%r2198, %r2174;
	mov.u32 	%r2199, %r2174;
	mov.u32 	%r2200, %r2174;
	mov.u32 	%r2201, %r2174;
	mov.u32 	%r2202, %r2174;
	mov.u32 	%r2203, %r2174;
	mov.u32 	%r2204, %r2174;
	mov.u32 	%r2205, %r2174;
	mov.u32 	%r2206, %r2174;
	mov.u32 	%r2207, %r2174;
	mov.u32 	%r2208, %r2174;
	mov.u32 	%r2209, %r2174;
	mov.u32 	%r2210, %r2174;
	mov.u32 	%r2211, %r2174;
	mov.u32 	%r2212, %r2174;
	mov.u32 	%r2213, %r2174;
	mov.u32 	%r2214, %r2174;
	mov.u32 	%r2215, %r2174;
	mov.u32 	%r2216, %r2174;
	mov.u32 	%r2217, %r2174;
	mov.u32 	%r2218, %r2174;
	mov.u32 	%r2219, %r2174;
	mov.u32 	%r2220, %r2174;
	mov.u32 	%r2221, %r2174;
	mov.u32 	%r2222, %r2174;
	mov.u32 	%r2223, %r2174;
	mov.u32 	%r2224, %r2174;
	mov.u32 	%r2225, %r2174;
	mov.u32 	%r2226, %r2174;
	mov.u32 	%r2227, %r2174;
	mov.u32 	%r2228, %r2174;
	mov.u32 	%r2229, %r2174;
	mov.u32 	%r2230, %r2174;
	mov.u32 	%r2231, %r2174;
	mov.u32 	%r2232, %r2174;
	mov.u32 	%r2233, %r2174;
	mov.u32 	%r2234, %r2174;
	mov.u32 	%r2235, %r2174;
	mov.u32 	%r2236, %r2174;
	mov.u32 	%r2237, %r2174;
	mov.u32 	%r2238, %r2174;
	mov.u32 	%r2239, %r2174;
	mov.u32 	%r2240, %r2174;
	mov.u32 	%r2241, %r2174;
	mov.u32 	%r2242, %r2174;
	mov.u32 	%r2243, %r2174;
	mov.u32 	%r2244, %r2174;
	mov.u32 	%r2245, %r2174;
	mov.u32 	%r2246, %r2174;
	mov.u32 	%r2247, %r2174;
	mov.u32 	%r2248, %r2174;
	mov.u32 	%r2249, %r2174;
	mov.u32 	%r2250, %r2174;
	mov.u32 	%r2251, %r2174;
	mov.u32 	%r2252, %r2174;
	mov.u32 	%r2253, %r2174;
	mov.u32 	%r2254, %r2174;
	mov.u32 	%r2255, %r2174;
	mov.u32 	%r2256, %r2174;
	mov.u32 	%r2257, %r2174;
	mov.u32 	%r2258, %r2174;
	mov.u32 	%r2259, %r2174;
	mov.u32 	%r2260, %r2174;
	mov.u32 	%r2261, %r2174;
	mov.u32 	%r2262, %r2174;
	mov.u32 	%r2263, %r2174;
	mov.u32 	%r2264, %r2174;
	mov.u32 	%r2265, %r2174;
	mov.u32 	%r2266, %r2174;
	mov.u32 	%r2267, %r2174;
	mov.u32 	%r2268, %r2174;
	mov.u32 	%r2269, %r2174;
	@%p10 bra 	$L__BB0_65;
	ld.global.u8 	%rs35, [%rd1+17];
	ld.shared.v4.u32 	{%r116, %r117, %r118, %r119}, [s_mem];
	ld.shared.v4.u32 	{%r1156, %r120, %r121, %r122}, [s_mem+16];
	mov.b64 	%rd11, {%r1156, %r120};
	cvt.u16.u64 	%rs8, %rd11;
	max.u16 	%rs9, %rs35, 11;
	cvt.u32.u16 	%r123, %rs35;
	ld.global.u8 	%rs36, [%rd1+505];
	max.u16 	%rs10, %rs36, 11;
	ld.shared.v4.u32 	{%r124, %r1157, %r125, %r126}, [s_mem+32];
	mov.b64 	%rd12, {%r124, %r1157};
	shr.u64 	%rd13, %rd12, 32;
	cvt.u16.u64 	%rs11, %rd13;
	cvt.u32.u16 	%r127, %rs36;
	ld.global.u8 	%rs37, [%rd1+993];
	max.u16 	%rs12, %rs37, 11;
	ld.shared.v2.u32 	{%r128, %r129}, [s_mem+48];
	ld.shared.u8 	%rs13, [s_mem+56];
	cvt.u32.u16 	%r130, %rs37;
	add.s32 	%r1158, %r2270, 2048;
	min.s32 	%r131, %r1158, %r959;
	mov.b32 	%r2174, 0;
	cvt.u64.u16 	%rd15, %rs9;
	cvt.u64.u16 	%rd28, %rs10;
$L__BB0_13:
	cvt.u32.u16 	%r1159, %rs9;
	sub.s32 	%r1160, %r123, %r1159;
	add.s32 	%r1161, %r1160, 11;
	setp.lt.s32 	%p11, %r1161, 1;
	mov.u32 	%r2371, %r116;
	mov.u32 	%r2372, %r117;
	mov.u32 	%r2373, %r118;
	mov.u32 	%r2374, %r119;
	mov.u16 	%rs71, %rs8;
	@%p11 bra 	$L__BB0_22;
	mov.b32 	%r2375, 0;
	mov.u32 	%r2371, %r116;
	mov.u32 	%r2372, %r117;
	mov.u32 	%r2373, %r118;
	mov.u32 	%r2374, %r119;
	mov.u16 	%rs71, %rs8;
$L__BB0_15:
	mov.b32 	%r2388, 1797285236;
	mov.b32 	%r2387, 2036477234;
	mov.b32 	%r2386, 857760878;
	mov.b32 	%r2385, 1634760805;
	mov.b32 	%r2376, 0;
	mov.u32 	%r2377, %r2376;
	mov.u32 	%r2378, %r2376;
	mov.u32 	%r2379, %r2376;
	mov.u32 	%r2380, %r2376;
	mov.u32 	%r2381, %r2374;
	mov.u32 	%r2382, %r2373;
	mov.u32 	%r2383, %r2372;
	mov.u32 	%r2384, %r2371;
	mov.u32 	%r2389, %r2371;
	mov.u32 	%r2390, %r2372;
	mov.u32 	%r2391, %r2373;
	mov.u32 	%r2392, %r2374;
$L__BB0_16:
	add.s32 	%r1168, %r2385, %r2389;
	xor.b32  	%r1169, %r2380, %r1168;
	shf.l.wrap.b32 	%r1170, %r1169, %r1169, 16;
	add.s32 	%r1171, %r1170, %r2384;
	xor.b32  	%r1172, %r1171, %r2389;
	shf.l.wrap.b32 	%r1173, %r1172, %r1172, 12;
	add.s32 	%r1174, %r1173, %r1168;
	xor.b32  	%r1175, %r1174, %r1170;
	shf.l.wrap.b32 	%r1176, %r1175, %r1175, 8;
	add.s32 	%r1177, %r1176, %r1171;
	xor.b32  	%r1178, %r1177, %r1173;
	shf.l.wrap.b32 	%r1179, %r1178, %r1178, 7;
	add.s32 	%r1180, %r2386, %r2390;
	xor.b32  	%r1181, %r2379, %r1180;
	shf.l.wrap.b32 	%r1182, %r1181, %r1181, 16;
	add.s32 	%r1183, %r1182, %r2383;
	xor.b32  	%r1184, %r1183, %r2390;
	shf.l.wrap.b32 	%r1185, %r1184, %r1184, 12;
	add.s32 	%r1186, %r1185, %r1180;
	xor.b32  	%r1187, %r1186, %r1182;
	shf.l.wrap.b32 	%r1188, %r1187, %r1187, 8;
	add.s32 	%r1189, %r1188, %r1183;
	xor.b32  	%r1190, %r1189, %r1185;
	shf.l.wrap.b32 	%r1191, %r1190, %r1190, 7;
	add.s32 	%r1192, %r2387, %r2391;
	xor.b32  	%r1193, %r2378, %r1192;
	shf.l.wrap.b32 	%r1194, %r1193, %r1193, 16;
	add.s32 	%r1195, %r1194, %r2382;
	xor.b32  	%r1196, %r1195, %r2391;
	shf.l.wrap.b32 	%r1197, %r1196, %r1196, 12;
	add.s32 	%r1198, %r1197, %r1192;
	xor.b32  	%r1199, %r1198, %r1194;
	shf.l.wrap.b32 	%r1200, %r1199, %r1199, 8;
	add.s32 	%r1201, %r1200, %r1195;
	xor.b32  	%r1202, %r1201, %r1197;
	shf.l.wrap.b32 	%r1203, %r1202, %r1202, 7;
	add.s32 	%r1204, %r2388, %r2392;
	xor.b32  	%r1205, %r2377, %r1204;
	shf.l.wrap.b32 	%r1206, %r1205, %r1205, 16;
	add.s32 	%r1207, %r1206, %r2381;
	xor.b32  	%r1208, %r1207, %r2392;
	shf.l.wrap.b32 	%r1209, %r1208, %r1208, 12;
	add.s32 	%r1210, %r1209, %r1204;
	xor.b32  	%r1211, %r1210, %r1206;
	shf.l.wrap.b32 	%r1212, %r1211, %r1211, 8;
	add.s32 	%r1213, %r1212, %r1207;
	xor.b32  	%r1214, %r1213, %r1209;
	shf.l.wrap.b32 	%r1215, %r1214, %r1214, 7;
	add.s32 	%r1216, %r1191, %r1174;
	xor.b32  	%r1217, %r1216, %r1212;
	shf.l.wrap.b32 	%r1218, %r1217, %r1217, 16;
	add.s32 	%r1219, %r1218, %r1201;
	xor.b32  	%r1220, %r1219, %r1191;
	shf.l.wrap.b32 	%r1221, %r1220, %r1220, 12;
	add.s32 	%r2385, %r1221, %r1216;
	xor.b32  	%r1222, %r2385, %r1218;
	shf.l.wrap.b32 	%r2377, %r1222, %r1222, 8;
	add.s32 	%r2382, %r2377, %r1219;
	xor.b32  	%r1223, %r2382, %r1221;
	shf.l.wrap.b32 	%r2390, %r1223, %r1223, 7;
	add.s32 	%r1224, %r1203, %r1186;
	xor.b32  	%r1225, %r1224, %r1176;
	shf.l.wrap.b32 	%r1226, %r1225, %r1225, 16;
	add.s32 	%r1227, %r1226, %r1213;
	xor.b32  	%r1228, %r1227, %r1203;
	shf.l.wrap.b32 	%r1229, %r1228, %r1228, 12;
	add.s32 	%r2386, %r1229, %r1224;
	xor.b32  	%r1230, %r2386, %r1226;
	shf.l.wrap.b32 	%r2380, %r1230, %r1230, 8;
	add.s32 	%r2381, %r2380, %r1227;
	xor.b32  	%r1231, %r2381, %r1229;
	shf.l.wrap.b32 	%r2391, %r1231, %r1231, 7;
	add.s32 	%r1232, %r1215, %r1198;
	xor.b32  	%r1233, %r1232, %r1188;
	shf.l.wrap.b32 	%r1234, %r1233, %r1233, 16;
	add.s32 	%r1235, %r1234, %r1177;
	xor.b32  	%r1236, %r1235, %r1215;
	shf.l.wrap.b32 	%r1237, %r1236, %r1236, 12;
	add.s32 	%r2387, %r1237, %r1232;
	xor.b32  	%r1238, %r2387, %r1234;
	shf.l.wrap.b32 	%r2379, %r1238, %r1238, 8;
	add.s32 	%r2384, %r2379, %r1235;
	xor.b32  	%r1239, %r2384, %r1237;
	shf.l.wrap.b32 	%r2392, %r1239, %r1239, 7;
	add.s32 	%r1240, %r1179, %r1210;
	xor.b32  	%r1241, %r1240, %r1200;
	shf.l.wrap.b32 	%r1242, %r1241, %r1241, 16;
	add.s32 	%r1243, %r1242, %r1189;
	xor.b32  	%r1244, %r1243, %r1179;
	shf.l.wrap.b32 	%r1245, %r1244, %r1244, 12;
	add.s32 	%r2388, %r1245, %r1240;
	xor.b32  	%r1246, %r2388, %r1242;
	shf.l.wrap.b32 	%r2378, %r1246, %r1246, 8;
	add.s32 	%r2383, %r2378, %r1243;
	xor.b32  	%r1247, %r2383, %r1245;
	shf.l.wrap.b32 	%r2389, %r1247, %r1247, 7;
	add.s32 	%r2376, %r2376, 1;
	setp.ne.s32 	%p12, %r2376, 4;
	@%p12 bra 	$L__BB0_16;
	add.s32 	%r2414, %r2385, 1634760805;
	add.s32 	%r2415, %r2386, 857760878;
	add.s32 	%r2416, %r2387, 2036477234;
	add.s32 	%r2417, %r2388, 1797285236;
	add.s32 	%r2413, %r2389, %r2371;
	add.s32 	%r2412, %r2390, %r2372;
	add.s32 	%r2411, %r2391, %r2373;
	add.s32 	%r2410, %r2392, %r2374;
	mov.b32 	%r2406, 1;
	mov.b32 	%r2397, 1797285236;
	mov.b32 	%r2396, 2036477234;
	mov.b32 	%r2395, 857760878;
	mov.b32 	%r2394, 1634760805;
	mov.b32 	%r2393, 0;
	mov.u32 	%r2402, %r2371;
	mov.u32 	%r2403, %r2372;
	mov.u32 	%r2404, %r2373;
	mov.u32 	%r2405, %r2374;
	mov.u32 	%r2407, %r2393;
	mov.u32 	%r2408, %r2393;
	mov.u32 	%r2409, %r2393;
$L__BB0_18:
	add.s32 	%r1254, %r2394, %r2371;
	xor.b32  	%r1255, %r1254, %r2406;
	shf.l.wrap.b32 	%r1256, %r1255, %r1255, 16;
	add.s32 	%r1257, %r1256, %r2402;
	xor.b32  	%r1258, %r1257, %r2371;
	shf.l.wrap.b32 	%r1259, %r1258, %r1258, 12;
	add.s32 	%r1260, %r1259, %r1254;
	xor.b32  	%r1261, %r1260, %r1256;
	shf.l.wrap.b32 	%r1262, %r1261, %r1261, 8;
	add.s32 	%r1263, %r1262, %r1257;
	xor.b32  	%r1264, %r1263, %r1259;
	shf.l.wrap.b32 	%r1265, %r1264, %r1264, 7;
	add.s32 	%r1266, %r2395, %r2372;
	xor.b32  	%r1267, %r1266, %r2407;
	shf.l.wrap.b32 	%r1268, %r1267, %r1267, 16;
	add.s32 	%r1269, %r1268, %r2403;
	xor.b32  	%r1270, %r1269, %r2372;
	shf.l.wrap.b32 	%r1271, %r1270, %r1270, 12;
	add.s32 	%r1272, %r1271, %r1266;
	xor.b32  	%r1273, %r1272, %r1268;
	shf.l.wrap.b32 	%r1274, %r1273, %r1273, 8;
	add.s32 	%r1275, %r1274, %r1269;
	xor.b32  	%r1276, %r1275, %r1271;
	shf.l.wrap.b32 	%r1277, %r1276, %r1276, 7;
	add.s32 	%r1278, %r2396, %r2373;
	xor.b32  	%r1279, %r1278, %r2408;
	shf.l.wrap.b32 	%r1280, %r1279, %r1279, 16;
	add.s32 	%r1281, %r1280, %r2404;
	xor.b32  	%r1282, %r1281, %r2373;
	shf.l.wrap.b32 	%r1283, %r1282, %r1282, 12;
	add.s32 	%r1284, %r1283, %r1278;
	xor.b32  	%r1285, %r1284, %r1280;
	shf.l.wrap.b32 	%r1286, %r1285, %r1285, 8;
	add.s32 	%r1287, %r1286, %r1281;
	xor.b32  	%r1288, %r1287, %r1283;
	shf.l.wrap.b32 	%r1289, %r1288, %r1288, 7;
	add.s32 	%r1290, %r2397, %r2374;
	xor.b32  	%r1291, %r1290, %r2409;
	shf.l.wrap.b32 	%r1292, %r1291, %r1291, 16;
	add.s32 	%r1293, %r1292, %r2405;
	xor.b32  	%r1294, %r1293, %r2374;
	shf.l.wrap.b32 	%r1295, %r1294, %r1294, 12;
	add.s32 	%r1296, %r1295, %r1290;
	xor.b32  	%r1297, %r1296, %r1292;
	shf.l.wrap.b32 	%r1298, %r1297, %r1297, 8;
	add.s32 	%r1299, %r1298, %r1293;
	xor.b32  	%r1300, %r1299, %r1295;
	shf.l.wrap.b32 	%r1301, %r1300, %r1300, 7;
	add.s32 	%r1302, %r1277, %r1260;
	xor.b32  	%r1303, %r1302, %r1298;
	shf.l.wrap.b32 	%r1304, %r1303, %r1303, 16;
	add.s32 	%r1305, %r1304, %r1287;
	xor.b32  	%r1306, %r1305, %r1277;
	shf.l.wrap.b32 	%r1307, %r1306, %r1306, 12;
	add.s32 	%r2394, %r1307, %r1302;
	xor.b32  	%r1308, %r2394, %r1304;
	shf.l.wrap.b32 	%r2409, %r1308, %r1308, 8;
	add.s32 	%r2404, %r2409, %r1305;
	xor.b32  	%r1309, %r2404, %r1307;
	shf.l.wrap.b32 	%r2372, %r1309, %r1309, 7;
	add.s32 	%r1310, %r1289, %r1272;
	xor.b32  	%r1311, %r1310, %r1262;
	shf.l.wrap.b32 	%r1312, %r1311, %r1311, 16;
	add.s32 	%r1313, %r1312, %r1299;
	xor.b32  	%r1314, %r1313, %r1289;
	shf.l.wrap.b32 	%r1315, %r1314, %r1314, 12;
	add.s32 	%r2395, %r1315, %r1310;
	xor.b32  	%r1316, %r2395, %r1312;
	shf.l.wrap.b32 	%r2406, %r1316, %r1316, 8;
	add.s32 	%r2405, %r2406, %r1313;
	xor.b32  	%r1317, %r2405, %r1315;
	shf.l.wrap.b32 	%r2373, %r1317, %r1317, 7;
	add.s32 	%r1318, %r1301, %r1284;
	xor.b32  	%r1319, %r1318, %r1274;
	shf.l.wrap.b32 	%r1320, %r1319, %r1319, 16;
	add.s32 	%r1321, %r1320, %r1263;
	xor.b32  	%r1322, %r1321, %r1301;
	shf.l.wrap.b32 	%r1323, %r1322, %r1322, 12;
	add.s32 	%r2396, %r1323, %r1318;
	xor.b32  	%r1324, %r2396, %r1320;
	shf.l.wrap.b32 	%r2407, %r1324, %r1324, 8;
	add.s32 	%r2402, %r2407, %r1321;
	xor.b32  	%r1325, %r2402, %r1323;
	shf.l.wrap.b32 	%r2374, %r1325, %r1325, 7;
	add.s32 	%r1326, %r1265, %r1296;
	xor.b32  	%r1327, %r1326, %r1286;
	shf.l.wrap.b32 	%r1328, %r1327, %r1327, 16;
	add.s32 	%r1329, %r1328, %r1275;
	xor.b32  	%r1330, %r1329, %r1265;
	shf.l.wrap.b32 	%r1331, %r1330, %r1330, 12;
	add.s32 	%r2397, %r1331, %r1326;
	xor.b32  	%r1332, %r2397, %r1328;
	shf.l.wrap.b32 	%r2408, %r1332, %r1332, 8;
	add.s32 	%r2403, %r2408, %r1329;
	xor.b32  	%r1333, %r2403, %r1331;
	shf.l.wrap.b32 	%r2371, %r1333, %r1333, 7;
	add.s32 	%r2393, %r2393, 1;
	setp.ne.s32 	%p13, %r2393, 4;
	@%p13 bra 	$L__BB0_18;
	cvt.u16.u32 	%rs38, %r2394;
	not.b16 	%rs39, %rs38;
	cvt.u16.u32 	%rs40, %r2395;
	cvt.u32.u16 	%r1334, %rs9;
	add.s32 	%r1335, %r1334, %r2375;
	add.s32 	%r1336, %r1335, -11;
	not.b32 	%r1337, %r1336;
	add.s32 	%r1338, %r1337, %r123;
	shr.u32 	%r1339, %r2270, %r1338;
	and.b32  	%r1340, %r1339, 1;
	setp.eq.b32 	%p14, %r1340, 1;
	selp.b16 	%rs41, %rs40, %rs39, %p14;
	and.b16  	%rs16, %rs41, 1;
	and.b16  	%rs42, %rs71, 255;
	setp.ne.s16 	%p15, %rs42, 1;
	mov.u16 	%rs71, %rs16;
	@%p15 bra 	$L__BB0_21;
	ld.param.u64 	%rd63, [fused_batch_pir_kernel_v3_1_param_1];
	cvt.u32.u16 	%r1341, %rs9;
	add.s32 	%r1342, %r1341, %r2375;
	add.s32 	%r1343, %r1342, -11;
	not.b32 	%r1344, %r1343;
	add.s32 	%r1345, %r1344, %r123;
	shr.u32 	%r1346, %r2270, %r1345;
	and.b32  	%r1347, %r1346, 1;
	setp.eq.b32 	%p16, %r1347, 1;
	cvt.u64.u32 	%rd14, %r2375;
	add.s64 	%rd16, %rd14, %rd15;
	cvta.to.global.u64 	%rd17, %rd63;
	shl.b64 	%rd18, %rd16, 4;
	add.s64 	%rd19, %rd17, %rd18;
	ld.global.u32 	%r1348, [%rd19+-156];
	selp.b32 	%r1349, %r2413, %r2414, %p16;
	xor.b32  	%r1350, %r1349, %r1348;
	selp.b32 	%r1351, %r2412, %r2415, %p16;
	selp.b32 	%r2413, %r1350, %r2413, %p16;
	selp.b32 	%r2414, %r2414, %r1350, %p16;
	ld.global.u32 	%r1352, [%rd19+-152];
	xor.b32  	%r1353, %r1351, %r1352;
	selp.b32 	%r1354, %r2411, %r2416, %p16;
	selp.b32 	%r2412, %r1353, %r2412, %p16;
	selp.b32 	%r2415, %r2415, %r1353, %p16;
	ld.global.u32 	%r1355, [%rd19+-148];
	xor.b32  	%r1356, %r1354, %r1355;
	selp.b32 	%r1357, %r2410, %r2417, %p16;
	selp.b32 	%r2411, %r1356, %r2411, %p16;
	selp.b32 	%r2416, %r2416, %r1356, %p16;
	ld.global.u32 	%r1358, [%rd19+-144];
	xor.b32  	%r1359, %r1357, %r1358;
	selp.b64 	%rd20, 445, 420, %p16;
	selp.b32 	%r2410, %r1359, %r2410, %p16;
	selp.b32 	%r2417, %r2417, %r1359, %p16;
	add.s64 	%rd21, %rd20, %rd16;
	add.s64 	%rd22, %rd17, %rd21;
	ld.global.u8 	%rs43, [%rd22+-11];
	xor.b16  	%rs71, %rs43, %rs16;
$L__BB0_21:
	cvt.u32.u16 	%r1360, %rs9;
	add.s32 	%r1361, %r1360, -11;
	add.s32 	%r1362, %r2375, %r1361;
	not.b32 	%r1363, %r1362;
	add.s32 	%r1364, %r1363, %r123;
	shr.u32 	%r1365, %r2270, %r1364;
	and.b32  	%r1366, %r1365, 1;
	setp.eq.b32 	%p17, %r1366, 1;
	selp.b32 	%r2371, %r2413, %r2414, %p17;
	selp.b32 	%r2372, %r2412, %r2415, %p17;
	selp.b32 	%r2373, %r2411, %r2416, %p17;
	selp.b32 	%r2374, %r2410, %r2417, %p17;
	add.s32 	%r2375, %r2375, 1;
	sub.s32 	%r1367, %r123, %r1361;
	setp.eq.s32 	%p18, %r2375, %r1367;
	@%p18 bra 	$L__BB0_22;
	bra.uni 	$L__BB0_15;
$L__BB0_22:
	and.b16  	%rs44, %rs71, 255;
	setp.eq.s16 	%p19, %rs44, 1;
	@%p19 bra 	$L__BB0_23;
	bra.uni 	$L__BB0_24;
$L__BB0_23:
	ld.param.u64 	%rd64, [fused_batch_pir_kernel_v3_1_param_1];
	cvta.to.global.u64 	%rd23, %rd64;
	ld.global.u32 	%r1368, [%rd23+472];
	xor.b32  	%r2371, %r2371, %r1368;
$L__BB0_24:
	setp.ne.s16 	%p20, %rs44, 1;
	@%p20 bra 	$L__BB0_26;
	ld.param.u64 	%rd65, [fused_batch_pir_kernel_v3_1_param_1];
	cvta.to.global.u64 	%rd24, %rd65;
	ld.global.u32 	%r1369, [%rd24+476];
	xor.b32  	%r2372, %r2372, %r1369;
$L__BB0_26:
	@%p20 bra 	$L__BB0_28;
	ld.param.u64 	%rd66, [fused_batch_pir_kernel_v3_1_param_1];
	cvta.to.global.u64 	%rd25, %rd66;
	ld.global.u32 	%r1370, [%rd25+480];
	xor.b32  	%r2373, %r2373, %r1370;
$L__BB0_28:
	@%p20 bra 	$L__BB0_30;
	ld.param.u64 	%rd67, [fused_batch_pir_kernel_v3_1_param_1];
	cvta.to.global.u64 	%rd26, %rd67;
	ld.global.u32 	%r1371, [%rd26+484];
	xor.b32  	%r2374, %r2374, %r1371;
$L__BB0_30:
	cvt.u32.u16 	%r1372, %rs10;
	sub.s32 	%r1373, %r127, %r1372;
	add.s32 	%r1374, %r1373, 11;
	setp.lt.s32 	%p23, %r1374, 1;
	mov.u32 	%r2469, %r120;
	mov.u32 	%r2470, %r121;
	mov.u32 	%r2471, %r122;
	mov.u32 	%r2472, %r124;
	mov.u16 	%rs74, %rs11;
	@%p23 bra 	$L__BB0_39;
	mov.b32 	%r2426, 0;
	mov.u32 	%r2469, %r120;
	mov.u32 	%r2470, %r121;
	mov.u32 	%r2471, %r122;
	mov.u32 	%r2472, %r124;
	mov.u16 	%rs74, %rs11;
$L__BB0_32:
	mov.b32 	%r2439, 1797285236;
	mov.b32 	%r2438, 2036477234;
	mov.b32 	%r2437, 857760878;
	mov.b32 	%r2436, 1634760805;
	mov.b32 	%r2427, 0;
	mov.u32 	%r2428, %r2427;
	mov.u32 	%r2429, %r2427;
	mov.u32 	%r2430, %r2427;
	mov.u32 	%r2431, %r2427;
	mov.u32 	%r2432, %r2472;
	mov.u32 	%r2433, %r2471;
	mov.u32 	%r2434, %r2470;
	mov.u32 	%r2435, %r2469;
	mov.u32 	%r2440, %r2469;
	mov.u32 	%r2441, %r2470;
	mov.u32 	%r2442, %r2471;
	mov.u32 	%r2443, %r2472;
$L__BB0_33:
	add.s32 	%r1381, %r2436, %r2440;
	xor.b32  	%r1382, %r2431, %r1381;
	shf.l.wrap.b32 	%r1383, %r1382, %r1382, 16;
	add.s32 	%r1384, %r1383, %r2435;
	xor.b32  	%r1385, %r1384, %r2440;
	shf.l.wrap.b32 	%r1386, %r1385, %r1385, 12;
	add.s32 	%r1387, %r1386, %r1381;
	xor.b32  	%r1388, %r1387, %r1383;
	shf.l.wrap.b32 	%r1389, %r1388, %r1388, 8;
	add.s32 	%r1390, %r1389, %r1384;
	xor.b32  	%r1391, %r1390, %r1386;
	shf.l.wrap.b32 	%r1392, %r1391, %r1391, 7;
	add.s32 	%r1393, %r2437, %r2441;
	xor.b32  	%r1394, %r2430, %r1393;
	shf.l.wrap.b32 	%r1395, %r1394, %r1394, 16;
	add.s32 	%r1396, %r1395, %r2434;
	xor.b32  	%r1397, %r1396, %r2441;
	shf.l.wrap.b32 	%r1398, %r1397, %r1397, 12;
	add.s32 	%r1399, %r1398, %r1393;
	xor.b32  	%r1400, %r1399, %r1395;
	shf.l.wrap.b32 	%r1401, %r1400, %r1400, 8;
	add.s32 	%r1402, %r1401, %r1396;
	xor.b32  	%r1403, %r1402, %r1398;
	shf.l.wrap.b32 	%r1404, %r1403, %r1403, 7;
	add.s32 	%r1405, %r2438, %r2442;
	xor.b32  	%r1406, %r2429, %r1405;
	shf.l.wrap.b32 	%r1407, %r1406, %r1406, 16;
	add.s32 	%r1408, %r1407, %r2433;
	xor.b32  	%r1409, %r1408, %r2442;
	shf.l.wrap.b32 	%r1410, %r1409, %r1409, 12;
	add.s32 	%r1411, %r1410, %r1405;
	xor.b32  	%r1412, %r1411, %r1407;
	shf.l.wrap.b32 	%r1413, %r1412, %r1412, 8;
	add.s32 	%r1414, %r1413, %r1408;
	xor.b32  	%r1415, %r1414, %r1410;
	shf.l.wrap.b32 	%r1416, %r1415, %r1415, 7;
	add.s32 	%r1417, %r2439, %r2443;
	xor.b32  	%r1418, %r2428, %r1417;
	shf.l.wrap.b32 	%r1419, %r1418, %r1418, 16;
	add.s32 	%r1420, %r1419, %r2432;
	xor.b32  	%r1421, %r1420, %r2443;
	shf.l.wrap.b32 	%r1422, %r1421, %r1421, 12;
	add.s32 	%r1423, %r1422, %r1417;
	xor.b32  	%r1424, %r1423, %r1419;
	shf.l.wrap.b32 	%r1425, %r1424, %r1424, 8;
	add.s32 	%r1426, %r1425, %r1420;
	xor.b32  	%r1427, %r1426, %r1422;
	shf.l.wrap.b32 	%r1428, %r1427, %r1427, 7;
	add.s32 	%r1429, %r1404, %r1387;
	xor.b32  	%r1430, %r1429, %r1425;
	shf.l.wrap.b32 	%r1431, %r1430, %r1430, 16;
	add.s32 	%r1432, %r1431, %r1414;
	xor.b32  	%r1433, %r1432, %r1404;
	shf.l.wrap.b32 	%r1434, %r1433, %r1433, 12;
	add.s32 	%r2436, %r1434, %r1429;
	xor.b32  	%r1435, %r2436, %r1431;
	shf.l.wrap.b32 	%r2428, %r1435, %r1435, 8;
	add.s32 	%r2433, %r2428, %r1432;
	xor.b32  	%r1436, %r2433, %r1434;
	shf.l.wrap.b32 	%r2441, %r1436, %r1436, 7;
	add.s32 	%r1437, %r1416, %r1399;
	xor.b32  	%r1438, %r1437, %r1389;
	shf.l.wrap.b32 	%r1439, %r1438, %r1438, 16;
	add.s32 	%r1440, %r1439, %r1426;
	xor.b32  	%r1441, %r1440, %r1416;
	shf.l.wrap.b32 	%r1442, %r1441, %r1441, 12;
	add.s32 	%r2437, %r1442, %r1437;
	xor.b32  	%r1443, %r2437, %r1439;
	shf.l.wrap.b32 	%r2431, %r1443, %r1443, 8;
	add.s32 	%r2432, %r2431, %r1440;
	xor.b32  	%r1444, %r2432, %r1442;
	shf.l.wrap.b32 	%r2442, %r1444, %r1444, 7;
	add.s32 	%r1445, %r1428, %r1411;
	xor.b32  	%r1446, %r1445, %r1401;
	shf.l.wrap.b32 	%r1447, %r1446, %r1446, 16;
	add.s32 	%r1448, %r1447, %r1390;
	xor.b32  	%r1449, %r1448, %r1428;
	shf.l.wrap.b32 	%r1450, %r1449, %r1449, 12;
	add.s32 	%r2438, %r1450, %r1445;
	xor.b32  	%r1451, %r2438, %r1447;
	shf.l.wrap.b32 	%r2430, %r1451, %r1451, 8;
	add.s32 	%r2435, %r2430, %r1448;
	xor.b32  	%r1452, %r2435, %r1450;
	shf.l.wrap.b32 	%r2443, %r1452, %r1452, 7;
	add.s32 	%r1453, %r1392, %r1423;
	xor.b32  	%r1454, %r1453, %r1413;
	shf.l.wrap.b32 	%r1455, %r1454, %r1454, 16;
	add.s32 	%r1456, %r1455, %r1402;
	xor.b32  	%r1457, %r1456, %r1392;
	shf.l.wrap.b32 	%r1458, %r1457, %r1457, 12;
	add.s32 	%r2439, %r1458, %r1453;
	xor.b32  	%r1459, %r2439, %r1455;
	shf.l.wrap.b32 	%r2429, %r1459, %r1459, 8;
	add.s32 	%r2434, %r2429, %r1456;
	xor.b32  	%r1460, %r2434, %r1458;
	shf.l.wrap.b32 	%r2440, %r1460, %r1460, 7;
	add.s32 	%r2427, %r2427, 1;
	setp.ne.s32 	%p24, %r2427, 4;
	@%p24 bra 	$L__BB0_33;
	add.s32 	%r2465, %r2436, 1634760805;
	add.s32 	%r2466, %r2437, 857760878;
	add.s32 	%r2467, %r2438, 2036477234;
	add.s32 	%r2468, %r2439, 1797285236;
	add.s32 	%r2464, %r2440, %r2469;
	add.s32 	%r2463, %r2441, %r2470;
	add.s32 	%r2462, %r2442, %r2471;
	add.s32 	%r2461, %r2443, %r2472;
	mov.b32 	%r2457, 1;
	mov.b32 	%r2448, 1797285236;
	mov.b32 	%r2447, 2036477234;
	mov.b32 	%r2446, 857760878;
	mov.b32 	%r2445, 1634760805;
	mov.b32 	%r2444, 0;
	mov.u32 	%r2453, %r2469;
	mov.u32 	%r2454, %r2470;
	mov.u32 	%r2455, %r2471;
	mov.u32 	%r2456, %r2472;
	mov.u32 	%r2458, %r2444;
	mov.u32 	%r2459, %r2444;
	mov.u32 	%r2460, %r2444;
$L__BB0_35:
	add.s32 	%r1467, %r2445, %r2469;
	xor.b32  	%r1468, %r1467, %r2457;
	shf.l.wrap.b32 	%r1469, %r1468, %r1468, 16;
	add.s32 	%r1470, %r1469, %r2453;
	xor.b32  	%r1471, %r1470, %r2469;
	shf.l.wrap.b32 	%r1472, %r1471, %r1471, 12;
	add.s32 	%r1473, %r1472, %r1467;
	xor.b32  	%r1474, %r1473, %r1469;
	shf.l.wrap.b32 	%r1475, %r1474, %r1474, 8;
	add.s32 	%r1476, %r1475, %r1470;
	xor.b32  	%r1477, %r1476, %r1472;
	shf.l.wrap.b32 	%r1478, %r1477, %r1477, 7;
	add.s32 	%r1479, %r2446, %r2470;
	xor.b32  	%r1480, %r1479, %r2458;
	shf.l.wrap.b32 	%r1481, %r1480, %r1480, 16;
	add.s32 	%r1482, %r1481, %r2454;
	xor.b32  	%r1483, %r1482, %r2470;
	shf.l.wrap.b32 	%r1484, %r1483, %r1483, 12;
	add.s32 	%r1485, %r1484, %r1479;
	xor.b32  	%r1486, %r1485, %r1481;
	shf.l.wrap.b32 	%r1487, %r1486, %r1486, 8;
	add.s32 	%r1488, %r1487, %r1482;
	xor.b32  	%r1489, %r1488, %r1484;
	shf.l.wrap.b32 	%r1490, %r1489, %r1489, 7;
	add.s32 	%r1491, %r2447, %r2471;
	xor.b32  	%r1492, %r1491, %r2459;
	shf.l.wrap.b32 	%r1493, %r1492, %r1492, 16;
	add.s32 	%r1494, %r1493, %r2455;
	xor.b32  	%r1495, %r1494, %r2471;
	shf.l.wrap.b32 	%r1496, %r1495, %r1495, 12;
	add.s32 	%r1497, %r1496, %r1491;
	xor.b32  	%r1498, %r1497, %r1493;
	shf.l.wrap.b32 	%r1499, %r1498, %r1498, 8;
	add.s32 	%r1500, %r1499, %r1494;
	xor.b32  	%r1501, %r1500, %r1496;
	shf.l.wrap.b32 	%r1502, %r1501, %r1501, 7;
	add.s32 	%r1503, %r2448, %r2472;
	xor.b32  	%r1504, %r1503, %r2460;
	shf.l.wrap.b32 	%r1505, %r1504, %r1504, 16;
	add.s32 	%r1506, %r1505, %r2456;
	xor.b32  	%r1507, %r1506, %r2472;
	shf.l.wrap.b32 	%r1508, %r1507, %r1507, 12;
	add.s32 	%r1509, %r1508, %r1503;
	xor.b32  	%r1510, %r1509, %r1505;
	shf.l.wrap.b32 	%r1511, %r1510, %r1510, 8;
	add.s32 	%r1512, %r1511, %r1506;
	xor.b32  	%r1513, %r1512, %r1508;
	shf.l.wrap.b32 	%r1514, %r1513, %r1513, 7;
	add.s32 	%r1515, %r1490, %r1473;
	xor.b32  	%r1516, %r1515, %r1511;
	shf.l.wrap.b32 	%r1517, %r1516, %r1516, 16;
	add.s32 	%r1518, %r1517, %r1500;
	xor.b32  	%r1519, %r1518, %r1490;
	shf.l.wrap.b32 	%r1520, %r1519, %r1519, 12;
	add.s32 	%r2445, %r1520, %r1515;
	xor.b32  	%r1521, %r2445, %r1517;
	shf.l.wrap.b32 	%r2460, %r1521, %r1521, 8;
	add.s32 	%r2455, %r2460, %r1518;
	xor.b32  	%r1522, %r2455, %r1520;
	shf.l.wrap.b32 	%r2470, %r1522, %r1522, 7;
	add.s32 	%r1523, %r1502, %r1485;
	xor.b32  	%r1524, %r1523, %r1475;
	shf.l.wrap.b32 	%r1525, %r1524, %r1524, 16;
	add.s32 	%r1526, %r1525, %r1512;
	xor.b32  	%r1527, %r1526, %r1502;
	shf.l.wrap.b32 	%r1528, %r1527, %r1527, 12;
	add.s32 	%r2446, %r1528, %r1523;
	xor.b32  	%r1529, %r2446, %r1525;
	shf.l.wrap.b32 	%r2457, %r1529, %r1529, 8;
	add.s32 	%r2456, %r2457, %r1526;
	xor.b32  	%r1530, %r2456, %r1528;
	shf.l.wrap.b32 	%r2471, %r1530, %r1530, 7;
	add.s32 	%r1531, %r1514, %r1497;
	xor.b32  	%r1532, %r1531, %r1487;
	shf.l.wrap.b32 	%r1533, %r1532, %r1532, 16;
	add.s32 	%r1534, %r1533, %r1476;
	xor.b32  	%r1535, %r1534, %r1514;
	shf.l.wrap.b32 	%r1536, %r1535, %r1535, 12;
	add.s32 	%r2447, %r1536, %r1531;
	xor.b32  	%r1537, %r2447, %r1533;
	shf.l.wrap.b32 	%r2458, %r1537, %r1537, 8;
	add.s32 	%r2453, %r2458, %r1534;
	xor.b32  	%r1538, %r2453, %r1536;
	shf.l.wrap.b32 	%r2472, %r1538, %r1538, 7;
	add.s32 	%r1539, %r1478, %r1509;
	xor.b32  	%r1540, %r1539, %r1499;
	shf.l.wrap.b32 	%r1541, %r1540, %r1540, 16;
	add.s32 	%r1542, %r1541, %r1488;
	xor.b32  	%r1543, %r1542, %r1478;
	shf.l.wrap.b32 	%r1544, %r1543, %r1543, 12;
	add.s32 	%r2448, %r1544, %r1539;
	xor.b32  	%r1545, %r2448, %r1541;
	shf.l.wrap.b32 	%r2459, %r1545, %r1545, 8;
	add.s32 	%r2454, %r2459, %r1542;
	xor.b32  	%r1546, %r2454, %r1544;
	shf.l.wrap.b32 	%r2469, %r1546, %r1546, 7;
	add.s32 	%r2444, %r2444, 1;
	setp.ne.s32 	%p25, %r2444, 4;
	@%p25 bra 	$L__BB0_35;
	cvt.u16.u32 	%rs48, %r2445;
	not.b16 	%rs49, %rs48;
	cvt.u16.u32 	%rs50, %r2446;
	cvt.u32.u16 	%r1547, %rs10;
	add.s32 	%r1548, %r1547, %r2426;
	add.s32 	%r1549, %r1548, -11;
	not.b32 	%r1550, %r1549;
	add.s32 	%r1551, %r1550, %r127;
	shr.u32 	%r1552, %r2270, %r1551;
	and.b32  	%r1553, %r1552, 1;
	setp.eq.b32 	%p26, %r1553, 1;
	selp.b16 	%rs51, %rs50, %rs49, %p26;
	and.b16  	%rs20, %rs51, 1;
	and.b16  	%rs52, %rs74, 255;
	setp.ne.s16 	%p27, %rs52, 1;
	mov.u16 	%rs74, %rs20;
	@%p27 bra 	$L__BB0_38;
	ld.param.u64 	%rd68, [fused_batch_pir_kernel_v3_1_param_1];
	cvt.u32.u16 	%r1554, %rs10;
	add.s32 	%r1555, %r1554, %r2426;
	add.s32 	%r1556, %r1555, -11;
	not.b32 	%r1557, %r1556;
	add.s32 	%r1558, %r1557, %r127;
	shr.u32 	%r1559, %r2270, %r1558;
	and.b32  	%r1560, %r1559, 1;
	setp.eq.b32 	%p28, %r1560, 1;
	cvt.u64.u32 	%rd27, %r2426;
	add.s64 	%rd29, %rd27, %rd28;
	cvta.to.global.u64 	%rd30, %rd68;
	shl.b64 	%rd31, %rd29, 4;
	add.s64 	%rd32, %rd30, %rd31;
	ld.global.u32 	%r1561, [%rd32+332];
	selp.b32 	%r1562, %r2464, %r2465, %p28;
	xor.b32  	%r1563, %r1562, %r1561;
	selp.b32 	%r1564, %r2463, %r2466, %p28;
	selp.b32 	%r2464, %r1563, %r2464, %p28;
	selp.b32 	%r2465, %r2465, %r1563, %p28;
	ld.global.u32 	%r1565, [%rd32+336];
	xor.b32  	%r1566, %r1564, %r1565;
	selp.b32 	%r1567, %r2462, %r2467, %p28;
	selp.b32 	%r2463, %r1566, %r2463, %p28;
	selp.b32 	%r2466, %r2466, %r1566, %p28;
	ld.global.u32 	%r1568, [%rd32+340];
	xor.b32  	%r1569, %r1567, %r1568;
	selp.b32 	%r1570, %r2461, %r2468, %p28;
	selp.b32 	%r2462, %r1569, %r2462, %p28;
	selp.b32 	%r2467, %r2467, %r1569, %p28;
	ld.global.u32 	%r1571, [%rd32+344];
	xor.b32  	%r1572, %r1570, %r1571;
	selp.b64 	%rd33, 445, 420, %p28;
	selp.b32 	%r2461, %r1572, %r2461, %p28;
	selp.b32 	%r2468, %r2468, %r1572, %p28;
	add.s64 	%rd34, %rd33, %rd29;
	add.s64 	%rd35, %rd34, %rd30;
	ld.global.u8 	%rs53, [%rd35+477];
	xor.b16  	%rs74, %rs53, %rs20;
$L__BB0_38:
	cvt.u32.u16 	%r1573, %rs10;
	add.s32 	%r1574, %r1573, -11;
	add.s32 	%r1575, %r2426, %r1574;
	not.b32 	%r1576, %r1575;
	add.s32 	%r1577, %r1576, %r127;
	shr.u32 	%r1578, %r2270, %r1577;
	and.b32  	%r1579, %r1578, 1;
	setp.eq.b32 	%p29, %r1579, 1;
	selp.b32 	%r2469, %r2464, %r2465, %p29;
	selp.b32 	%r2470, %r2463, %r2466, %p29;
	selp.b32 	%r2471, %r2462, %r2467, %p29;
	selp.b32 	%r2472, %r2461, %r2468, %p29;
	add.s32 	%r2426, %r2426, 1;
	sub.s32 	%r1580, %r127, %r1574;
	setp.ne.s32 	%p30, %r2426, %r1580;
	@%p30 bra 	$L__BB0_32;
$L__BB0_39:
	and.b16  	%rs54, %rs74, 255;
	setp.ne.s16 	%p31, %rs54, 1;
	@%p31 bra 	$L__BB0_41;
	ld.param.u64 	%rd69, [fused_batch_pir_kernel_v3_1_param_1];
	cvta.to.global.u64 	%rd36, %rd69;
	ld.global.u32 	%r1581, [%rd36+960];
	xor.b32  	%r2469, %r2469, %r1581;
$L__BB0_41:
	@%p31 bra 	$L__BB0_43;
	ld.param.u64 	%rd70, [fused_batch_pir_kernel_v3_1_param_1];
	cvta.to.global.u64 	%rd37, %rd70;
	ld.global.u32 	%r1582, [%rd37+964];
	xor.b32  	%r2470, %r2470, %r1582;
$L__BB0_43:
	@%p31 bra 	$L__BB0_45;
	ld.param.u64 	%rd71, [fused_batch_pir_kernel_v3_1_param_1];
	cvta.to.global.u64 	%rd38, %rd71;
	ld.global.u32 	%r1583, [%rd38+968];
	xor.b32  	%r2471, %r2471, %r1583;
$L__BB0_45:
	@%p31 bra 	$L__BB0_47;
	ld.param.u64 	%rd72, [fused_batch_pir_kernel_v3_1_param_1];
	cvta.to.global.u64 	%rd39, %rd72;
	ld.global.u32 	%r1584, [%rd39+972];
	xor.b32  	%r2472, %r2472, %r1584;
$L__BB0_47:
	cvt.u32.u16 	%r1585, %rs12;
	sub.s32 	%r1586, %r130, %r1585;
	add.s32 	%r1587, %r1586, 11;
	setp.lt.s32 	%p35, %r1587, 1;
	mov.u32 	%r2524, %r125;
	mov.u32 	%r2525, %r126;
	mov.u32 	%r2526, %r128;
	mov.u32 	%r2527, %r129;
	mov.u16 	%rs77, %rs13;
	@%p35 bra 	$L__BB0_56;
	mov.b32 	%r2481, 0;
	mov.u32 	%r2524, %r125;
	mov.u32 	%r2525, %r126;
	mov.u32 	%r2526, %r128;
	mov.u32 	%r2527, %r129;
	mov.u16 	%rs77, %rs13;
$L__BB0_49:
	mov.b32 	%r2494, 1797285236;
	mov.b32 	%r2493, 2036477234;
	mov.b32 	%r2492, 857760878;
	mov.b32 	%r2491, 1634760805;
	mov.b32 	%r2482, 0;
	mov.u32 	%r2483, %r2482;
	mov.u32 	%r2484, %r2482;
	mov.u32 	%r2485, %r2482;
	mov.u32 	%r2486, %r2482;
	mov.u32 	%r2487, %r2527;
	mov.u32 	%r2488, %r2526;
	mov.u32 	%r2489, %r2525;
	mov.u32 	%r2490, %r2524;
	mov.u32 	%r2495, %r2524;
	mov.u32 	%r2496, %r2525;
	mov.u32 	%r2497, %r2526;
	mov.u32 	%r2498, %r2527;
$L__BB0_50:
	add.s32 	%r1594, %r2491, %r2495;
	xor.b32  	%r1595, %r2486, %r1594;
	shf.l.wrap.b32 	%r1596, %r1595, %r1595, 16;
	add.s32 	%r1597, %r1596, %r2490;
	xor.b32  	%r1598, %r1597, %r2495;
	shf.l.wrap.b32 	%r1599, %r1598, %r1598, 12;
	add.s32 	%r1600, %r1599, %r1594;
	xor.b32  	%r1601, %r1600, %r1596;
	shf.l.wrap.b32 	%r1602, %r1601, %r1601, 8;
	add.s32 	%r1603, %r1602, %r1597;
	xor.b32  	%r1604, %r1603, %r1599;
	shf.l.wrap.b32 	%r1605, %r1604, %r1604, 7;
	add.s32 	%r1606, %r2492, %r2496;
	xor.b32  	%r1607, %r2485, %r1606;
	shf.l.wrap.b32 	%r1608, %r1607, %r1607, 16;
	add.s32 	%r1609, %r1608, %r2489;
	xor.b32  	%r1610, %r1609, %r2496;
	shf.l.wrap.b32 	%r1611, %r1610, %r1610, 12;
	add.s32 	%r1612, %r1611, %r1606;
	xor.b32  	%r1613, %r1612, %r1608;
	shf.l.wrap.b32 	%r1614, %r1613, %r1613, 8;
	add.s32 	%r1615, %r1614, %r1609;
	xor.b32  	%r1616, %r1615, %r1611;
	shf.l.wrap.b32 	%r1617, %r1616, %r1616, 7;
	add.s32 	%r1618, %r2493, %r2497;
	xor.b32  	%r1619, %r2484, %r1618;
	shf.l.wrap.b32 	%r1620, %r1619, %r1619, 16;
	add.s32 	%r1621, %r1620, %r2488;
	xor.b32  	%r1622, %r1621, %r2497;
	shf.l.wrap.b32 	%r1623, %r1622, %r1622, 12;
	add.s32 	%r1624, %r1623, %r1618;
	xor.b32  	%r1625, %r1624, %r1620;
	shf.l.wrap.b32 	%r1626, %r1625, %r1625, 8;
	add.s32 	%r1627, %r1626, %r1621;
	xor.b32  	%r1628, %r1627, %r1623;
	shf.l.wrap.b32 	%r1629, %r1628, %r1628, 7;
	add.s32 	%r1630, %r2494, %r2498;
	xor.b32  	%r1631, %r2483, %r1630;
	shf.l.wrap.b32 	%r1632, %r1631, %r1631, 16;
	add.s32 	%r1633, %r1632, %r2487;
	xor.b32  	%r1634, %r1633, %r2498;
	shf.l.wrap.b32 	%r1635, %r1634, %r1634, 12;
	add.s32 	%r1636, %r1635, %r1630;
	xor.b32  	%r1637, %r1636, %r1632;
	shf.l.wrap.b32 	%r1638, %r1637, %r1637, 8;
	add.s32 	%r1639, %r1638, %r1633;
	xor.b32  	%r1640, %r1639, %r1635;
	shf.l.wrap.b32 	%r1641, %r1640, %r1640, 7;
	add.s32 	%r1642, %r1617, %r1600;
	xor.b32  	%r1643, %r1642, %r1638;
	shf.l.wrap.b32 	%r1644, %r1643, %r1643, 16;
	add.s32 	%r1645, %r1644, %r1627;
	xor.b32  	%r1646, %r1645, %r1617;
	shf.l.wrap.b32 	%r1647, %r1646, %r1646, 12;
	add.s32 	%r2491, %r1647, %r1642;
	xor.b32  	%r1648, %r2491, %r1644;
	shf.l.wrap.b32 	%r2483, %r1648, %r1648, 8;
	add.s32 	%r2488, %r2483, %r1645;
	xor.b32  	%r1649, %r2488, %r1647;
	shf.l.wrap.b32 	%r2496, %r1649, %r1649, 7;
	add.s32 	%r1650, %r1629, %r1612;
	xor.b32  	%r1651, %r1650, %r1602;
	shf.l.wrap.b32 	%r1652, %r1651, %r1651, 16;
	add.s32 	%r1653, %r1652, %r1639;
	xor.b32  	%r1654, %r1653, %r1629;
	shf.l.wrap.b32 	%r1655, %r1654, %r1654, 12;
	add.s32 	%r2492, %r1655, %r1650;
	xor.b32  	%r1656, %r2492, %r1652;
	shf.l.wrap.b32 	%r2486, %r1656, %r1656, 8;
	add.s32 	%r2487, %r2486, %r1653;
	xor.b32  	%r1657, %r2487, %r1655;
	shf.l.wrap.b32 	%r2497, %r1657, %r1657, 7;
	add.s32 	%r1658, %r1641, %r1624;
	xor.b32  	%r1659, %r1658, %r1614;
	shf.l.wrap.b32 	%r1660, %r1659, %r1659, 16;
	add.s32 	%r1661, %r1660, %r1603;
	xor.b32  	%r1662, %r1661, %r1641;
	shf.l.wrap.b32 	%r1663, %r1662, %r1662, 12;
	add.s32 	%r2493, %r1663, %r1658;
	xor.b32  	%r1664, %r2493, %r1660;
	shf.l.wrap.b32 	%r2485, %r1664, %r1664, 8;
	add.s32 	%r2490, %r2485, %r1661;
	xor.b32  	%r1665, %r2490, %r1663;
	shf.l.wrap.b32 	%r2498, %r1665, %r1665, 7;
	add.s32 	%r1666, %r1605, %r1636;
	xor.b32  	%r1667, %r1666, %r1626;
	shf.l.wrap.b32 	%r1668, %r1667, %r1667, 16;
	add.s32 	%r1669, %r1668, %r1615;
	xor.b32  	%r1670, %r1669, %r1605;
	shf.l.wrap.b32 	%r1671, %r1670, %r1670, 12;
	add.s32 	%r2494, %r1671, %r1666;
	xor.b32  	%r1672, %r2494, %r1668;
	shf.l.wrap.b32 	%r2484, %r1672, %r1672, 8;
	add.s32 	%r2489, %r2484, %r1669;
	xor.b32  	%r1673, %r2489, %r1671;
	shf.l.wrap.b32 	%r2495, %r1673, %r1673, 7;
	add.s32 	%r2482, %r2482, 1;
	setp.ne.s32 	%p36, %r2482, 4;
	@%p36 bra 	$L__BB0_50;
	add.s32 	%r2520, %r2491, 1634760805;
	add.s32 	%r2521, %r2492, 857760878;
	add.s32 	%r2522, %r2493, 2036477234;
	add.s32 	%r2523, %r2494, 1797285236;
	add.s32 	%r2519, %r2495, %r2524;
	add.s32 	%r2518, %r2496, %r2525;
	add.s32 	%r2517, %r2497, %r2526;
	add.s32 	%r2516, %r2498, %r2527;
	mov.b32 	%r2512, 1;
	mov.b32 	%r2503, 1797285236;
	mov.b32 	%r2502, 2036477234;
	mov.b32 	%r2501, 857760878;
	mov.b32 	%r2500, 1634760805;
	mov.b32 	%r2499, 0;
	mov.u32 	%r2508, %r2524;
	mov.u32 	%r2509, %r2525;
	mov.u32 	%r2510, %r2526;
	mov.u32 	%r2511, %r2527;
	mov.u32 	%r2513, %r2499;
	mov.u32 	%r2514, %r2499;
	mov.u32 	%r2515, %r2499;
$L__BB0_52:
	add.s32 	%r1680, %r2500, %r2524;
	xor.b32  	%r1681, %r1680, %r2512;
	shf.l.wrap.b32 	%r1682, %r1681, %r1681, 16;
	add.s32 	%r1683, %r1682, %r2508;
	xor.b32  	%r1684, %r1683, %r2524;
	shf.l.wrap.b32 	%r1685, %r1684, %r1684, 12;
	add.s32 	%r1686, %r1685, %r1680;
	xor.b32  	%r1687, %r1686, %r1682;
	shf.l.wrap.b32 	%r1688, %r1687, %r1687, 8;
	add.s32 	%r1689, %r1688, %r1683;
	xor.b32  	%r1690, %r1689, %r1685;
	shf.l.wrap.b32 	%r1691, %r1690, %r1690, 7;
	add.s32 	%r1692, %r2501, %r2525;
	xor.b32  	%r1693, %r1692, %r2513;
	shf.l.wrap.b32 	%r1694, %r1693, %r1693, 16;
	add.s32 	%r1695, %r1694, %r2509;
	xor.b32  	%r1696, %r1695, %r2525;
	shf.l.wrap.b32 	%r1697, %r1696, %r1696, 12;
	add.s32 	%r1698, %r1697, %r1692;
	xor.b32  	%r1699, %r1698, %r1694;
	shf.l.wrap.b32 	%r1700, %r1699, %r1699, 8;
	add.s32 	%r1701, %r1700, %r1695;
	xor.b32  	%r1702, %r1701, %r1697;
	shf.l.wrap.b32 	%r1703, %r1702, %r1702, 7;
	add.s32 	%r1704, %r2502, %r2526;
	xor.b32  	%r1705, %r1704, %r2514;
	shf.l.wrap.b32 	%r1706, %r1705, %r1705, 16;
	add.s32 	%r1707, %r1706, %r2510;
	xor.b32  	%r1708, %r1707, %r2526;
	shf.l.wrap.b32 	%r1709, %r1708, %r1708, 12;
	add.s32 	%r1710, %r1709, %r1704;
	xor.b32  	%r1711, %r1710, %r1706;
	shf.l.wrap.b32 	%r1712, %r1711, %r1711, 8;
	add.s32 	%r1713, %r1712, %r1707;
	xor.b32  	%r1714, %r1713, %r1709;
	shf.l.wrap.b32 	%r1715, %r1714, %r1714, 7;
	add.s32 	%r1716, %r2503, %r2527;
	xor.b32  	%r1717, %r1716, %r2515;
	shf.l.wrap.b32 	%r1718, %r1717, %r1717, 16;
	add.s32 	%r1719, %r1718, %r2511;
	xor.b32  	%r1720, %r1719, %r2527;
	shf.l.wrap.b32 	%r1721, %r1720, %r1720, 12;
	add.s32 	%r1722, %r1721, %r1716;
	xor.b32  	%r1723, %r1722, %r1718;
	shf.l.wrap.b32 	%r1724, %r1723, %r1723, 8;
	add.s32 	%r1725, %r1724, %r1719;
	xor.b32  	%r1726, %r1725, %r1721;
	shf.l.wrap.b32 	%r1727, %r1726, %r1726, 7;
	add.s32 	%r1728, %r1703, %r1686;
	xor.b32  	%r1729, %r1728, %r1724;
	shf.l.wrap.b32 	%r1730, %r1729, %r1729, 16;
	add.s32 	%r1731, %r1730, %r1713;
	xor.b32  	%r1732, %r1731, %r1703;
	shf.l.wrap.b32 	%r1733, %r1732, %r1732, 12;
	add.s32 	%r2500, %r1733, %r1728;
	xor.b32  	%r1734, %r2500, %r1730;
	shf.l.wrap.b32 	%r2515, %r1734, %r1734, 8;
	add.s32 	%r2510, %r2515, %r1731;
	xor.b32  	%r1735, %r2510, %r1733;
	shf.l.wrap.b32 	%r2525, %r1735, %r1735, 7;
	add.s32 	%r1736, %r1715, %r1698;
	xor.b32  	%r1737, %r1736, %r1688;
	shf.l.wrap.b32 	%r1738, %r1737, %r1737, 16;
	add.s32 	%r1739, %r1738, %r1725;
	xor.b32  	%r1740, %r1739, %r1715;
	shf.l.wrap.b32 	%r1741, %r1740, %r1740, 12;
	add.s32 	%r2501, %r1741, %r1736;
	xor.b32  	%r1742, %r2501, %r1738;
	shf.l.wrap.b32 	%r2512, %r1742, %r1742, 8;
	add.s32 	%r2511, %r2512, %r1739;
	xor.b32  	%r1743, %r2511, %r1741;
	shf.l.wrap.b32 	%r2526, %r1743, %r1743, 7;
	add.s32 	%r1744, %r1727, %r1710;
	xor.b32  	%r1745, %r1744, %r1700;
	shf.l.wrap.b32 	%r1746, %r1745, %r1745, 16;
	add.s32 	%r1747, %r1746, %r1689;
	xor.b32  	%r1748, %r1747, %r1727;
	shf.l.wrap.b32 	%r1749, %r1748, %r1748, 12;
	add.s32 	%r2502, %r1749, %r1744;
	xor.b32  	%r1750, %r2502, %r1746;
	shf.l.wrap.b32 	%r2513, %r1750, %r1750, 8;
	add.s32 	%r2508, %r2513, %r1747;
	xor.b32  	%r1751, %r2508, %r1749;
	shf.l.wrap.b32 	%r2527, %r1751, %r1751, 7;
	add.s32 	%r1752, %r1691, %r1722;
	xor.b32  	%r1753, %r1752, %r1712;
	shf.l.wrap.b32 	%r1754, %r1753, %r1753, 16;
	add.s32 	%r1755, %r1754, %r1701;
	xor.b32  	%r1756, %r1755, %r1691;
	shf.l.wrap.b32 	%r1757, %r1756, %r1756, 12;
	add.s32 	%r2503, %r1757, %r1752;
	xor.b32  	%r1758, %r2503, %r1754;
	shf.l.wrap.b32 	%r2514, %r1758, %r1758, 8;
	add.s32 	%r2509, %r2514, %r1755;
	xor.b32  	%r1759, %r2509, %r1757;
	shf.l.wrap.b32 	%r2524, %r1759, %r1759, 7;
	add.s32 	%r2499, %r2499, 1;
	setp.ne.s32 	%p37, %r2499, 4;
	@%p37 bra 	$L__BB0_52;
	cvt.u16.u32 	%rs58, %r2500;
	not.b16 	%rs59, %rs58;
	cvt.u16.u32 	%rs60, %r2501;
	cvt.u32.u16 	%r1760, %rs12;
	add.s32 	%r1761, %r1760, %r2481;
	add.s32 	%r1762, %r1761, -11;
	not.b32 	%r1763, %r1762;
	add.s32 	%r1764, %r1763, %r130;
	shr.u32 	%r1765, %r2270, %r1764;
	and.b32  	%r1766, %r1765, 1;
	setp.eq.b32 	%p38, %r1766, 1;
	selp.b16 	%rs61, %rs60, %rs59, %p38;
	and.b16  	%rs25, %rs61, 1;
	and.b16  	%rs62, %rs77, 255;
	setp.ne.s16 	%p39, %rs62, 1;
	mov.u16 	%rs77, %rs25;
	@%p39 bra 	$L__BB0_55;
	ld.param.u64 	%rd73, [fused_batch_pir_kernel_v3_1_param_1];
	cvt.u32.u16 	%r1767, %rs12;
	add.s32 	%r1768, %r1767, %r2481;
	add.s32 	%r1769, %r1768, -11;
	not.b32 	%r1770, %r1769;
	add.s32 	%r1771, %r1770, %r130;
	shr.u32 	%r1772, %r2270, %r1771;
	and.b32  	%r1773, %r1772, 1;
	setp.eq.b32 	%p40, %r1773, 1;
	cvt.u64.u32 	%rd40, %r2481;
	cvt.u64.u16 	%rd41, %rs12;
	add.s64 	%rd42, %rd40, %rd41;
	cvta.to.global.u64 	%rd43, %rd73;
	shl.b64 	%rd44, %rd42, 4;
	add.s64 	%rd45, %rd43, %rd44;
	ld.global.u32 	%r1774, [%rd45+820];
	selp.b32 	%r1775, %r2519, %r2520, %p40;
	xor.b32  	%r1776, %r1775, %r1774;
	selp.b32 	%r1777, %r2518, %r2521, %p40;
	selp.b32 	%r2519, %r1776, %r2519, %p40;
	selp.b32 	%r2520, %r2520, %r1776, %p40;
	ld.global.u32 	%r1778, [%rd45+824];
	xor.b32  	%r1779, %r1777, %r1778;
	selp.b32 	%r1780, %r2517, %r2522, %p40;
	selp.b32 	%r2518, %r1779, %r2518, %p40;
	selp.b32 	%r2521, %r2521, %r1779, %p40;
	ld.global.u32 	%r1781, [%rd45+828];
	xor.b32  	%r1782, %r1780, %r1781;
	selp.b32 	%r1783, %r2516, %r2523, %p40;
	selp.b32 	%r2517, %r1782, %r2517, %p40;
	selp.b32 	%r2522, %r2522, %r1782, %p40;
	ld.global.u32 	%r1784, [%rd45+832];
	xor.b32  	%r1785, %r1783, %r1784;
	selp.b64 	%rd46, 445, 420, %p40;
	selp.b32 	%r2516, %r1785, %r2516, %p40;
	selp.b32 	%r2523, %r2523, %r1785, %p40;
	add.s64 	%rd47, %rd46, %rd42;
	add.s64 	%rd48, %rd47, %rd43;
	ld.global.u8 	%rs63, [%rd48+965];
	xor.b16  	%rs77, %rs63, %rs25;
$L__BB0_55:
	cvt.u32.u16 	%r1786, %rs12;
	add.s32 	%r1787, %r1786, -11;
	add.s32 	%r1788, %r2481, %r1787;
	not.b32 	%r1789, %r1788;
	add.s32 	%r1790, %r1789, %r130;
	shr.u32 	%r1791, %r2270, %r1790;
	and.b32  	%r1792, %r1791, 1;
	setp.eq.b32 	%p41, %r1792, 1;
	selp.b32 	%r2524, %r2519, %r2520, %p41;
	selp.b32 	%r2525, %r2518, %r2521, %p41;
	selp.b32 	%r2526, %r2517, %r2522, %p41;
	selp.b32 	%r2527, %r2516, %r2523, %p41;
	add.s32 	%r2481, %r2481, 1;
	sub.s32 	%r1793, %r130, %r1787;
	setp.ne.s32 	%p42, %r2481, %r1793;
	@%p42 bra 	$L__BB0_49;
$L__BB0_56:
	and.b16  	%rs64, %rs77, 255;
	setp.ne.s16 	%p43, %rs64, 1;
	@%p43 bra 	$L__BB0_58;
	ld.param.u64 	%rd74, [fused_batch_pir_kernel_v3_1_param_1];
	cvta.to.global.u64 	%rd49, %rd74;
	ld.global.u32 	%r1794, [%rd49+1448];
	xor.b32  	%r2524, %r2524, %r1794;
$L__BB0_58:
	@%p43 bra 	$L__BB0_60;
	ld.param.u64 	%rd75, [fused_batch_pir_kernel_v3_1_param_1];
	cvta.to.global.u64 	%rd50, %rd75;
	ld.global.u32 	%r1795, [%rd50+1452];
	xor.b32  	%r2525, %r2525, %r1795;
$L__BB0_60:
	@%p43 bra 	$L__BB0_62;
	ld.param.u64 	%rd76, [fused_batch_pir_kernel_v3_1_param_1];
	cvta.to.global.u64 	%rd51, %rd76;
	ld.global.u32 	%r1796, [%rd51+1456];
	xor.b32  	%r2526, %r2526, %r1796;
$L__BB0_62:
	@%p43 bra 	$L__BB0_64;
	ld.param.u64 	%rd77, [fused_batch_pir_kernel_v3_1_param_1];
	cvta.to.global.u64 	%rd52, %rd77;
	ld.global.u32 	%r1797, [%rd52+1460];
	xor.b32  	%r2527, %r2527, %r1797;
$L__BB0_64:
	ld.param.u64 	%rd62, [fused_batch_pir_kernel_v3_1_param_0];
	mov.u32 	%r1798, %tid.x;
	mul.wide.s32 	%rd53, %r2270, 4096;
	cvta.to.global.u64 	%rd54, %rd62;
	add.s64 	%rd55, %rd54, %rd53;
	shl.b32 	%r1799, %r1798, 4;
	cvt.u64.u32 	%rd56, %r1799;
	and.b64  	%rd57, %rd56, 496;
	add.s64 	%rd58, %rd55, %rd57;
	ld.global.v4.u32 	{%r1800, %r1801, %r1802, %r1803}, [%rd58];
	and.b32  	%r1804, %r2371, %r1800;
	xor.b32  	%r2269, %r2269, %r1804;
	and.b32  	%r1805, %r2372, %r1801;
	xor.b32  	%r2268, %r2268, %r1805;
	and.b32  	%r1806, %r2373, %r1802;
	xor.b32  	%r2267, %r2267, %r1806;
	and.b32  	%r1807, %r2374, %r1803;
	xor.b32  	%r2266, %r2266, %r1807;
	ld.global.v4.u32 	{%r1808, %r1809, %r1810, %r1811}, [%rd58+512];
	and.b32  	%r1812, %r2371, %r1808;
	xor.b32  	%r2265, %r2265, %r1812;
	and.b32  	%r1813, %r2372, %r1809;
	xor.b32  	%r2264, %r2264, %r1813;
	and.b32  	%r1814, %r2373, %r1810;
	xor.b32  	%r2263, %r2263, %r1814;
	and.b32  	%r1815, %r2374, %r1811;
	xor.b32  	%r2262, %r2262, %r1815;
	ld.global.v4.u32 	{%r1816, %r1817, %r1818, %r1819}, [%rd58+1024];
	and.b32  	%r1820, %r2371, %r1816;
	xor.b32  	%r2261, %r2261, %r1820;
	and.b32  	%r1821, %r2372, %r1817;
	xor.b32  	%r2260, %r2260, %r1821;
	and.b32  	%r1822, %r2373, %r1818;
	xor.b32  	%r2259, %r2259, %r1822;
	and.b32  	%r1823, %r2374, %r1819;
	xor.b32  	%r2258, %r2258, %r1823;
	ld.global.v4.u32 	{%r1824, %r1825, %r1826, %r1827}, [%rd58+1536];
	and.b32  	%r1828, %r2371, %r1824;
	xor.b32  	%r2257, %r2257, %r1828;
	and.b32  	%r1829, %r2372, %r1825;
	xor.b32  	%r2256, %r2256, %r1829;
	and.b32  	%r1830, %r2373, %r1826;
	xor.b32  	%r2255, %r2255, %r1830;
	and.b32  	%r1831, %r2374, %r1827;
	xor.b32  	%r2254, %r2254, %r1831;
	ld.global.v4.u32 	{%r1832, %r1833, %r1834, %r1835}, [%rd58+2048];
	and.b32  	%r1836, %r2371, %r1832;
	xor.b32  	%r2253, %r2253, %r1836;
	and.b32  	%r1837, %r2372, %r1833;
	xor.b32  	%r2252, %r2252, %r1837;
	and.b32  	%r1838, %r2373, %r1834;
	xor.b32  	%r2251, %r2251, %r1838;
	and.b32  	%r1839, %r2374, %r1835;
	xor.b32  	%r2250, %r2250, %r1839;
	ld.global.v4.u32 	{%r1840, %r1841, %r1842, %r1843}, [%rd58+2560];
	and.b32  	%r1844, %r2371, %r1840;
	xor.b32  	%r2249, %r2249, %r1844;
	and.b32  	%r1845, %r2372, %r1841;
	xor.b32  	%r2248, %r2248, %r1845;
	and.b32  	%r1846, %r2373, %r1842;
	xor.b32  	%r2247, %r2247, %r1846;
	and.b32  	%r1847, %r2374, %r1843;
	xor.b32  	%r2246, %r2246, %r1847;
	ld.global.v4.u32 	{%r1848, %r1849, %r1850, %r1851}, [%rd58+3072];
	and.b32  	%r1852, %r2371, %r1848;
	xor.b32  	%r2245, %r2245, %r1852;
	and.b32  	%r1853, %r2372, %r1849;
	xor.b32  	%r2244, %r2244, %r1853;
	and.b32  	%r1854, %r2373, %r1850;
	xor.b32  	%r2243, %r2243, %r1854;
	and.b32  	%r1855, %r2374, %r1851;
	xor.b32  	%r2242, %r2242, %r1855;
	ld.global.v4.u32 	{%r1856, %r1857, %r1858, %r1859}, [%rd58+3584];
	and.b32  	%r1860, %r2371, %r1856;
	xor.b32  	%r2241, %r2241, %r1860;
	and.b32  	%r1861, %r2372, %r1857;
	xor.b32  	%r2240, %r2240, %r1861;
	and.b32  	%r1862, %r2373, %r1858;
	xor.b32  	%r2239, %r2239, %r1862;
	and.b32  	%r1863, %r2374, %r1859;
	xor.b32  	%r2238, %r2238, %r1863;
	and.b32  	%r1864, %r2469, %r1800;
	xor.b32  	%r2237, %r2237, %r1864;
	and.b32  	%r1865, %r2470, %r1801;
	xor.b32  	%r2236, %r2236, %r1865;
	and.b32  	%r1866, %r2471, %r1802;
	xor.b32  	%r2235, %r2235, %r1866;
	and.b32  	%r1867, %r2472, %r1803;
	xor.b32  	%r2234, %r2234, %r1867;
	and.b32  	%r1868, %r2469, %r1808;
	xor.b32  	%r2233, %r2233, %r1868;
	and.b32  	%r1869, %r2470, %r1809;
	xor.b32  	%r2232, %r2232, %r1869;
	and.b32  	%r1870, %r2471, %r1810;
	xor.b32  	%r2231, %r2231, %r1870;
	and.b32  	%r1871, %r2472, %r1811;
	xor.b32  	%r2230, %r2230, %r1871;
	and.b32  	%r1872, %r2469, %r1816;
	xor.b32  	%r2229, %r2229, %r1872;
	and.b32  	%r1873, %r2470, %r1817;
	xor.b32  	%r2228, %r2228, %r1873;
	and.b32  	%r1874, %r2471, %r1818;
	xor.b32  	%r2227, %r2227, %r1874;
	and.b32  	%r1875, %r2472, %r1819;
	xor.b32  	%r2226, %r2226, %r1875;
	and.b32  	%r1876, %r2469, %r1824;
	xor.b32  	%r2225, %r2225, %r1876;
	and.b32  	%r1877, %r2470, %r1825;
	xor.b32  	%r2224, %r2224, %r1877;
	and.b32  	%r1878, %r2471, %r1826;
	xor.b32  	%r2223, %r2223, %r1878;
	and.b32  	%r1879, %r2472, %r1827;
	xor.b32  	%r2222, %r2222, %r1879;
	and.b32  	%r1880, %r2469, %r1832;
	xor.b32  	%r2221, %r2221, %r1880;
	and.b32  	%r1881, %r2470, %r1833;
	xor.b32  	%r2220, %r2220, %r1881;
	and.b32  	%r1882, %r2471, %r1834;
	xor.b32  	%r2219, %r2219, %r1882;
	and.b32  	%r1883, %r2472, %r1835;
	xor.b32  	%r2218, %r2218, %r1883;
	and.b32  	%r1884, %r2469, %r1840;
	xor.b32  	%r2217, %r2217, %r1884;
	and.b32  	%r1885, %r2470, %r1841;
	xor.b32  	%r2216, %r2216, %r1885;
	and.b32  	%r1886, %r2471, %r1842;
	xor.b32  	%r2215, %r2215, %r1886;
	and.b32  	%r1887, %r2472, %r1843;
	xor.b32  	%r2214, %r2214, %r1887;
	and.b32  	%r1888, %r2469, %r1848;
	xor.b32  	%r2213, %r2213, %r1888;
	and.b32  	%r1889, %r2470, %r1849;
	xor.b32  	%r2212, %r2212, %r1889;
	and.b32  	%r1890, %r2471, %r1850;
	xor.b32  	%r2211, %r2211, %r1890;
	and.b32  	%r1891, %r2472, %r1851;
	xor.b32  	%r2210, %r2210, %r1891;
	and.b32  	%r1892, %r2469, %r1856;
	xor.b32  	%r2209, %r2209, %r1892;
	and.b32  	%r1893, %r2470, %r1857;
	xor.b32  	%r2208, %r2208, %r1893;
	and.b32  	%r1894, %r2471, %r1858;
	xor.b32  	%r2207, %r2207, %r1894;
	and.b32  	%r1895, %r2472, %r1859;
	xor.b32  	%r2206, %r2206, %r1895;
	and.b32  	%r1896, %r2524, %r1800;
	xor.b32  	%r2205, %r2205, %r1896;
	and.b32  	%r1897, %r2525, %r1801;
	xor.b32  	%r2204, %r2204, %r1897;
	and.b32  	%r1898, %r2526, %r1802;
	xor.b32  	%r2203, %r2203, %r1898;
	and.b32  	%r1899, %r2527, %r1803;
	xor.b32  	%r2202, %r2202, %r1899;
	and.b32  	%r1900, %r2524, %r1808;
	xor.b32  	%r2201, %r2201, %r1900;
	and.b32  	%r1901, %r2525, %r1809;
	xor.b32  	%r2200, %r2200, %r1901;
	and.b32  	%r1902, %r2526, %r1810;
	xor.b32  	%r2199, %r2199, %r1902;
	and.b32  	%r1903, %r2527, %r1811;
	xor.b32  	%r2198, %r2198, %r1903;
	and.b32  	%r1904, %r2524, %r1816;
	xor.b32  	%r2197, %r2197, %r1904;
	and.b32  	%r1905, %r2525, %r1817;
	xor.b32  	%r2196, %r2196, %r1905;
	and.b32  	%r1906, %r2526, %r1818;
	xor.b32  	%r2195, %r2195, %r1906;
	and.b32  	%r1907, %r2527, %r1819;
	xor.b32  	%r2194, %r2194, %r1907;
	and.b32  	%r1908, %r2524, %r1824;
	xor.b32  	%r2193, %r2193, %r1908;
	and.b32  	%r1909, %r2525, %r1825;
	xor.b32  	%r2192, %r2192, %r1909;
	and.b32  	%r1910, %r2526, %r1826;
	xor.b32  	%r2191, %r2191, %r1910;
	and.b32  	%r1911, %r2527, %r1827;
	xor.b32  	%r2190, %r2190, %r1911;
	and.b32  	%r1912, %r2524, %r1832;
	xor.b32  	%r2189, %r2189, %r1912;
	and.b32  	%r1913, %r2525, %r1833;
	xor.b32  	%r2188, %r2188, %r1913;
	and.b32  	%r1914, %r2526, %r1834;
	xor.b32  	%r2187, %r2187, %r1914;
	and.b32  	%r1915, %r2527, %r1835;
	xor.b32  	%r2186, %r2186, %r1915;
	and.b32  	%r1916, %r2524, %r1840;
	xor.b32  	%r2185, %r2185, %r1916;
	and.b32  	%r1917, %r2525, %r1841;
	xor.b32  	%r2184, %r2184, %r1917;
	and.b32  	%r1918, %r2526, %r1842;
	xor.b32  	%r2183, %r2183, %r1918;
	and.b32  	%r1919, %r2527, %r1843;
	xor.b32  	%r2182, %r2182, %r1919;
	and.b32  	%r1920, %r2524, %r1848;
	xor.b32  	%r2181, %r2181, %r1920;
	and.b32  	%r1921, %r2525, %r1849;
	xor.b32  	%r2180, %r2180, %r1921;
	and.b32  	%r1922, %r2526, %r1850;
	xor.b32  	%r2179, %r2179, %r1922;
	and.b32  	%r1923, %r2527, %r1851;
	xor.b32  	%r2178, %r2178, %r1923;
	and.b32  	%r1924, %r2524, %r1856;
	xor.b32  	%r2177, %r2177, %r1924;
	and.b32  	%r1925, %r2525, %r1857;
	xor.b32  	%r2176, %r2176, %r1925;
	and.b32  	%r1926, %r2526, %r1858;
	xor.b32  	%r2175, %r2175, %r1926;
	and.b32  	%r1927, %r2527, %r1859;
	xor.b32  	%r2174, %r2174, %r1927;
	add.s32 	%r2270, %r2270, 1;
	setp.lt.s32 	%p47, %r2270, %r131;
	@%p47 bra 	$L__BB0_13;
$L__BB0_65:
	mov.b32 	%r2628, 16;
$L__BB0_66:
	shfl.sync.bfly.b32	%r1929|%p48, %r2269, %r2628, 31, -1;
	xor.b32  	%r2269, %r1929, %r2269;
	shfl.sync.bfly.b32	%r1930|%p49, %r2268, %r2628, 31, -1;
	xor.b32  	%r2268, %r1930, %r2268;
	shfl.sync.bfly.b32	%r1931|%p50, %r2267, %r2628, 31, -1;
	xor.b32  	%r2267, %r1931, %r2267;
	shfl.sync.bfly.b32	%r1932|%p51, %r2266, %r2628, 31, -1;
	xor.b32  	%r2266, %r1932, %r2266;
	shfl.sync.bfly.b32	%r1933|%p52, %r2265, %r2628, 31, -1;
	xor.b32  	%r2265, %r1933, %r2265;
	shfl.sync.bfly.b32	%r1934|%p53, %r2264, %r2628, 31, -1;
	xor.b32  	%r2264, %r1934, %r2264;
	shfl.sync.bfly.b32	%r1935|%p54, %r2263, %r2628, 31, -1;
	xor.b32  	%r2263, %r1935, %r2263;
	shfl.sync.bfly.b32	%r1936|%p55, %r2262, %r2628, 31, -1;
	xor.b32  	%r2262, %r1936, %r2262;
	shfl.sync.bfly.b32	%r1937|%p56, %r2261, %r2628, 31, -1;
	xor.b32  	%r2261, %r1937, %r2261;
	shfl.sync.bfly.b32	%r1938|%p57, %r2260, %r2628, 31, -1;
	xor.b32  	%r2260, %r1938, %r2260;
	shfl.sync.bfly.b32	%r1939|%p58, %r2259, %r2628, 31, -1;
	xor.b32  	%r2259, %r1939, %r2259;
	shfl.sync.bfly.b32	%r1940|%p59, %r2258, %r2628, 31, -1;
	xor.b32  	%r2258, %r1940, %r2258;
	shfl.sync.bfly.b32	%r1941|%p60, %r2257, %r2628, 31, -1;
	xor.b32  	%r2257, %r1941, %r2257;
	shfl.sync.bfly.b32	%r1942|%p61, %r2256, %r2628, 31, -1;
	xor.b32  	%r2256, %r1942, %r2256;
	shfl.sync.bfly.b32	%r1943|%p62, %r2255, %r2628, 31, -1;
	xor.b32  	%r2255, %r1943, %r2255;
	shfl.sync.bfly.b32	%r1944|%p63, %r2254, %r2628, 31, -1;
	xor.b32  	%r2254, %r1944, %r2254;
	shfl.sync.bfly.b32	%r1945|%p64, %r2253, %r2628, 31, -1;
	xor.b32  	%r2253, %r1945, %r2253;
	shfl.sync.bfly.b32	%r1946|%p65, %r2252, %r2628, 31, -1;
	xor.b32  	%r2252, %r1946, %r2252;
	shfl.sync.bfly.b32	%r1947|%p66, %r2251, %r2628, 31, -1;
	xor.b32  	%r2251, %r1947, %r2251;
	shfl.sync.bfly.b32	%r1948|%p67, %r2250, %r2628, 31, -1;
	xor.b32  	%r2250, %r1948, %r2250;
	shfl.sync.bfly.b32	%r1949|%p68, %r2249, %r2628, 31, -1;
	xor.b32  	%r2249, %r1949, %r2249;
	shfl.sync.bfly.b32	%r1950|%p69, %r2248, %r2628, 31, -1;
	xor.b32  	%r2248, %r1950, %r2248;
	shfl.sync.bfly.b32	%r1951|%p70, %r2247, %r2628, 31, -1;
	xor.b32  	%r2247, %r1951, %r2247;
	shfl.sync.bfly.b32	%r1952|%p71, %r2246, %r2628, 31, -1;
	xor.b32  	%r2246, %r1952, %r2246;
	shfl.sync.bfly.b32	%r1953|%p72, %r2245, %r2628, 31, -1;
	xor.b32  	%r2245, %r1953, %r2245;
	shfl.sync.bfly.b32	%r1954|%p73, %r2244, %r2628, 31, -1;
	xor.b32  	%r2244, %r1954, %r2244;
	shfl.sync.bfly.b32	%r1955|%p74, %r2243, %r2628, 31, -1;
	xor.b32  	%r2243, %r1955, %r2243;
	shfl.sync.bfly.b32	%r1956|%p75, %r2242, %r2628, 31, -1;
	xor.b32  	%r2242, %r1956, %r2242;
	shfl.sync.bfly.b32	%r1957|%p76, %r2241, %r2628, 31, -1;
	xor.b32  	%r2241, %r1957, %r2241;
	shfl.sync.bfly.b32	%r1958|%p77, %r2240, %r2628, 31, -1;
	xor.b32  	%r2240, %r1958, %r2240;
	shfl.sync.bfly.b32	%r1959|%p78, %r2239, %r2628, 31, -1;
	xor.b32  	%r2239, %r1959, %r2239;
	shfl.sync.bfly.b32	%r1960|%p79, %r2238, %r2628, 31, -1;
	xor.b32  	%r2238, %r1960, %r2238;
	shfl.sync.bfly.b32	%r1961|%p80, %r2237, %r2628, 31, -1;
	xor.b32  	%r2237, %r1961, %r2237;
	shfl.sync.bfly.b32	%r1962|%p81, %r2236, %r2628, 31, -1;
	xor.b32  	%r2236, %r1962, %r2236;
	shfl.sync.bfly.b32	%r1963|%p82, %r2235, %r2628, 31, -1;
	xor.b32  	%r2235, %r1963, %r2235;
	shfl.sync.bfly.b32	%r1964|%p83, %r2234, %r2628, 31, -1;
	xor.b32  	%r2234, %r1964, %r2234;
	shfl.sync.bfly.b32	%r1965|%p84, %r2233, %r2628, 31, -1;
	xor.b32  	%r2233, %r1965, %r2233;
	shfl.sync.bfly.b32	%r1966|%p85, %r2232, %r2628, 31, -1;
	xor.b32  	%r2232, %r1966, %r2232;
	shfl.sync.bfly.b32	%r1967|%p86, %r2231, %r2628, 31, -1;
	xor.b32  	%r2231, %r1967, %r2231;
	shfl.sync.bfly.b32	%r1968|%p87, %r2230, %r2628, 31, -1;
	xor.b32  	%r2230, %r1968, %r2230;
	shfl.sync.bfly.b32	%r1969|%p88, %r2229, %r2628, 31, -1;
	xor.b32  	%r2229, %r1969, %r2229;
	shfl.sync.bfly.b32	%r1970|%p89, %r2228, %r2628, 31, -1;
	xor.b32  	%r2228, %r1970, %r2228;
	shfl.sync.bfly.b32	%r1971|%p90, %r2227, %r2628, 31, -1;
	xor.b32  	%r2227, %r1971, %r2227;
	shfl.sync.bfly.b32	%r1972|%p91, %r2226, %r2628, 31, -1;
	xor.b32  	%r2226, %r1972, %r2226;
	shfl.sync.bfly.b32	%r1973|%p92, %r2225, %r2628, 31, -1;
	xor.b32  	%r2225, %r1973, %r2225;
	shfl.sync.bfly.b32	%r1974|%p93, %r2224, %r2628, 31, -1;
	xor.b32  	%r2224, %r1974, %r2224;
	shfl.sync.bfly.b32	%r1975|%p94, %r2223, %r2628, 31, -1;
	xor.b32  	%r2223, %r1975, %r2223;
	shfl.sync.bfly.b32	%r1976|%p95, %r2222, %r2628, 31, -1;
	xor.b32  	%r2222, %r1976, %r2222;
	shfl.sync.bfly.b32	%r1977|%p96, %r2221, %r2628, 31, -1;
	xor.b32  	%r2221, %r1977, %r2221;
	shfl.sync.bfly.b32	%r1978|%p97, %r2220, %r2628, 31, -1;
	xor.b32  	%r2220, %r1978, %r2220;
	shfl.sync.bfly.b32	%r1979|%p98, %r2219, %r2628, 31, -1;
	xor.b32  	%r2219, %r1979, %r2219;
	shfl.sync.bfly.b32	%r1980|%p99, %r2218, %r2628, 31, -1;
	xor.b32  	%r2218, %r1980, %r2218;
	shfl.sync.bfly.b32	%r1981|%p100, %r2217, %r2628, 31, -1;
	xor.b32  	%r2217, %r1981, %r2217;
	shfl.sync.bfly.b32	%r1982|%p101, %r2216, %r2628, 31, -1;
	xor.b32  	%r2216, %r1982, %r2216;
	shfl.sync.bfly.b32	%r1983|%p102, %r2215, %r2628, 31, -1;
	xor.b32  	%r2215, %r1983, %r2215;
	shfl.sync.bfly.b32	%r1984|%p103, %r2214, %r2628, 31, -1;
	xor.b32  	%r2214, %r1984, %r2214;
	shfl.sync.bfly.b32	%r1985|%p104, %r2213, %r2628, 31, -1;
	xor.b32  	%r2213, %r1985, %r2213;
	shfl.sync.bfly.b32	%r1986|%p105, %r2212, %r2628, 31, -1;
	xor.b32  	%r2212, %r1986, %r2212;
	shfl.sync.bfly.b32	%r1987|%p106, %r2211, %r2628, 31, -1;
	xor.b32  	%r2211, %r1987, %r2211;
	shfl.sync.bfly.b32	%r1988|%p107, %r2210, %r2628, 31, -1;
	xor.b32  	%r2210, %r1988, %r2210;
	shfl.sync.bfly.b32	%r1989|%p108, %r2209, %r2628, 31, -1;
	xor.b32  	%r2209, %r1989, %r2209;
	shfl.sync.bfly.b32	%r1990|%p109, %r2208, %r2628, 31, -1;
	xor.b32  	%r2208, %r1990, %r2208;
	shfl.sync.bfly.b32	%r1991|%p110, %r2207, %r2628, 31, -1;
	xor.b32  	%r2207, %r1991, %r2207;
	shfl.sync.bfly.b32	%r1992|%p111, %r2206, %r2628, 31, -1;
	xor.b32  	%r2206, %r1992, %r2206;
	shfl.sync.bfly.b32	%r1993|%p112, %r2205, %r2628, 31, -1;
	xor.b32  	%r2205, %r1993, %r2205;
	shfl.sync.bfly.b32	%r1994|%p113, %r2204, %r2628, 31, -1;
	xor.b32  	%r2204, %r1994, %r2204;
	shfl.sync.bfly.b32	%r1995|%p114, %r2203, %r2628, 31, -1;
	xor.b32  	%r2203, %r1995, %r2203;
	shfl.sync.bfly.b32	%r1996|%p115, %r2202, %r2628, 31, -1;
	xor.b32  	%r2202, %r1996, %r2202;
	shfl.sync.bfly.b32	%r1997|%p116, %r2201, %r2628, 31, -1;
	xor.b32  	%r2201, %r1997, %r2201;
	shfl.sync.bfly.b32	%r1998|%p117, %r2200, %r2628, 31, -1;
	xor.b32  	%r2200, %r1998, %r2200;
	shfl.sync.bfly.b32	%r1999|%p118, %r2199, %r2628, 31, -1;
	xor.b32  	%r2199, %r1999, %r2199;
	shfl.sync.bfly.b32	%r2000|%p119, %r2198, %r2628, 31, -1;
	xor.b32  	%r2198, %r2000, %r2198;
	shfl.sync.bfly.b32	%r2001|%p120, %r2197, %r2628, 31, -1;
	xor.b32  	%r2197, %r2001, %r2197;
	shfl.sync.bfly.b32	%r2002|%p121, %r2196, %r2628, 31, -1;
	xor.b32  	%r2196, %r2002, %r2196;
	shfl.sync.bfly.b32	%r2003|%p122, %r2195, %r2628, 31, -1;
	xor.b32  	%r2195, %r2003, %r2195;
	shfl.sync.bfly.b32	%r2004|%p123, %r2194, %r2628, 31, -1;
	xor.b32  	%r2194, %r2004, %r2194;
	shfl.sync.bfly.b32	%r2005|%p124, %r2193, %r2628, 31, -1;
	xor.b32  	%r2193, %r2005, %r2193;
	shfl.sync.bfly.b32	%r2006|%p125, %r2192, %r2628, 31, -1;
	xor.b32  	%r2192, %r2006, %r2192;
	shfl.sync.bfly.b32	%r2007|%p126, %r2191, %r2628, 31, -1;
	xor.b32  	%r2191, %r2007, %r2191;
	shfl.sync.bfly.b32	%r2008|%p127, %r2190, %r2628, 31, -1;
	xor.b32  	%r2190, %r2008, %r2190;
	shfl.sync.bfly.b32	%r2009|%p128, %r2189, %r2628, 31, -1;
	xor.b32  	%r2189, %r2009, %r2189;
	shfl.sync.bfly.b32	%r2010|%p129, %r2188, %r2628, 31, -1;
	xor.b32  	%r2188, %r2010, %r2188;
	shfl.sync.bfly.b32	%r2011|%p130, %r2187, %r2628, 31, -1;
	xor.b32  	%r2187, %r2011, %r2187;
	shfl.sync.bfly.b32	%r2012|%p131, %r2186, %r2628, 31, -1;
	xor.b32  	%r2186, %r2012, %r2186;
	shfl.sync.bfly.b32	%r2013|%p132, %r2185, %r2628, 31, -1;
	xor.b32  	%r2185, %r2013, %r2185;
	shfl.sync.bfly.b32	%r2014|%p133, %r2184, %r2628, 31, -1;
	xor.b32  	%r2184, %r2014, %r2184;
	shfl.sync.bfly.b32	%r2015|%p134, %r2183, %r2628, 31, -1;
	xor.b32  	%r2183, %r2015, %r2183;
	shfl.sync.bfly.b32	%r2016|%p135, %r2182, %r2628, 31, -1;
	xor.b32  	%r2182, %r2016, %r2182;
	shfl.sync.bfly.b32	%r2017|%p136, %r2181, %r2628, 31, -1;
	xor.b32  	%r2181, %r2017, %r2181;
	shfl.sync.bfly.b32	%r2018|%p137, %r2180, %r2628, 31, -1;
	xor.b32  	%r2180, %r2018, %r2180;
	shfl.sync.bfly.b32	%r2019|%p138, %r2179, %r2628, 31, -1;
	xor.b32  	%r2179, %r2019, %r2179;
	shfl.sync.bfly.b32	%r2020|%p139, %r2178, %r2628, 31, -1;
	xor.b32  	%r2178, %r2020, %r2178;
	shfl.sync.bfly.b32	%r2021|%p140, %r2177, %r2628, 31, -1;
	xor.b32  	%r2177, %r2021, %r2177;
	shfl.sync.bfly.b32	%r2022|%p141, %r2176, %r2628, 31, -1;
	xor.b32  	%r2176, %r2022, %r2176;
	shfl.sync.bfly.b32	%r2023|%p142, %r2175, %r2628, 31, -1;
	xor.b32  	%r2175, %r2023, %r2175;
	shfl.sync.bfly.b32	%r2024|%p143, %r2174, %r2628, 31, -1;
	xor.b32  	%r2174, %r2024, %r2174;
	shr.u32 	%r957, %r2628, 1;
	setp.gt.u32 	%p144, %r2628, 1;
	mov.u32 	%r2628, %r957;
	@%p144 bra 	$L__BB0_66;
	mov.u32 	%r958, %tid.x;
	and.b32  	%r2025, %r958, 31;
	setp.ne.s32 	%p145, %r2025, 0;
	@%p145 bra 	$L__BB0_69;
	ld.param.u64 	%rd78, [fused_batch_pir_kernel_v3_1_param_2];
	shr.u32 	%r2026, %r958, 2;
	cvta.to.global.u64 	%rd59, %rd78;
	mul.wide.u32 	%rd60, %r2026, 16;
	add.s64 	%rd61, %rd59, %rd60;
	atom.global.xor.b32 	%r2027, [%rd61], %r2269;
	atom.global.xor.b32 	%r2028, [%rd61+4], %r2268;
	atom.global.xor.b32 	%r2029, [%rd61+8], %r2267;
	atom.global.xor.b32 	%r2030, [%rd61+12], %r2266;
	atom.global.xor.b32 	%r2031, [%rd61+16], %r2265;
	atom.global.xor.b32 	%r2032, [%rd61+20], %r2264;
	atom.global.xor.b32 	%r2033, [%rd61+24], %r2263;
	atom.global.xor.b32 	%r2034, [%rd61+28], %r2262;
	atom.global.xor.b32 	%r2035, [%rd61+32], %r2261;
	atom.global.xor.b32 	%r2036, [%rd61+36], %r2260;
	atom.global.xor.b32 	%r2037, [%rd61+40], %r2259;
	atom.global.xor.b32 	%r2038, [%rd61+44], %r2258;
	atom.global.xor.b32 	%r2039, [%rd61+48], %r2257;
	atom.global.xor.b32 	%r2040, [%rd61+52], %r2256;
	atom.global.xor.b32 	%r2041, [%rd61+56], %r2255;
	atom.global.xor.b32 	%r2042, [%rd61+60], %r2254;
	atom.global.xor.b32 	%r2043, [%rd61+64], %r2253;
	atom.global.xor.b32 	%r2044, [%rd61+68], %r2252;
	atom.global.xor.b32 	%r2045, [%rd61+72], %r2251;
	atom.global.xor.b32 	%r2046, [%rd61+76], %r2250;
	atom.global.xor.b32 	%r2047, [%rd61+80], %r2249;
	atom.global.xor.b32 	%r2048, [%rd61+84], %r2248;
	atom.global.xor.b32 	%r2049, [%rd61+88], %r2247;
	atom.global.xor.b32 	%r2050, [%rd61+92], %r2246;
	atom.global.xor.b32 	%r2051, [%rd61+96], %r2245;
	atom.global.xor.b32 	%r2052, [%rd61+100], %r2244;
	atom.global.xor.b32 	%r2053, [%rd61+104], %r2243;
	atom.global.xor.b32 	%r2054, [%rd61+108], %r2242;
	atom.global.xor.b32 	%r2055, [%rd61+112], %r2241;
	atom.global.xor.b32 	%r2056, [%rd61+116], %r2240;
	atom.global.xor.b32 	%r2057, [%rd61+120], %r2239;
	atom.global.xor.b32 	%r2058, [%rd61+124], %r2238;
	atom.global.xor.b32 	%r2059, [%rd61+4096], %r2237;
	atom.global.xor.b32 	%r2060, [%rd61+4100], %r2236;
	atom.global.xor.b32 	%r2061, [%rd61+4104], %r2235;
	atom.global.xor.b32 	%r2062, [%rd61+4108], %r2234;
	atom.global.xor.b32 	%r2063, [%rd61+4112], %r2233;
	atom.global.xor.b32 	%r2064, [%rd61+4116], %r2232;
	atom.global.xor.b32 	%r2065, [%rd61+4120], %r2231;
	atom.global.xor.b32 	%r2066, [%rd61+4124], %r2230;
	atom.global.xor.b32 	%r2067, [%rd61+4128], %r2229;
	atom.global.xor.b32 	%r2068, [%rd61+4132], %r2228;
	atom.global.xor.b32 	%r2069, [%rd61+4136], %r2227;
	atom.global.xor.b32 	%r2070, [%rd61+4140], %r2226;
	atom.global.xor.b32 	%r2071, [%rd61+4144], %r2225;
	atom.global.xor.b32 	%r2072, [%rd61+4148], %r2224;
	atom.global.xor.b32 	%r2073, [%rd61+4152], %r2223;
	atom.global.xor.b32 	%r2074, [%rd61+4156], %r2222;
	atom.global.xor.b32 	%r2075, [%rd61+4160], %r2221;
	atom.global.xor.b32 	%r2076, [%rd61+4164], %r2220;
	atom.global.xor.b32 	%r2077, [%rd61+4168], %r2219;
	atom.global.xor.b32 	%r2078, [%rd61+4172], %r2218;
	atom.global.xor.b32 	%r2079, [%rd61+4176], %r2217;
	atom.global.xor.b32 	%r2080, [%rd61+4180], %r2216;
	atom.global.xor.b32 	%r2081, [%rd61+4184], %r2215;
	atom.global.xor.b32 	%r2082, [%rd61+4188], %r2214;
	atom.global.xor.b32 	%r2083, [%rd61+4192], %r2213;
	atom.global.xor.b32 	%r2084, [%rd61+4196], %r2212;
	atom.global.xor.b32 	%r2085, [%rd61+4200], %r2211;
	atom.global.xor.b32 	%r2086, [%rd61+4204], %r2210;
	atom.global.xor.b32 	%r2087, [%rd61+4208], %r2209;
	atom.global.xor.b32 	%r2088, [%rd61+4212], %r2208;
	atom.global.xor.b32 	%r2089, [%rd61+4216], %r2207;
	atom.global.xor.b32 	%r2090, [%rd61+4220], %r2206;
	atom.global.xor.b32 	%r2091, [%rd61+8192], %r2205;
	atom.global.xor.b32 	%r2092, [%rd61+8196], %r2204;
	atom.global.xor.b32 	%r2093, [%rd61+8200], %r2203;
	atom.global.xor.b32 	%r2094, [%rd61+8204], %r2202;
	atom.global.xor.b32 	%r2095, [%rd61+8208], %r2201;
	atom.global.xor.b32 	%r2096, [%rd61+8212], %r2200;
	atom.global.xor.b32 	%r2097, [%rd61+8216], %r2199;
	atom.global.xor.b32 	%r2098, [%rd61+8220], %r2198;
	atom.global.xor.b32 	%r2099, [%rd61+8224], %r2197;
	atom.global.xor.b32 	%r2100, [%rd61+8228], %r2196;
	atom.global.xor.b32 	%r2101, [%rd61+8232], %r2195;
	atom.global.xor.b32 	%r2102, [%rd61+8236], %r2194;
	atom.global.xor.b32 	%r2103, [%rd61+8240], %r2193;
	atom.global.xor.b32 	%r2104, [%rd61+8244], %r2192;
	atom.global.xor.b32 	%r2105, [%rd61+8248], %r2191;
	atom.global.xor.b32 	%r2106, [%rd61+8252], %r2190;
	atom.global.xor.b32 	%r2107, [%rd61+8256], %r2189;
	atom.global.xor.b32 	%r2108, [%rd61+8260], %r2188;
	atom.global.xor.b32 	%r2109, [%rd61+8264], %r2187;
	atom.global.xor.b32 	%r2110, [%rd61+8268], %r2186;
	atom.global.xor.b32 	%r2111, [%rd61+8272], %r2185;
	atom.global.xor.b32 	%r2112, [%rd61+8276], %r2184;
	atom.global.xor.b32 	%r2113, [%rd61+8280], %r2183;
	atom.global.xor.b32 	%r2114, [%rd61+8284], %r2182;
	atom.global.xor.b32 	%r2115, [%rd61+8288], %r2181;
	atom.global.xor.b32 	%r2116, [%rd61+8292], %r2180;
	atom.global.xor.b32 	%r2117, [%rd61+8296], %r2179;
	atom.global.xor.b32 	%r2118, [%rd61+8300], %r2178;
	atom.global.xor.b32 	%r2119, [%rd61+8304], %r2177;
	atom.global.xor.b32 	%r2120, [%rd61+8308], %r2176;
	atom.global.xor.b32 	%r2121, [%rd61+8312], %r2175;
	atom.global.xor.b32 	%r2122, [%rd61+8316], %r2174;
$L__BB0_69:
	ret;

}
	// .globl	fused_batch_pir_kernel_v3_2
.visible .entry fused_batch_pir_kernel_v3_2(
	.param .u64 .ptr .align 1 fused_batch_pir_kernel_v3_2_param_0,
	.param .u64 .ptr .align 1 fused_batch_pir_kernel_v3_2_param_1,
	.param .u64 .ptr .align 1 fused_batch_pir_kernel_v3_2_param_2,
	.param .u64 .ptr .align 1 fused_batch_pir_kernel_v3_2_param_3,
	.param .u32 fused_batch_pir_kernel_v3_2_param_4,
	.param .u32 fused_batch_pir_kernel_v3_2_param_5
)
{
	.reg .pred 	%p<150>;
	.reg .b16 	%rs<80>;
	.reg .b32 	%r<2656>;
	.reg .b64 	%rd<113>;

	ld.param.u64 	%rd4, [fused_batch_pir_kernel_v3_2_param_1];
	cvta.to.global.u64 	%rd1, %rd4;
	mov.u32 	%r1, %tid.x;
	mov.u32 	%r961, %ctaid.x;
	shl.b32 	%r2, %r961, 11;
	setp.gt.u32 	%p2, %r1, 5;
	@%p2 bra 	$L__BB1_11;
	mul.wide.u32 	%rd6, %r1, 488;
	add.s64 	%rd2, %rd1, %rd6;
	ld.global.v2.u8 	{%rs68, %rs2}, [%rd2+16];
	ld.global.u32 	%r2199, [%rd2];
	ld.global.u32 	%r2198, [%rd2+4];
	ld.global.u32 	%r2197, [%rd2+8];
	ld.global.u32 	%r2196, [%rd2+12];
	setp.lt.u16 	%p3, %rs2, 12;
	@%p3 bra 	$L__BB1_10;
	cvt.u32.u16 	%r963, %rs2;
	and.b32  	%r7, %r963, 255;
	add.s32 	%r8, %r7, -12;
	mov.b32 	%r2153, 0;
$L__BB1_3:
	mov.u32 	%r13, %r2153;
	mov.b32 	%r2158, 1797285236;
	mov.b32 	%r2157, 2036477234;
	mov.b32 	%r2156, 857760878;
	mov.b32 	%r2155, 1634760805;
	mov.b32 	%r2154, 0;
	mov.u32 	%r2159, %r2199;
	mov.u32 	%r2160, %r2198;
	mov.u32 	%r2161, %r2197;
	mov.u32 	%r2162, %r2196;
	mov.u32 	%r2163, %r2199;
	mov.u32 	%r2164, %r2198;
	mov.u32 	%r2165, %r2197;
	mov.u32 	%r2166, %r2196;
	mov.u32 	%r2167, %r2154;
	mov.u32 	%r2168, %r2154;
	mov.u32 	%r2169, %r2154;
	mov.u32 	%r2170, %r2154;
$L__BB1_4:
	add.s32 	%r969, %r2155, %r2159;
	xor.b32  	%r970, %r969, %r2167;
	shf.l.wrap.b32 	%r971, %r970, %r970, 16;
	add.s32 	%r972, %r971, %r2163;
	xor.b32  	%r973, %r972, %r2159;
	shf.l.wrap.b32 	%r974, %r973, %r973, 12;
	add.s32 	%r975, %r974, %r969;
	xor.b32  	%r976, %r975, %r971;
	shf.l.wrap.b32 	%r977, %r976, %r976, 8;
	add.s32 	%r978, %r977, %r972;
	xor.b32  	%r979, %r978, %r974;
	shf.l.wrap.b32 	%r980, %r979, %r979, 7;
	add.s32 	%r981, %r2156, %r2160;
	xor.b32  	%r982, %r981, %r2168;
	shf.l.wrap.b32 	%r983, %r982, %r982, 16;
	add.s32 	%r984, %r983, %r2164;
	xor.b32  	%r985, %r984, %r2160;
	shf.l.wrap.b32 	%r986, %r985, %r985, 12;
	add.s32 	%r987, %r986, %r981;
	xor.b32  	%r988, %r987, %r983;
	shf.l.wrap.b32 	%r989, %r988, %r988, 8;
	add.s32 	%r990, %r989, %r984;
	xor.b32  	%r991, %r990, %r986;
	shf.l.wrap.b32 	%r992, %r991, %r991, 7;
	add.s32 	%r993, %r2157, %r2161;
	xor.b32  	%r994, %r993, %r2169;
	shf.l.wrap.b32 	%r995, %r994, %r994, 16;
	add.s32 	%r996, %r995, %r2165;
	xor.b32  	%r997, %r996, %r2161;
	shf.l.wrap.b32 	%r998, %r997, %r997, 12;
	add.s32 	%r999, %r998, %r993;
	xor.b32  	%r1000, %r999, %r995;
	shf.l.wrap.b32 	%r1001, %r1000, %r1000, 8;
	add.s32 	%r1002, %r1001, %r996;
	xor.b32  	%r1003, %r1002, %r998;
	shf.l.wrap.b32 	%r1004, %r1003, %r1003, 7;
	add.s32 	%r1005, %r2158, %r2162;
	xor.b32  	%r1006, %r1005, %r2170;
	shf.l.wrap.b32 	%r1007, %r1006, %r1006, 16;
	add.s32 	%r1008, %r1007, %r2166;
	xor.b32  	%r1009, %r1008, %r2162;
	shf.l.wrap.b32 	%r1010, %r1009, %r1009, 12;
	add.s32 	%r1011, %r1010, %r1005;
	xor.b32  	%r1012, %r1011, %r1007;
	shf.l.wrap.b32 	%r1013, %r1012, %r1012, 8;
	add.s32 	%r1014, %r1013, %r1008;
	xor.b32  	%r1015, %r1014, %r1010;
	shf.l.wrap.b32 	%r1016, %r1015, %r1015, 7;
	add.s32 	%r1017, %r992, %r975;
	xor.b32  	%r1018, %r1017, %r1013;
	shf.l.wrap.b32 	%r1019, %r1018, %r1018, 16;
	add.s32 	%r1020, %r1019, %r1002;
	xor.b32  	%r1021, %r1020, %r992;
	shf.l.wrap.b32 	%r1022, %r1021, %r1021, 12;
	add.s32 	%r2155, %r1022, %r1017;
	xor.b32  	%r1023, %r2155, %r1019;
	shf.l.wrap.b32 	%r2170, %r1023, %r1023, 8;
	add.s32 	%r2165, %r2170, %r1020;
	xor.b32  	%r1024, %r2165, %r1022;
	shf.l.wrap.b32 	%r2160, %r1024, %r1024, 7;
	add.s32 	%r1025, %r1004, %r987;
	xor.b32  	%r1026, %r1025, %r977;
	shf.l.wrap.b32 	%r1027, %r1026, %r1026, 16;
	add.s32 	%r1028, %r1027, %r1014;
	xor.b32  	%r1029, %r1028, %r1004;
	shf.l.wrap.b32 	%r1030, %r1029, %r1029, 12;
	add.s32 	%r2156, %r1030, %r1025;
	xor.b32  	%r1031, %r2156, %r1027;
	shf.l.wrap.b32 	%r2167, %r1031, %r1031, 8;
	add.s32 	%r2166, %r2167, %r1028;
	xor.b32  	%r1032, %r2166, %r1030;
	shf.l.wrap.b32 	%r2161, %r1032, %r1032, 7;
	add.s32 	%r1033, %r1016, %r999;
	xor.b32  	%r1034, %r1033, %r989;
	shf.l.wrap.b32 	%r1035, %r1034, %r1034, 16;
	add.s32 	%r1036, %r1035, %r978;
	xor.b32  	%r1037, %r1036, %r1016;
	shf.l.wrap.b32 	%r1038, %r1037, %r1037, 12;
	add.s32 	%r2157, %r1038, %r1033;
	xor.b32  	%r1039, %r2157, %r1035;
	shf.l.wrap.b32 	%r2168, %r1039, %r1039, 8;
	add.s32 	%r2163, %r2168, %r1036;
	xor.b32  	%r1040, %r2163, %r1038;
	shf.l.wrap.b32 	%r2162, %r1040, %r1040, 7;
	add.s32 	%r1041, %r980, %r1011;
	xor.b32  	%r1042, %r1041, %r1001;
	shf.l.wrap.b32 	%r1043, %r1042, %r1042, 16;
	add.s32 	%r1044, %r1043, %r990;
	xor.b32  	%r1045, %r1044, %r980;
	shf.l.wrap.b32 	%r1046, %r1045, %r1045, 12;
	add.s32 	%r2158, %r1046, %r1041;
	xor.b32  	%r1047, %r2158, %r1043;
	shf.l.wrap.b32 	%r2169, %r1047, %r1047, 8;
	add.s32 	%r2164, %r2169, %r1044;
	xor.b32  	%r1048, %r2164, %r1046;
	shf.l.wrap.b32 	%r2159, %r1048, %r1048, 7;
	add.s32 	%r2154, %r2154, 1;
	setp.ne.s32 	%p4, %r2154, 4;
	@%p4 bra 	$L__BB1_4;
	add.s32 	%r2191, %r2155, 1634760805;
	add.s32 	%r2190, %r2156, 857760878;
	add.s32 	%r2189, %r2157, 2036477234;
	add.s32 	%r2188, %r2158, 1797285236;
	add.s32 	%r2192, %r2159, %r2199;
	add.s32 	%r2193, %r2160, %r2198;
	add.s32 	%r2194, %r2161, %r2197;
	add.s32 	%r2195, %r2162, %r2196;
	mov.b32 	%r2184, 1;
	mov.b32 	%r2175, 1797285236;
	mov.b32 	%r2174, 2036477234;
	mov.b32 	%r2173, 857760878;
	mov.b32 	%r2172, 1634760805;
	mov.b32 	%r2171, 0;
	mov.u32 	%r2180, %r2199;
	mov.u32 	%r2181, %r2198;
	mov.u32 	%r2182, %r2197;
	mov.u32 	%r2183, %r2196;
	mov.u32 	%r2185, %r2171;
	mov.u32 	%r2186, %r2171;
	mov.u32 	%r2187, %r2171;
$L__BB1_6:
	add.s32 	%r1055, %r2172, %r2199;
	xor.b32  	%r1056, %r1055, %r2184;
	shf.l.wrap.b32 	%r1057, %r1056, %r1056, 16;
	add.s32 	%r1058, %r1057, %r2180;
	xor.b32  	%r1059, %r1058, %r2199;
	shf.l.wrap.b32 	%r1060, %r1059, %r1059, 12;
	add.s32 	%r1061, %r1060, %r1055;
	xor.b32  	%r1062, %r1061, %r1057;
	shf.l.wrap.b32 	%r1063, %r1062, %r1062, 8;
	add.s32 	%r1064, %r1063, %r1058;
	xor.b32  	%r1065, %r1064, %r1060;
	shf.l.wrap.b32 	%r1066, %r1065, %r1065, 7;
	add.s32 	%r1067, %r2173, %r2198;
	xor.b32  	%r1068, %r1067, %r2185;
	shf.l.wrap.b32 	%r1069, %r1068, %r1068, 16;
	add.s32 	%r1070, %r1069, %r2181;
	xor.b32  	%r1071, %r1070, %r2198;
	shf.l.wrap.b32 	%r1072, %r1071, %r1071, 12;
	add.s32 	%r1073, %r1072, %r1067;
	xor.b32  	%r1074, %r1073, %r1069;
	shf.l.wrap.b32 	%r1075, %r1074, %r1074, 8;
	add.s32 	%r1076, %r1075, %r1070;
	xor.b32  	%r1077, %r1076, %r1072;
	shf.l.wrap.b32 	%r1078, %r1077, %r1077, 7;
	add.s32 	%r1079, %r2174, %r2197;
	xor.b32  	%r1080, %r1079, %r2186;
	shf.l.wrap.b32 	%r1081, %r1080, %r1080, 16;
	add.s32 	%r1082, %r1081, %r2182;
	xor.b32  	%r1083, %r1082, %r2197;
	shf.l.wrap.b32 	%r1084, %r1083, %r1083, 12;
	add.s32 	%r1085, %r1084, %r1079;
	xor.b32  	%r1086, %r1085, %r1081;
	shf.l.wrap.b32 	%r1087, %r1086, %r1086, 8;
	add.s32 	%r1088, %r1087, %r1082;
	xor.b32  	%r1089, %r1088, %r1084;
	shf.l.wrap.b32 	%r1090, %r1089, %r1089, 7;
	add.s32 	%r1091, %r2175, %r2196;
	xor.b32  	%r1092, %r1091, %r2187;
	shf.l.wrap.b32 	%r1093, %r1092, %r1092, 16;
	add.s32 	%r1094, %r1093, %r2183;
	xor.b32  	%r1095, %r1094, %r2196;
	shf.l.wrap.b32 	%r1096, %r1095, %r1095, 12;
	add.s32 	%r1097, %r1096, %r1091;
	xor.b32  	%r1098, %r1097, %r1093;
	shf.l.wrap.b32 	%r1099, %r1098, %r1098, 8;
	add.s32 	%r1100, %r1099, %r1094;
	xor.b32  	%r1101, %r1100, %r1096;
	shf.l.wrap.b32 	%r1102, %r1101, %r1101, 7;
	add.s32 	%r1103, %r1078, %r1061;
	xor.b32  	%r1104, %r1103, %r1099;
	shf.l.wrap.b32 	%r1105, %r1104, %r1104, 16;
	add.s32 	%r1106, %r1105, %r1088;
	xor.b32  	%r1107, %r1106, %r1078;
	shf.l.wrap.b32 	%r1108, %r1107, %r1107, 12;
	add.s32 	%r2172, %r1108, %r1103;
	xor.b32  	%r1109, %r2172, %r1105;
	shf.l.wrap.b32 	%r2187, %r1109, %r1109, 8;
	add.s32 	%r2182, %r2187, %r1106;
	xor.b32  	%r1110, %r2182, %r1108;
	shf.l.wrap.b32 	%r2198, %r1110, %r1110, 7;
	add.s32 	%r1111, %r1090, %r1073;
	xor.b32  	%r1112, %r1111, %r1063;
	shf.l.wrap.b32 	%r1113, %r1112, %r1112, 16;
	add.s32 	%r1114, %r1113, %r1100;
	xor.b32  	%r1115, %r1114, %r1090;
	shf.l.wrap.b32 	%r1116, %r1115, %r1115, 12;
	add.s32 	%r2173, %r1116, %r1111;
	xor.b32  	%r1117, %r2173, %r1113;
	shf.l.wrap.b32 	%r2184, %r1117, %r1117, 8;
	add.s32 	%r2183, %r2184, %r1114;
	xor.b32  	%r1118, %r2183, %r1116;
	shf.l.wrap.b32 	%r2197, %r1118, %r1118, 7;
	add.s32 	%r1119, %r1102, %r1085;
	xor.b32  	%r1120, %r1119, %r1075;
	shf.l.wrap.b32 	%r1121, %r1120, %r1120, 16;
	add.s32 	%r1122, %r1121, %r1064;
	xor.b32  	%r1123, %r1122, %r1102;
	shf.l.wrap.b32 	%r1124, %r1123, %r1123, 12;
	add.s32 	%r2174, %r1124, %r1119;
	xor.b32  	%r1125, %r2174, %r1121;
	shf.l.wrap.b32 	%r2185, %r1125, %r1125, 8;
	add.s32 	%r2180, %r2185, %r1122;
	xor.b32  	%r1126, %r2180, %r1124;
	shf.l.wrap.b32 	%r2196, %r1126, %r1126, 7;
	add.s32 	%r1127, %r1066, %r1097;
	xor.b32  	%r1128, %r1127, %r1087;
	shf.l.wrap.b32 	%r1129, %r1128, %r1128, 16;
	add.s32 	%r1130, %r1129, %r1076;
	xor.b32  	%r1131, %r1130, %r1066;
	shf.l.wrap.b32 	%r1132, %r1131, %r1131, 12;
	add.s32 	%r2175, %r1132, %r1127;
	xor.b32  	%r1133, %r2175, %r1129;
	shf.l.wrap.b32 	%r2186, %r1133, %r1133, 8;
	add.s32 	%r2181, %r2186, %r1130;
	xor.b32  	%r1134, %r2181, %r1132;
	shf.l.wrap.b32 	%r2199, %r1134, %r1134, 7;
	add.s32 	%r2171, %r2171, 1;
	setp.ne.s32 	%p5, %r2171, 4;
	@%p5 bra 	$L__BB1_6;
	cvt.u16.u32 	%rs29, %r2172;
	not.b16 	%rs30, %rs29;
	cvt.u16.u32 	%rs31, %r2173;
	not.b32 	%r1135, %r13;
	add.s32 	%r1136, %r7, %r1135;
	mov.b32 	%r1137, 1;
	shl.b32 	%r1138, %r1137, %r1136;
	and.b32  	%r90, %r1138, %r2;
	setp.eq.s32 	%p6, %r90, 0;
	selp.b16 	%rs32, %rs30, %rs31, %p6;
	and.b16  	%rs4, %rs32, 1;
	and.b16  	%rs33, %rs68, 255;
	setp.ne.s16 	%p7, %rs33, 1;
	mov.u16 	%rs68, %rs4;
	@%p7 bra 	$L__BB1_9;
	setp.eq.s32 	%p8, %r90, 0;
	mul.wide.u32 	%rd7, %r13, 16;
	add.s64 	%rd8, %rd2, %rd7;
	ld.global.u32 	%r1139, [%rd8+20];
	selp.b32 	%r1140, %r2191, %r2192, %p8;
	xor.b32  	%r1141, %r1140, %r1139;
	selp.b32 	%r1142, %r2190, %r2193, %p8;
	selp.b32 	%r2191, %r1141, %r2191, %p8;
	selp.b32 	%r2192, %r2192, %r1141, %p8;
	ld.global.u32 	%r1143, [%rd8+24];
	xor.b32  	%r1144, %r1142, %r1143;
	selp.b32 	%r1145, %r2189, %r2194, %p8;
	selp.b32 	%r2190, %r1144, %r2190, %p8;
	selp.b32 	%r2193, %r2193, %r1144, %p8;
	ld.global.u32 	%r1146, [%rd8+28];
	xor.b32  	%r1147, %r1145, %r1146;
	selp.b32 	%r1148, %r2188, %r2195, %p8;
	selp.b32 	%r2189, %r1147, %r2189, %p8;
	selp.b32 	%r2194, %r2194, %r1147, %p8;
	ld.global.u32 	%r1149, [%rd8+32];
	xor.b32  	%r1150, %r1148, %r1149;
	selp.b32 	%r1151, 420, 445, %p8;
	selp.b32 	%r2188, %r1150, %r2188, %p8;
	selp.b32 	%r2195, %r2195, %r1150, %p8;
	add.s32 	%r1152, %r1151, %r13;
	cvt.u64.u32 	%rd9, %r1152;
	add.s64 	%rd10, %rd2, %rd9;
	ld.global.u8 	%rs34, [%rd10];
	xor.b16  	%rs68, %rs34, %rs4;
$L__BB1_9:
	setp.eq.s32 	%p9, %r90, 0;
	selp.b32 	%r2199, %r2191, %r2192, %p9;
	selp.b32 	%r2198, %r2190, %r2193, %p9;
	selp.b32 	%r2197, %r2189, %r2194, %p9;
	selp.b32 	%r2196, %r2188, %r2195, %p9;
	add.s32 	%r2153, %r13, 1;
	setp.ne.s32 	%p10, %r13, %r8;
	@%p10 bra 	$L__BB1_3;
$L__BB1_10:
	mov.u32 	%r1153, s_mem;
	mad.lo.s32 	%r1154, %r1, 20, %r1153;
	st.shared.u32 	[%r1154], %r2199;
	st.shared.u32 	[%r1154+4], %r2198;
	st.shared.u32 	[%r1154+8], %r2197;
	st.shared.u32 	[%r1154+12], %r2196;
	st.shared.u8 	[%r1154+16], %rs68;
$L__BB1_11:
	ld.param.u32 	%r2147, [fused_batch_pir_kernel_v3_2_param_4];
	bar.sync 	0;
	add.s32 	%r1156, %r2, 2048;
	min.s32 	%r116, %r1156, %r2147;
	mov.b32 	%r2200, 0;
	mov.pred 	%p149, -1;
$L__BB1_12:
	mov.pred 	%p1, %p149;
	ld.param.u32 	%r2148, [fused_batch_pir_kernel_v3_2_param_4];
	setp.le.s32 	%p12, %r2148, %r2;
	mov.b32 	%r2297, 0;
	mov.u32 	%r2298, %r2297;
	mov.u32 	%r2299, %r2297;
	mov.u32 	%r2300, %r2297;
	mov.u32 	%r2301, %r2297;
	mov.u32 	%r2302, %r2297;
	mov.u32 	%r2303, %r2297;
	mov.u32 	%r2304, %r2297;
	mov.u32 	%r2305, %r2297;
	mov.u32 	%r2306, %r2297;
	mov.u32 	%r2307, %r2297;
	mov.u32 	%r2308, %r2297;
	mov.u32 	%r2309, %r2297;
	mov.u32 	%r2310, %r2297;
	mov.u32 	%r2311, %r2297;
	mov.u32 	%r2312, %r2297;
	mov.u32 	%r2313, %r2297;
	mov.u32 	%r2314, %r2297;
	mov.u32 	%r2315, %r2297;
	mov.u32 	%r2316, %r2297;
	mov.u32 	%r2317, %r2297;
	mov.u32 	%r2318, %r2297;
	mov.u32 	%r2319, %r2297;
	mov.u32 	%r2320, %r2297;
	mov.u32 	%r2321, %r2297;
	mov.u32 	%r2322, %r2297;
	mov.u32 	%r2323, %r2297;
	mov.u32 	%r2324, %r2297;
	mov.u32 	%r2325, %r2297;
	mov.u32 	%r2326, %r2297;
	mov.u32 	%r2327, %r2297;
	mov.u32 	%r2328, %r2297;
	mov.u32 	%r2329, %r2297;
	mov.u32 	%r2330, %r2297;
	mov.u32 	%r2331, %r2297;
	mov.u32 	%r2332, %r2297;
	mov.u32 	%r2333, %r2297;
	mov.u32 	%r2334, %r2297;
	mov.u32 	%r2335, %r2297;
	mov.u32 	%r2336, %r2297;
	mov.u32 	%r2337, %r2297;
	mov.u32 	%r2338, %r2297;
	mov.u32 	%r2339, %r2297;
	mov.u32 	%r2340, %r2297;
	mov.u32 	%r2341, %r2297;
	mov.u32 	%r2342, %r2297;
	mov.u32 	%r2343, %r2297;
	mov.u32 	%r2344, %r2297;
	mov.u32 	%r2345, %r2297;
	mov.u32 	%r2346, %r2297;
	mov.u32 	%r2347, %r2297;
	mov.u32 	%r2348, %r2297;
	mov.u32 	%r2349, %r2297;
	mov.u32 	%r2350, %r2297;
	mov.u32 	%r2351, %r2297;
	mov.u32 	%r2352, %r2297;
	mov.u32 	%r2353, %r2297;
	mov.u32 	%r2354, %r2297;
	mov.u32 	%r2355, %r2297;
	mov.u32 	%r2356, %r2297;
	mov.u32 	%r2357, %r2297;
	mov.u32 	%r2358, %r2297;
	mov.u32 	%r2359, %r2297;
	mov.u32 	%r2360, %r2297;
	mov.u32 	%r2361, %r2297;
	mov.u32 	%r2362, %r2297;
	mov.u32 	%r2363, %r2297;
	mov.u32 	%r2364, %r2297;
	mov.u32 	%r2365, %r2297;
	mov.u32 	%r2366, %r2297;
	mov.u32 	%r2367, %r2297;
	mov.u32 	%r2368, %r2297;
	mov.u32 	%r2369, %r2297;
	mov.u32 	%r2370, %r2297;
	mov.u32 	%r2371, %r2297;
	mov.u32 	%r2372, %r2297;
	mov.u32 	%r2373, %r2297;
	mov.u32 	%r2374, %r2297;
	mov.u32 	%r2375, %r2297;
	mov.u32 	%r2376, %r2297;
	mov.u32 	%r2377, %r2297;
	mov.u32 	%r2378, %r2297;
	mov.u32 	%r2379, %r2297;
	mov.u32 	%r2380, %r2297;
	mov.u32 	%r2381, %r2297;
	mov.u32 	%r2382, %r2297;
	mov.u32 	%r2383, %r2297;
	mov.u32 	%r2384, %r2297;
	mov.u32 	%r2385, %r2297;
	mov.u32 	%r2386, %r2297;
	mov.u32 	%r2387, %r2297;
	mov.u32 	%r2388, %r2297;
	mov.u32 	%r2389, %r2297;
	mov.u32 	%r2390, %r2297;
	mov.u32 	%r2391, %r2297;
	mov.u32 	%r2392, %r2297;
	@%p12 bra 	$L__BB1_66;
	ld.param.u64 	%rd96, [fused_batch_pir_kernel_v3_2_param_1];
	mul.lo.s32 	%r1160, %r2200, 3;
	cvta.to.global.u64 	%rd11, %rd96;
	mul.wide.u32 	%rd12, %r1160, 488;
	add.s64 	%rd13, %rd11, %rd12;
	ld.global.u8 	%rs35, [%rd13+17];
	mov.u32 	%r1161, s_mem;
	mad.lo.s32 	%r1162, %r2200, 60, %r1161;
	ld.shared.u32 	%r119, [%r1162];
	ld.shared.u32 	%r120, [%r1162+4];
	ld.shared.u32 	%r121, [%r1162+8];
	ld.shared.u32 	%r122, [%r1162+12];
	ld.shared.u8 	%rs8, [%r1162+16];
	max.u16 	%rs9, %rs35, 11;
	cvt.u32.u16 	%r123, %rs35;
	ld.global.u8 	%rs36, [%rd13+505];
	max.u16 	%rs10, %rs36, 11;
	ld.shared.u32 	%r124, [%r1162+20];
	ld.shared.u32 	%r125, [%r1162+24];
	ld.shared.u32 	%r126, [%r1162+28];
	ld.shared.u32 	%r127, [%r1162+32];
	ld.shared.u8 	%rs11, [%r1162+36];
	cvt.u32.u16 	%r128, %rs36;
	ld.global.u8 	%rs37, [%rd13+993];
	max.u16 	%rs12, %rs37, 11;
	ld.shared.u32 	%r129, [%r1162+40];
	ld.shared.u32 	%r130, [%r1162+44];
	ld.shared.u32 	%r131, [%r1162+48];
	ld.shared.u32 	%r132, [%r1162+52];
	ld.shared.u8 	%rs13, [%r1162+56];
	cvt.u32.u16 	%r133, %rs37;
	mov.b32 	%r2297, 0;
	cvt.u64.u16 	%rd15, %rs9;
	cvt.u64.u16 	%rd39, %rs10;
	mov.u32 	%r2393, %r2;
$L__BB1_14:
	cvt.u32.u16 	%r1163, %rs9;
	sub.s32 	%r1164, %r123, %r1163;
	add.s32 	%r1165, %r1164, 11;
	setp.lt.s32 	%p13, %r1165, 1;
	mov.u32 	%r2398, %r119;
	mov.u32 	%r2399, %r120;
	mov.u32 	%r2400, %r121;
	mov.u32 	%r2401, %r122;
	mov.u16 	%rs71, %rs8;
	@%p13 bra 	$L__BB1_23;
	mov.b32 	%r2402, 0;
	mov.u32 	%r2398, %r119;
	mov.u32 	%r2399, %r120;
	mov.u32 	%r2400, %r121;
	mov.u32 	%r2401, %r122;
	mov.u16 	%rs71, %rs8;
$L__BB1_16:
	mov.b32 	%r2415, 1797285236;
	mov.b32 	%r2414, 2036477234;
	mov.b32 	%r2413, 857760878;
	mov.b32 	%r2412, 1634760805;
	mov.b32 	%r2403, 0;
	mov.u32 	%r2404, %r2403;
	mov.u32 	%r2405, %r2403;
	mov.u32 	%r2406, %r2403;
	mov.u32 	%r2407, %r2403;
	mov.u32 	%r2408, %r2401;
	mov.u32 	%r2409, %r2400;
	mov.u32 	%r2410, %r2399;
	mov.u32 	%r2411, %r2398;
	mov.u32 	%r2416, %r2398;
	mov.u32 	%r2417, %r2399;
	mov.u32 	%r2418, %r2400;
	mov.u32 	%r2419, %r2401;
$L__BB1_17:
	add.s32 	%r1172, %r2412, %r2416;
	xor.b32  	%r1173, %r2407, %r1172;
	shf.l.wrap.b32 	%r1174, %r1173, %r1173, 16;
	add.s32 	%r1175, %r1174, %r2411;
	xor.b32  	%r1176, %r1175, %r2416;
	shf.l.wrap.b32 	%r1177, %r1176, %r1176, 12;
	add.s32 	%r1178, %r1177, %r1172;
	xor.b32  	%r1179, %r1178, %r1174;
	shf.l.wrap.b32 	%r1180, %r1179, %r1179, 8;
	add.s32 	%r1181, %r1180, %r1175;
	xor.b32  	%r1182, %r1181, %r1177;
	shf.l.wrap.b32 	%r1183, %r1182, %r1182, 7;
	add.s32 	%r1184, %r2413, %r2417;
	xor.b32  	%r1185, %r2406, %r1184;
	shf.l.wrap.b32 	%r1186, %r1185, %r1185, 16;
	add.s32 	%r1187, %r1186, %r2410;
	xor.b32  	%r1188, %r1187, %r2417;
	shf.l.wrap.b32 	%r1189, %r1188, %r1188, 12;
	add.s32 	%r1190, %r1189, %r1184;
	xor.b32  	%r1191, %r1190, %r1186;
	shf.l.wrap.b32 	%r1192, %r1191, %r1191, 8;
	add.s32 	%r1193, %r1192, %r1187;
	xor.b32  	%r1194, %r1193, %r1189;
	shf.l.wrap.b32 	%r1195, %r1194, %r1194, 7;
	add.s32 	%r1196, %r2414, %r2418;
	xor.b32  	%r1197, %r2405, %r1196;
	shf.l.wrap.b32 	%r1198, %r1197, %r1197, 16;
	add.s32 	%r1199, %r1198, %r2409;
	xor.b32  	%r1200, %r1199, %r2418;
	shf.l.wrap.b32 	%r1201, %r1200, %r1200, 12;
	add.s32 	%r1202, %r1201, %r1196;
	xor.b32  	%r1203, %r1202, %r1198;
	shf.l.wrap.b32 	%r1204, %r1203, %r1203, 8;
	add.s32 	%r1205, %r1204, %r1199;
	xor.b32  	%r1206, %r1205, %r1201;
	shf.l.wrap.b32 	%r1207, %r1206, %r1206, 7;
	add.s32 	%r1208, %r2415, %r2419;
	xor.b32  	%r1209, %r2404, %r1208;
	shf.l.wrap.b32 	%r1210, %r1209, %r1209, 16;
	add.s32 	%r1211, %r1210, %r2408;
	xor.b32  	%r1212, %r1211, %r2419;
	shf.l.wrap.b32 	%r1213, %r1212, %r1212, 12;
	add.s32 	%r1214, %r1213, %r1208;
	xor.b32  	%r1215, %r1214, %r1210;
	shf.l.wrap.b32 	%r1216, %r1215, %r1215, 8;
	add.s32 	%r1217, %r1216, %r1211;
	xor.b32  	%r1218, %r1217, %r1213;
	shf.l.wrap.b32 	%r1219, %r1218, %r1218, 7;
	add.s32 	%r1220, %r1195, %r1178;
	xor.b32  	%r1221, %r1220, %r1216;
	shf.l.wrap.b32 	%r1222, %r1221, %r1221, 16;
	add.s32 	%r1223, %r1222, %r1205;
	xor.b32  	%r1224, %r1223, %r1195;
	shf.l.wrap.b32 	%r1225, %r1224, %r1224, 12;
	add.s32 	%r2412, %r1225, %r1220;
	xor.b32  	%r1226, %r2412, %r1222;
	shf.l.wrap.b32 	%r2404, %r1226, %r1226, 8;
	add.s32 	%r2409, %r2404, %r1223;
	xor.b32  	%r1227, %r2409, %r1225;
	shf.l.wrap.b32 	%r2417, %r1227, %r1227, 7;
	add.s32 	%r1228, %r1207, %r1190;
	xor.b32  	%r1229, %r1228, %r1180;
	shf.l.wrap.b32 	%r1230, %r1229, %r1229, 16;
	add.s32 	%r1231, %r1230, %r1217;
	xor.b32  	%r1232, %r1231, %r1207;
	shf.l.wrap.b32 	%r1233, %r1232, %r1232, 12;
	add.s32 	%r2413, %r1233, %r1228;
	xor.b32  	%r1234, %r2413, %r1230;
	shf.l.wrap.b32 	%r2407, %r1234, %r1234, 8;
	add.s32 	%r2408, %r2407, %r1231;
	xor.b32  	%r1235, %r2408, %r1233;
	shf.l.wrap.b32 	%r2418, %r1235, %r1235, 7;
	add.s32 	%r1236, %r1219, %r1202;
	xor.b32  	%r1237, %r1236, %r1192;
	shf.l.wrap.b32 	%r1238, %r1237, %r1237, 16;
	add.s32 	%r1239, %r1238, %r1181;
	xor.b32  	%r1240, %r1239, %r1219;
	shf.l.wrap.b32 	%r1241, %r1240, %r1240, 12;
	add.s32 	%r2414, %r1241, %r1236;
	xor.b32  	%r1242, %r2414, %r1238;
	shf.l.wrap.b32 	%r2406, %r1242, %r1242, 8;
	add.s32 	%r2411, %r2406, %r1239;
	xor.b32  	%r1243, %r2411, %r1241;
	shf.l.wrap.b32 	%r2419, %r1243, %r1243, 7;
	add.s32 	%r1244, %r1183, %r1214;
	xor.b32  	%r1245, %r1244, %r1204;
	shf.l.wrap.b32 	%r1246, %r1245, %r1245, 16;
	add.s32 	%r1247, %r1246, %r1193;
	xor.b32  	%r1248, %r1247, %r1183;
	shf.l.wrap.b32 	%r1249, %r1248, %r1248, 12;
	add.s32 	%r2415, %r1249, %r1244;
	xor.b32  	%r1250, %r2415, %r1246;
	shf.l.wrap.b32 	%r2405, %r1250, %r1250, 8;
	add.s32 	%r2410, %r2405, %r1247;
	xor.b32  	%r1251, %r2410, %r1249;
	shf.l.wrap.b32 	%r2416, %r1251, %r1251, 7;
	add.s32 	%r2403, %r2403, 1;
	setp.ne.s32 	%p14, %r2403, 4;
	@%p14 bra 	$L__BB1_17;
	add.s32 	%r2441, %r2412, 1634760805;
	add.s32 	%r2442, %r2413, 857760878;
	add.s32 	%r2443, %r2414, 2036477234;
	add.s32 	%r2444, %r2415, 1797285236;
	add.s32 	%r2440, %r2416, %r2398;
	add.s32 	%r2439, %r2417, %r2399;
	add.s32 	%r2438, %r2418, %r2400;
	add.s32 	%r2437, %r2419, %r2401;
	mov.b32 	%r2433, 1;
	mov.b32 	%r2424, 1797285236;
	mov.b32 	%r2423, 2036477234;
	mov.b32 	%r2422, 857760878;
	mov.b32 	%r2421, 1634760805;
	mov.b32 	%r2420, 0;
	mov.u32 	%r2429, %r2398;
	mov.u32 	%r2430, %r2399;
	mov.u32 	%r2431, %r2400;
	mov.u32 	%r2432, %r2401;
	mov.u32 	%r2434, %r2420;
	mov.u32 	%r2435, %r2420;
	mov.u32 	%r2436, %r2420;
$L__BB1_19:
	add.s32 	%r1258, %r2421, %r2398;
	xor.b32  	%r1259, %r1258, %r2433;
	shf.l.wrap.b32 	%r1260, %r1259, %r1259, 16;
	add.s32 	%r1261, %r1260, %r2429;
	xor.b32  	%r1262, %r1261, %r2398;
	shf.l.wrap.b32 	%r1263, %r1262, %r1262, 12;
	add.s32 	%r1264, %r1263, %r1258;
	xor.b32  	%r1265, %r1264, %r1260;
	shf.l.wrap.b32 	%r1266, %r1265, %r1265, 8;
	add.s32 	%r1267, %r1266, %r1261;
	xor.b32  	%r1268, %r1267, %r1263;
	shf.l.wrap.b32 	%r1269, %r1268, %r1268, 7;
	add.s32 	%r1270, %r2422, %r2399;
	xor.b32  	%r1271, %r1270, %r2434;
	shf.l.wrap.b32 	%r1272, %r1271, %r1271, 16;
	add.s32 	%r1273, %r1272, %r2430;
	xor.b32  	%r1274, %r1273, %r2399;
	shf.l.wrap.b32 	%r1275, %r1274, %r1274, 12;
	add.s32 	%r1276, %r1275, %r1270;
	xor.b32  	%r1277, %r1276, %r1272;
	shf.l.wrap.b32 	%r1278, %r1277, %r1277, 8;
	add.s32 	%r1279, %r1278, %r1273;
	xor.b32  	%r1280, %r1279, %r1275;
	shf.l.wrap.b32 	%r1281, %r1280, %r1280, 7;
	add.s32 	%r1282, %r2423, %r2400;
	xor.b32  	%r1283, %r1282, %r2435;
	shf.l.wrap.b32 	%r1284, %r1283, %r1283, 16;
	add.s32 	%r1285, %r1284, %r2431;
	xor.b32  	%r1286, %r1285, %r2400;
	shf.l.wrap.b32 	%r1287, %r1286, %r1286, 12;
	add.s32 	%r1288, %r1287, %r1282;
	xor.b32  	%r1289, %r1288, %r1284;
	shf.l.wrap.b32 	%r1290, %r1289, %r1289, 8;
	add.s32 	%r1291, %r1290, %r1285;
	xor.b32  	%r1292, %r1291, %r1287;
	shf.l.wrap.b32 	%r1293, %r1292, %r1292, 7;
	add.s32 	%r1294, %r2424, %r2401;
	xor.b32  	%r1295, %r1294, %r2436;
	shf.l.wrap.b32 	%r1296, %r1295, %r1295, 16;
	add.s32 	%r1297, %r1296, %r2432;
	xor.b32  	%r1298, %r1297, %r2401;
	shf.l.wrap.b32 	%r1299, %r1298, %r1298, 12;
	add.s32 	%r1300, %r1299, %r1294;
	xor.b32  	%r1301, %r1300, %r1296;
	shf.l.wrap.b32 	%r1302, %r1301, %r1301, 8;
	add.s32 	%r1303, %r1302, %r1297;
	xor.b32  	%r1304, %r1303, %r1299;
	shf.l.wrap.b32 	%r1305, %r1304, %r1304, 7;
	add.s32 	%r1306, %r1281, %r1264;
	xor.b32  	%r1307, %r1306, %r1302;
	shf.l.wrap.b32 	%r1308, %r1307, %r1307, 16;
	add.s32 	%r1309, %r1308, %r1291;
	xor.b32  	%r1310, %r1309, %r1281;
	shf.l.wrap.b32 	%r1311, %r1310, %r1310, 12;
	add.s32 	%r2421, %r1311, %r1306;
	xor.b32  	%r1312, %r2421, %r1308;
	shf.l.wrap.b32 	%r2436, %r1312, %r1312, 8;
	add.s32 	%r2431, %r2436, %r1309;
	xor.b32  	%r1313, %r2431, %r1311;
	shf.l.wrap.b32 	%r2399, %r1313, %r1313, 7;
	add.s32 	%r1314, %r1293, %r1276;
	xor.b32  	%r1315, %r1314, %r1266;
	shf.l.wrap.b32 	%r1316, %r1315, %r1315, 16;
	add.s32 	%r1317, %r1316, %r1303;
	xor.b32  	%r1318, %r1317, %r1293;
	shf.l.wrap.b32 	%r1319, %r1318, %r1318, 12;
	add.s32 	%r2422, %r1319, %r1314;
	xor.b32  	%r1320, %r2422, %r1316;
	shf.l.wrap.b32 	%r2433, %r1320, %r1320, 8;
	add.s32 	%r2432, %r2433, %r1317;
	xor.b32  	%r1321, %r2432, %r1319;
	shf.l.wrap.b32 	%r2400, %r1321, %r1321, 7;
	add.s32 	%r1322, %r1305, %r1288;
	xor.b32  	%r1323, %r1322, %r1278;
	shf.l.wrap.b32 	%r1324, %r1323, %r1323, 16;
	add.s32 	%r1325, %r1324, %r1267;
	xor.b32  	%r1326, %r1325, %r1305;
	shf.l.wrap.b32 	%r1327, %r1326, %r1326, 12;
	add.s32 	%r2423, %r1327, %r1322;
	xor.b32  	%r1328, %r2423, %r1324;
	shf.l.wrap.b32 	%r2434, %r1328, %r1328, 8;
	add.s32 	%r2429, %r2434, %r1325;
	xor.b32  	%r1329, %r2429, %r1327;
	shf.l.wrap.b32 	%r2401, %r1329, %r1329, 7;
	add.s32 	%r1330, %r1269, %r1300;
	xor.b32  	%r1331, %r1330, %r1290;
	shf.l.wrap.b32 	%r1332, %r1331, %r1331, 16;
	add.s32 	%r1333, %r1332, %r1279;
	xor.b32  	%r1334, %r1333, %r1269;
	shf.l.wrap.b32 	%r1335, %r1334, %r1334, 12;
	add.s32 	%r2424, %r1335, %r1330;
	xor.b32  	%r1336, %r2424, %r1332;
	shf.l.wrap.b32 	%r2435, %r1336, %r1336, 8;
	add.s32 	%r2430, %r2435, %r1333;
	xor.b32  	%r1337, %r2430, %r1335;
	shf.l.wrap.b32 	%r2398, %r1337, %r1337, 7;
	add.s32 	%r2420, %r2420, 1;
	setp.ne.s32 	%p15, %r2420, 4;
	@%p15 bra 	$L__BB1_19;
	cvt.u16.u32 	%rs38, %r2421;
	not.b16 	%rs39, %rs38;
	cvt.u16.u32 	%rs40, %r2422;
	cvt.u32.u16 	%r1338, %rs9;
	add.s32 	%r1339, %r1338, %r2402;
	add.s32 	%r1340, %r1339, -11;
	not.b32 	%r1341, %r1340;
	add.s32 	%r1342, %r1341, %r123;
	shr.u32 	%r1343, %r2393, %r1342;
	and.b32  	%r1344, %r1343, 1;
	setp.eq.b32 	%p16, %r1344, 1;
	selp.b16 	%rs41, %rs40, %rs39, %p16;
	and.b16  	%rs16, %rs41, 1;
	and.b16  	%rs42, %rs71, 255;
	setp.ne.s16 	%p17, %rs42, 1;
	mov.u16 	%rs71, %rs16;
	@%p17 bra 	$L__BB1_22;
	ld.param.u64 	%rd97, [fused_batch_pir_kernel_v3_2_param_1];
	cvt.u32.u16 	%r1345, %rs9;
	add.s32 	%r1346, %r1345, %r2402;
	add.s32 	%r1347, %r1346, -11;
	not.b32 	%r1348, %r1347;
	add.s32 	%r1349, %r1348, %r123;
	shr.u32 	%r1350, %r2393, %r1349;
	and.b32  	%r1351, %r1350, 1;
	setp.eq.b32 	%p18, %r1351, 1;
	cvt.u64.u32 	%rd14, %r2402;
	add.s64 	%rd16, %rd14, %rd15;
	cvta.to.global.u64 	%rd17, %rd97;
	mul.lo.s32 	%r1352, %r2200, 3;
	mul.wide.u32 	%rd18, %r1352, 488;
	add.s64 	%rd19, %rd17, %rd18;
	add.s64 	%rd20, %rd19, 17;
	shl.b64 	%rd21, %rd16, 4;
	add.s64 	%rd22, %rd20, %rd21;
	ld.global.u32 	%r1353, [%rd22+-173];
	selp.b32 	%r1354, %r2440, %r2441, %p18;
	xor.b32  	%r1355, %r1354, %r1353;
	selp.b32 	%r1356, %r2439, %r2442, %p18;
	selp.b32 	%r2440, %r1355, %r2440, %p18;
	selp.b32 	%r2441, %r2441, %r1355, %p18;
	ld.global.u32 	%r1357, [%rd22+-169];
	xor.b32  	%r1358, %r1356, %r1357;
	selp.b32 	%r1359, %r2438, %r2443, %p18;
	selp.b32 	%r2439, %r1358, %r2439, %p18;
	selp.b32 	%r2442, %r2442, %r1358, %p18;
	ld.global.u32 	%r1360, [%rd22+-165];
	xor.b32  	%r1361, %r1359, %r1360;
	selp.b32 	%r1362, %r2437, %r2444, %p18;
	selp.b32 	%r2438, %r1361, %r2438, %p18;
	selp.b32 	%r2443, %r2443, %r1361, %p18;
	ld.global.u32 	%r1363, [%rd22+-161];
	xor.b32  	%r1364, %r1362, %r1363;
	selp.b64 	%rd23, 445, 420, %p18;
	selp.b32 	%r2437, %r1364, %r2437, %p18;
	selp.b32 	%r2444, %r2444, %r1364, %p18;
	add.s64 	%rd24, %rd23, %rd16;
	add.s64 	%rd25, %rd24, %rd20;
	ld.global.u8 	%rs43, [%rd25+-28];
	xor.b16  	%rs71, %rs43, %rs16;
$L__BB1_22:
	cvt.u32.u16 	%r1365, %rs9;
	add.s32 	%r1366, %r1365, -11;
	add.s32 	%r1367, %r2402, %r1366;
	not.b32 	%r1368, %r1367;
	add.s32 	%r1369, %r1368, %r123;
	shr.u32 	%r1370, %r2393, %r1369;
	and.b32  	%r1371, %r1370, 1;
	setp.eq.b32 	%p19, %r1371, 1;
	selp.b32 	%r2398, %r2440, %r2441, %p19;
	selp.b32 	%r2399, %r2439, %r2442, %p19;
	selp.b32 	%r2400, %r2438, %r2443, %p19;
	selp.b32 	%r2401, %r2437, %r2444, %p19;
	add.s32 	%r2402, %r2402, 1;
	sub.s32 	%r1372, %r123, %r1366;
	setp.eq.s32 	%p20, %r2402, %r1372;
	@%p20 bra 	$L__BB1_23;
	bra.uni 	$L__BB1_16;
$L__BB1_23:
	and.b16  	%rs44, %rs71, 255;
	setp.eq.s16 	%p21, %rs44, 1;
	@%p21 bra 	$L__BB1_24;
	bra.uni 	$L__BB1_25;
$L__BB1_24:
	ld.param.u64 	%rd98, [fused_batch_pir_kernel_v3_2_param_1];
	cvta.to.global.u64 	%rd26, %rd98;
	mul.lo.s32 	%r1373, %r2200, 3;
	mul.wide.u32 	%rd27, %r1373, 488;
	add.s64 	%rd28, %rd26, %rd27;
	ld.global.u32 	%r1374, [%rd28+472];
	xor.b32  	%r2398, %r2398, %r1374;
$L__BB1_25:
	setp.ne.s16 	%p22, %rs44, 1;
	@%p22 bra 	$L__BB1_27;
	ld.param.u64 	%rd99, [fused_batch_pir_kernel_v3_2_param_1];
	cvta.to.global.u64 	%rd29, %rd99;
	mul.lo.s32 	%r1375, %r2200, 3;
	mul.wide.u32 	%rd30, %r1375, 488;
	add.s64 	%rd31, %rd29, %rd30;
	ld.global.u32 	%r1376, [%rd31+476];
	xor.b32  	%r2399, %r2399, %r1376;
$L__BB1_27:
	@%p22 bra 	$L__BB1_29;
	ld.param.u64 	%rd100, [fused_batch_pir_kernel_v3_2_param_1];
	cvta.to.global.u64 	%rd32, %rd100;
	mul.lo.s32 	%r1377, %r2200, 3;
	mul.wide.u32 	%rd33, %r1377, 488;
	add.s64 	%rd34, %rd32, %rd33;
	ld.global.u32 	%r1378, [%rd34+480];
	xor.b32  	%r2400, %r2400, %r1378;
$L__BB1_29:
	@%p22 bra 	$L__BB1_31;
	ld.param.u64 	%rd101, [fused_batch_pir_kernel_v3_2_param_1];
	cvta.to.global.u64 	%rd35, %rd101;
	mul.lo.s32 	%r1379, %r2200, 3;
	mul.wide.u32 	%rd36, %r1379, 488;
	add.s64 	%rd37, %rd35, %rd36;
	ld.global.u32 	%r1380, [%rd37+484];
	xor.b32  	%r2401, %r2401, %r1380;
$L__BB1_31:
	cvt.u32.u16 	%r1381, %rs10;
	sub.s32 	%r1382, %r128, %r1381;
	add.s32 	%r1383, %r1382, 11;
	setp.lt.s32 	%p25, %r1383, 1;
	mov.u32 	%r2496, %r124;
	mov.u32 	%r2497, %r125;
	mov.u32 	%r2498, %r126;
	mov.u32 	%r2499, %r127;
	mov.u16 	%rs74, %rs11;
	@%p25 bra 	$L__BB1_40;
	mov.b32 	%r2453, 0;
	mov.u32 	%r2496, %r124;
	mov.u32 	%r2497, %r125;
	mov.u32 	%r2498, %r126;
	mov.u32 	%r2499, %r127;
	mov.u16 	%rs74, %rs11;
$L__BB1_33:
	mov.b32 	%r2466, 1797285236;
	mov.b32 	%r2465, 2036477234;
	mov.b32 	%r2464, 857760878;
	mov.b32 	%r2463, 1634760805;
	mov.b32 	%r2454, 0;
	mov.u32 	%r2455, %r2454;
	mov.u32 	%r2456, %r2454;
	mov.u32 	%r2457, %r2454;
	mov.u32 	%r2458, %r2454;
	mov.u32 	%r2459, %r2499;
	mov.u32 	%r2460, %r2498;
	mov.u32 	%r2461, %r2497;
	mov.u32 	%r2462, %r2496;
	mov.u32 	%r2467, %r2496;
	mov.u32 	%r2468, %r2497;
	mov.u32 	%r2469, %r2498;
	mov.u32 	%r2470, %r2499;
$L__BB1_34:
	add.s32 	%r1390, %r2463, %r2467;
	xor.b32  	%r1391, %r2458, %r1390;
	shf.l.wrap.b32 	%r1392, %r1391, %r1391, 16;
	add.s32 	%r1393, %r1392, %r2462;
	xor.b32  	%r1394, %r1393, %r2467;
	shf.l.wrap.b32 	%r1395, %r1394, %r1394, 12;
	add.s32 	%r1396, %r1395, %r1390;
	xor.b32  	%r1397, %r1396, %r1392;
	shf.l.wrap.b32 	%r1398, %r1397, %r1397, 8;
	add.s32 	%r1399, %r1398, %r1393;
	xor.b32  	%r1400, %r1399, %r1395;
	shf.l.wrap.b32 	%r1401, %r1400, %r1400, 7;
	add.s32 	%r1402, %r2464, %r2468;
	xor.b32  	%r1403, %r2457, %r1402;
	shf.l.wrap.b32 	%r1404, %r1403, %r1403, 16;
	add.s32 	%r1405, %r1404, %r2461;
	xor.b32  	%r1406, %r1405, %r2468;
	shf.l.wrap.b32 	%r1407, %r1406, %r1406, 12;
	add.s32 	%r1408, %r1407, %r1402;
	xor.b32  	%r1409, %r1408, %r1404;
	shf.l.wrap.b32 	%r1410, %r1409, %r1409, 8;
	add.s32 	%r1411, %r1410, %r1405;
	xor.b32  	%r1412, %r1411, %r1407;
	shf.l.wrap.b32 	%r1413, %r1412, %r1412, 7;
	add.s32 	%r1414, %r2465, %r2469;
	xor.b32  	%r1415, %r2456, %r1414;
	shf.l.wrap.b32 	%r1416, %r1415, %r1415, 16;
	add.s32 	%r1417, %r1416, %r2460;
	xor.b32  	%r1418, %r1417, %r2469;
	shf.l.wrap.b32 	%r1419, %r1418, %r1418, 12;
	add.s32 	%r1420, %r1419, %r1414;
	xor.b32  	%r1421, %r1420, %r1416;
	shf.l.wrap.b32 	%r1422, %r1421, %r1421, 8;
	add.s32 	%r1423, %r1422, %r1417;
	xor.b32  	%r1424, %r1423, %r1419;
	shf.l.wrap.b32 	%r1425, %r1424, %r1424, 7;
	add.s32 	%r1426, %r2466, %r2470;
	xor.b32  	%r1427, %r2455, %r1426;
	shf.l.wrap.b32 	%r1428, %r1427, %r1427, 16;
	add.s32 	%r1429, %r1428, %r2459;
	xor.b32  	%r1430, %r1429, %r2470;
	shf.l.wrap.b32 	%r1431, %r1430, %r1430, 12;
	add.s32 	%r1432, %r1431, %r1426;
	xor.b32  	%r1433, %r1432, %r1428;
	shf.l.wrap.b32 	%r1434, %r1433, %r1433, 8;
	add.s32 	%r1435, %r1434, %r1429;
	xor.b32  	%r1436, %r1435, %r1431;
	shf.l.wrap.b32 	%r1437, %r1436, %r1436, 7;
	add.s32 	%r1438, %r1413, %r1396;
	xor.b32  	%r1439, %r1438, %r1434;
	shf.l.wrap.b32 	%r1440, %r1439, %r1439, 16;
	add.s32 	%r1441, %r1440, %r1423;
	xor.b32  	%r1442, %r1441, %r1413;
	shf.l.wrap.b32 	%r1443, %r1442, %r1442, 12;
	add.s32 	%r2463, %r1443, %r1438;
	xor.b32  	%r1444, %r2463, %r1440;
	shf.l.wrap.b32 	%r2455, %r1444, %r1444, 8;
	add.s32 	%r2460, %r2455, %r1441;
	xor.b32  	%r1445, %r2460, %r1443;
	shf.l.wrap.b32 	%r2468, %r1445, %r1445, 7;
	add.s32 	%r1446, %r1425, %r1408;
	xor.b32  	%r1447, %r1446, %r1398;
	shf.l.wrap.b32 	%r1448, %r1447, %r1447, 16;
	add.s32 	%r1449, %r1448, %r1435;
	xor.b32  	%r1450, %r1449, %r1425;
	shf.l.wrap.b32 	%r1451, %r1450, %r1450, 12;
	add.s32 	%r2464, %r1451, %r1446;
	xor.b32  	%r1452, %r2464, %r1448;
	shf.l.wrap.b32 	%r2458, %r1452, %r1452, 8;
	add.s32 	%r2459, %r2458, %r1449;
	xor.b32  	%r1453, %r2459, %r1451;
	shf.l.wrap.b32 	%r2469, %r1453, %r1453, 7;
	add.s32 	%r1454, %r1437, %r1420;
	xor.b32  	%r1455, %r1454, %r1410;
	shf.l.wrap.b32 	%r1456, %r1455, %r1455, 16;
	add.s32 	%r1457, %r1456, %r1399;
	xor.b32  	%r1458, %r1457, %r1437;
	shf.l.wrap.b32 	%r1459, %r1458, %r1458, 12;
	add.s32 	%r2465, %r1459, %r1454;
	xor.b32  	%r1460, %r2465, %r1456;
	shf.l.wrap.b32 	%r2457, %r1460, %r1460, 8;
	add.s32 	%r2462, %r2457, %r1457;
	xor.b32  	%r1461, %r2462, %r1459;
	shf.l.wrap.b32 	%r2470, %r1461, %r1461, 7;
	add.s32 	%r1462, %r1401, %r1432;
	xor.b32  	%r1463, %r1462, %r1422;
	shf.l.wrap.b32 	%r1464, %r1463, %r1463, 16;
	add.s32 	%r1465, %r1464, %r1411;
	xor.b32  	%r1466, %r1465, %r1401;
	shf.l.wrap.b32 	%r1467, %r1466, %r1466, 12;
	add.s32 	%r2466, %r1467, %r1462;
	xor.b32  	%r1468, %r2466, %r1464;
	shf.l.wrap.b32 	%r2456, %r1468, %r1468, 8;
	add.s32 	%r2461, %r2456, %r1465;
	xor.b32  	%r1469, %r2461, %r1467;
	shf.l.wrap.b32 	%r2467, %r1469, %r1469, 7;
	add.s32 	%r2454, %r2454, 1;
	setp.ne.s32 	%p26, %r2454, 4;
	@%p26 bra 	$L__BB1_34;
	add.s32 	%r2492, %r2463, 1634760805;
	add.s32 	%r2493, %r2464, 857760878;
	add.s32 	%r2494, %r2465, 2036477234;
	add.s32 	%r2495, %r2466, 1797285236;
	add.s32 	%r2491, %r2467, %r2496;
	add.s32 	%r2490, %r2468, %r2497;
	add.s32 	%r2489, %r2469, %r2498;
	add.s32 	%r2488, %r2470, %r2499;
	mov.b32 	%r2484, 1;
	mov.b32 	%r2475, 1797285236;
	mov.b32 	%r2474, 2036477234;
	mov.b32 	%r2473, 857760878;
	mov.b32 	%r2472, 1634760805;
	mov.b32 	%r2471, 0;
	mov.u32 	%r2480, %r2496;
	mov.u32 	%r2481, %r2497;
	mov.u32 	%r2482, %r2498;
	mov.u32 	%r2483, %r2499;
	mov.u32 	%r2485, %r2471;
	mov.u32 	%r2486, %r2471;
	mov.u32 	%r2487, %r2471;
$L__BB1_36:
	add.s32 	%r1476, %r2472, %r2496;
	xor.b32  	%r1477, %r1476, %r2484;
	shf.l.wrap.b32 	%r1478, %r1477, %r1477, 16;
	add.s32 	%r1479, %r1478, %r2480;
	xor.b32  	%r1480, %r1479, %r2496;
	shf.l.wrap.b32 	%r1481, %r1480, %r1480, 12;
	add.s32 	%r1482, %r1481, %r1476;
	xor.b32  	%r1483, %r1482, %r1478;
	shf.l.wrap.b32 	%r1484, %r1483, %r1483, 8;
	add.s32 	%r1485, %r1484, %r1479;
	xor.b32  	%r1486, %r1485, %r1481;
	shf.l.wrap.b32 	%r1487, %r1486, %r1486, 7;
	add.s32 	%r1488, %r2473, %r2497;
	xor.b32  	%r1489, %r1488, %r2485;
	shf.l.wrap.b32 	%r1490, %r1489, %r1489, 16;
	add.s32 	%r1491, %r1490, %r2481;
	xor.b32  	%r1492, %r1491, %r2497;
	shf.l.wrap.b32 	%r1493, %r1492, %r1492, 12;
	add.s32 	%r1494, %r1493, %r1488;
	xor.b32  	%r1495, %r1494, %r1490;
	shf.l.wrap.b32 	%r1496, %r1495, %r1495, 8;
	add.s32 	%r1497, %r1496, %r1491;
	xor.b32  	%r1498, %r1497, %r1493;
	shf.l.wrap.b32 	%r1499, %r1498, %r1498, 7;
	add.s32 	%r1500, %r2474, %r2498;
	xor.b32  	%r1501, %r1500, %r2486;
	shf.l.wrap.b32 	%r1502, %r1501, %r1501, 16;
	add.s32 	%r1503, %r1502, %r2482;
	xor.b32  	%r1504, %r1503, %r2498;
	shf.l.wrap.b32 	%r1505, %r1504, %r1504, 12;
	add.s32 	%r1506, %r1505, %r1500;
	xor.b32  	%r1507, %r1506, %r1502;
	shf.l.wrap.b32 	%r1508, %r1507, %r1507, 8;
	add.s32 	%r1509, %r1508, %r1503;
	xor.b32  	%r1510, %r1509, %r1505;
	shf.l.wrap.b32 	%r1511, %r1510, %r1510, 7;
	add.s32 	%r1512, %r2475, %r2499;
	xor.b32  	%r1513, %r1512, %r2487;
	shf.l.wrap.b32 	%r1514, %r1513, %r1513, 16;
	add.s32 	%r1515, %r1514, %r2483;
	xor.b32  	%r1516, %r1515, %r2499;
	shf.l.wrap.b32 	%r1517, %r1516, %r1516, 12;
	add.s32 	%r1518, %r1517, %r1512;
	xor.b32  	%r1519, %r1518, %r1514;
	shf.l.wrap.b32 	%r1520, %r1519, %r1519, 8;
	add.s32 	%r1521, %r1520, %r1515;
	xor.b32  	%r1522, %r1521, %r1517;
	shf.l.wrap.b32 	%r1523, %r1522, %r1522, 7;
	add.s32 	%r1524, %r1499, %r1482;
	xor.b32  	%r1525, %r1524, %r1520;
	shf.l.wrap.b32 	%r1526, %r1525, %r1525, 16;
	add.s32 	%r1527, %r1526, %r1509;
	xor.b32  	%r1528, %r1527, %r1499;
	shf.l.wrap.b32 	%r1529, %r1528, %r1528, 12;
	add.s32 	%r2472, %r1529, %r1524;
	xor.b32  	%r1530, %r2472, %r1526;
	shf.l.wrap.b32 	%r2487, %r1530, %r1530, 8;
	add.s32 	%r2482, %r2487, %r1527;
	xor.b32  	%r1531, %r2482, %r1529;
	shf.l.wrap.b32 	%r2497, %r1531, %r1531, 7;
	add.s32 	%r1532, %r1511, %r1494;
	xor.b32  	%r1533, %r1532, %r1484;
	shf.l.wrap.b32 	%r1534, %r1533, %r1533, 16;
	add.s32 	%r1535, %r1534, %r1521;
	xor.b32  	%r1536, %r1535, %r1511;
	shf.l.wrap.b32 	%r1537, %r1536, %r1536, 12;
	add.s32 	%r2473, %r1537, %r1532;
	xor.b32  	%r1538, %r2473, %r1534;
	shf.l.wrap.b32 	%r2484, %r1538, %r1538, 8;
	add.s32 	%r2483, %r2484, %r1535;
	xor.b32  	%r1539, %r2483, %r1537;
	shf.l.wrap.b32 	%r2498, %r1539, %r1539, 7;
	add.s32 	%r1540, %r1523, %r1506;
	xor.b32  	%r1541, %r1540, %r1496;
	shf.l.wrap.b32 	%r1542, %r1541, %r1541, 16;
	add.s32 	%r1543, %r1542, %r1485;
	xor.b32  	%r1544, %r1543, %r1523;
	shf.l.wrap.b32 	%r1545, %r1544, %r1544, 12;
	add.s32 	%r2474, %r1545, %r1540;
	xor.b32  	%r1546, %r2474, %r1542;
	shf.l.wrap.b32 	%r2485, %r1546, %r1546, 8;
	add.s32 	%r2480, %r2485, %r1543;
	xor.b32  	%r1547, %r2480, %r1545;
	shf.l.wrap.b32 	%r2499, %r1547, %r1547, 7;
	add.s32 	%r1548, %r1487, %r1518;
	xor.b32  	%r1549, %r1548, %r1508;
	shf.l.wrap.b32 	%r1550, %r1549, %r1549, 16;
	add.s32 	%r1551, %r1550, %r1497;
	xor.b32  	%r1552, %r1551, %r1487;
	shf.l.wrap.b32 	%r1553, %r1552, %r1552, 12;
	add.s32 	%r2475, %r1553, %r1548;
	xor.b32  	%r1554, %r2475, %r1550;
	shf.l.wrap.b32 	%r2486, %r1554, %r1554, 8;
	add.s32 	%r2481, %r2486, %r1551;
	xor.b32  	%r1555, %r2481, %r1553;
	shf.l.wrap.b32 	%r2496, %r1555, %r1555, 7;
	add.s32 	%r2471, %r2471, 1;
	setp.ne.s32 	%p27, %r2471, 4;
	@%p27 bra 	$L__BB1_36;
	cvt.u16.u32 	%rs48, %r2472;
	not.b16 	%rs49, %rs48;
	cvt.u16.u32 	%rs50, %r2473;
	cvt.u32.u16 	%r1556, %rs10;
	add.s32 	%r1557, %r1556, %r2453;
	add.s32 	%r1558, %r1557, -11;
	not.b32 	%r1559, %r1558;
	add.s32 	%r1560, %r1559, %r128;
	shr.u32 	%r1561, %r2393, %r1560;
	and.b32  	%r1562, %r1561, 1;
	setp.eq.b32 	%p28, %r1562, 1;
	selp.b16 	%rs51, %rs50, %rs49, %p28;
	and.b16  	%rs20, %rs51, 1;
	and.b16  	%rs52, %rs74, 255;
	setp.ne.s16 	%p29, %rs52, 1;
	mov.u16 	%rs74, %rs20;
	@%p29 bra 	$L__BB1_39;
	ld.param.u64 	%rd102, [fused_batch_pir_kernel_v3_2_param_1];
	cvt.u32.u16 	%r1563, %rs10;
	add.s32 	%r1564, %r1563, %r2453;
	add.s32 	%r1565, %r1564, -11;
	not.b32 	%r1566, %r1565;
	add.s32 	%r1567, %r1566, %r128;
	shr.u32 	%r1568, %r2393, %r1567;
	and.b32  	%r1569, %r1568, 1;
	setp.eq.b32 	%p30, %r1569, 1;
	cvt.u64.u32 	%rd38, %r2453;
	add.s64 	%rd40, %rd38, %rd39;
	cvta.to.global.u64 	%rd41, %rd102;
	mul.lo.s32 	%r1570, %r2200, 3;
	mul.wide.u32 	%rd42, %r1570, 488;
	add.s64 	%rd43, %rd41, %rd42;
	add.s64 	%rd44, %rd43, 17;
	shl.b64 	%rd45, %rd40, 4;
	add.s64 	%rd46, %rd44, %rd45;
	ld.global.u32 	%r1571, [%rd46+315];
	selp.b32 	%r1572, %r2491, %r2492, %p30;
	xor.b32  	%r1573, %r1572, %r1571;
	selp.b32 	%r1574, %r2490, %r2493, %p30;
	selp.b32 	%r2491, %r1573, %r2491, %p30;
	selp.b32 	%r2492, %r2492, %r1573, %p30;
	ld.global.u32 	%r1575, [%rd46+319];
	xor.b32  	%r1576, %r1574, %r1575;
	selp.b32 	%r1577, %r2489, %r2494, %p30;
	selp.b32 	%r2490, %r1576, %r2490, %p30;
	selp.b32 	%r2493, %r2493, %r1576, %p30;
	ld.global.u32 	%r1578, [%rd46+323];
	xor.b32  	%r1579, %r1577, %r1578;
	selp.b32 	%r1580, %r2488, %r2495, %p30;
	selp.b32 	%r2489, %r1579, %r2489, %p30;
	selp.b32 	%r2494, %r2494, %r1579, %p30;
	ld.global.u32 	%r1581, [%rd46+327];
	xor.b32  	%r1582, %r1580, %r1581;
	selp.b64 	%rd47, 445, 420, %p30;
	selp.b32 	%r2488, %r1582, %r2488, %p30;
	selp.b32 	%r2495, %r2495, %r1582, %p30;
	add.s64 	%rd48, %rd47, %rd40;
	add.s64 	%rd49, %rd48, %rd44;
	ld.global.u8 	%rs53, [%rd49+460];
	xor.b16  	%rs74, %rs53, %rs20;
$L__BB1_39:
	cvt.u32.u16 	%r1583, %rs10;
	add.s32 	%r1584, %r1583, -11;
	add.s32 	%r1585, %r2453, %r1584;
	not.b32 	%r1586, %r1585;
	add.s32 	%r1587, %r1586, %r128;
	shr.u32 	%r1588, %r2393, %r1587;
	and.b32  	%r1589, %r1588, 1;
	setp.eq.b32 	%p31, %r1589, 1;
	selp.b32 	%r2496, %r2491, %r2492, %p31;
	selp.b32 	%r2497, %r2490, %r2493, %p31;
	selp.b32 	%r2498, %r2489, %r2494, %p31;
	selp.b32 	%r2499, %r2488, %r2495, %p31;
	add.s32 	%r2453, %r2453, 1;
	sub.s32 	%r1590, %r128, %r1584;
	setp.ne.s32 	%p32, %r2453, %r1590;
	@%p32 bra 	$L__BB1_33;
$L__BB1_40:
	and.b16  	%rs54, %rs74, 255;
	setp.ne.s16 	%p33, %rs54, 1;
	@%p33 bra 	$L__BB1_42;
	ld.param.u64 	%rd103, [fused_batch_pir_kernel_v3_2_param_1];
	cvta.to.global.u64 	%rd50, %rd103;
	mul.lo.s32 	%r1591, %r2200, 3;
	mul.wide.u32 	%rd51, %r1591, 488;
	add.s64 	%rd52, %rd50, %rd51;
	ld.global.u32 	%r1592, [%rd52+960];
	xor.b32  	%r2496, %r2496, %r1592;
$L__BB1_42:
	@%p33 bra 	$L__BB1_44;
	ld.param.u64 	%rd104, [fused_batch_pir_kernel_v3_2_param_1];
	cvta.to.global.u64 	%rd53, %rd104;
	mul.lo.s32 	%r1593, %r2200, 3;
	mul.wide.u32 	%rd54, %r1593, 488;
	add.s64 	%rd55, %rd53, %rd54;
	ld.global.u32 	%r1594, [%rd55+964];
	xor.b32  	%r2497, %r2497, %r1594;
$L__BB1_44:
	@%p33 bra 	$L__BB1_46;
	ld.param.u64 	%rd105, [fused_batch_pir_kernel_v3_2_param_1];
	cvta.to.global.u64 	%rd56, %rd105;
	mul.lo.s32 	%r1595, %r2200, 3;
	mul.wide.u32 	%rd57, %r1595, 488;
	add.s64 	%rd58, %rd56, %rd57;
	ld.global.u32 	%r1596, [%rd58+968];
	xor.b32  	%r2498, %r2498, %r1596;
$L__BB1_46:
	@%p33 bra 	$L__BB1_48;
	ld.param.u64 	%rd106, [fused_batch_pir_kernel_v3_2_param_1];
	cvta.to.global.u64 	%rd59, %rd106;
	mul.lo.s32 	%r1597, %r2200, 3;
	mul.wide.u32 	%rd60, %r1597, 488;
	add.s64 	%rd61, %rd59, %rd60;
	ld.global.u32 	%r1598, [%rd61+972];
	xor.b32  	%r2499, %r2499, %r1598;
$L__BB1_48:
	cvt.u32.u16 	%r1599, %rs12;
	sub.s32 	%r1600, %r133, %r1599;
	add.s32 	%r1601, %r1600, 11;
	setp.lt.s32 	%p37, %r1601, 1;
	mov.u32 	%r2551, %r129;
	mov.u32 	%r2552, %r130;
	mov.u32 	%r2553, %r131;
	mov.u32 	%r2554, %r132;
	mov.u16 	%rs77, %rs13;
	@%p37 bra 	$L__BB1_57;
	mov.b32 	%r2508, 0;
	mov.u32 	%r2551, %r129;
	mov.u32 	%r2552, %r130;
	mov.u32 	%r2553, %r131;
	mov.u32 	%r2554, %r132;
	mov.u16 	%rs77, %rs13;
$L__BB1_50:
	mov.b32 	%r2521, 1797285236;
	mov.b32 	%r2520, 2036477234;
	mov.b32 	%r2519, 857760878;
	mov.b32 	%r2518, 1634760805;
	mov.b32 	%r2509, 0;
	mov.u32 	%r2510, %r2509;
	mov.u32 	%r2511, %r2509;
	mov.u32 	%r2512, %r2509;
	mov.u32 	%r2513, %r2509;
	mov.u32 	%r2514, %r2554;
	mov.u32 	%r2515, %r2553;
	mov.u32 	%r2516, %r2552;
	mov.u32 	%r2517, %r2551;
	mov.u32 	%r2522, %r2551;
	mov.u32 	%r2523, %r2552;
	mov.u32 	%r2524, %r2553;
	mov.u32 	%r2525, %r2554;
$L__BB1_51:
	add.s32 	%r1608, %r2518, %r2522;
	xor.b32  	%r1609, %r2513, %r1608;
	shf.l.wrap.b32 	%r1610, %r1609, %r1609, 16;
	add.s32 	%r1611, %r1610, %r2517;
	xor.b32  	%r1612, %r1611, %r2522;
	shf.l.wrap.b32 	%r1613, %r1612, %r1612, 12;
	add.s32 	%r1614, %r1613, %r1608;
	xor.b32  	%r1615, %r1614, %r1610;
	shf.l.wrap.b32 	%r1616, %r1615, %r1615, 8;
	add.s32 	%r1617, %r1616, %r1611;
	xor.b32  	%r1618, %r1617, %r1613;
	shf.l.wrap.b32 	%r1619, %r1618, %r1618, 7;
	add.s32 	%r1620, %r2519, %r2523;
	xor.b32  	%r1621, %r2512, %r1620;
	shf.l.wrap.b32 	%r1622, %r1621, %r1621, 16;
	add.s32 	%r1623, %r1622, %r2516;
	xor.b32  	%r1624, %r1623, %r2523;
	shf.l.wrap.b32 	%r1625, %r1624, %r1624, 12;
	add.s32 	%r1626, %r1625, %r1620;
	xor.b32  	%r1627, %r1626, %r1622;
	shf.l.wrap.b32 	%r1628, %r1627, %r1627, 8;
	add.s32 	%r1629, %r1628, %r1623;
	xor.b32  	%r1630, %r1629, %r1625;
	shf.l.wrap.b32 	%r1631, %r1630, %r1630, 7;
	add.s32 	%r1632, %r2520, %r2524;
	xor.b32  	%r1633, %r2511, %r1632;
	shf.l.wrap.b32 	%r1634, %r1633, %r1633, 16;
	add.s32 	%r1635, %r1634, %r2515;
	xor.b32  	%r1636, %r1635, %r2524;
	shf.l.wrap.b32 	%r1637, %r1636, %r1636, 12;
	add.s32 	%r1638, %r1637, %r1632;
	xor.b32  	%r1639, %r1638, %r1634;
	shf.l.wrap.b32 	%r1640, %r1639, %r1639, 8;
	add.s32 	%r1641, %r1640, %r1635;
	xor.b32  	%r1642, %r1641, %r1637;
	shf.l.wrap.b32 	%r1643, %r1642, %r1642, 7;
	add.s32 	%r1644, %r2521, %r2525;
	xor.b32  	%r1645, %r2510, %r1644;
	shf.l.wrap.b32 	%r1646, %r1645, %r1645, 16;
	add.s32 	%r1647, %r1646, %r2514;
	xor.b32  	%r1648, %r1647, %r2525;
	shf.l.wrap.b32 	%r1649, %r1648, %r1648, 12;
	add.s32 	%r1650, %r1649, %r1644;
	xor.b32  	%r1651, %r1650, %r1646;
	shf.l.wrap.b32 	%r1652, %r1651, %r1651, 8;
	add.s32 	%r1653, %r1652, %r1647;
	xor.b32  	%r1654, %r1653, %r1649;
	shf.l.wrap.b32 	%r1655, %r1654, %r1654, 7;
	add.s32 	%r1656, %r1631, %r1614;
	xor.b32  	%r1657, %r1656, %r1652;
	shf.l.wrap.b32 	%r1658, %r1657, %r1657, 16;
	add.s32 	%r1659, %r1658, %r1641;
	xor.b32  	%r1660, %r1659, %r1631;
	shf.l.wrap.b32 	%r1661, %r1660, %r1660, 12;
	add.s32 	%r2518, %r1661, %r1656;
	xor.b32  	%r1662, %r2518, %r1658;
	shf.l.wrap.b32 	%r2510, %r1662, %r1662, 8;
	add.s32 	%r2515, %r2510, %r1659;
	xor.b32  	%r1663, %r2515, %r1661;
	shf.l.wrap.b32 	%r2523, %r1663, %r1663, 7;
	add.s32 	%r1664, %r1643, %r1626;
	xor.b32  	%r1665, %r1664, %r1616;
	shf.l.wrap.b32 	%r1666, %r1665, %r1665, 16;
	add.s32 	%r1667, %r1666, %r1653;
	xor.b32  	%r1668, %r1667, %r1643;
	shf.l.wrap.b32 	%r1669, %r1668, %r1668, 12;
	add.s32 	%r2519, %r1669, %r1664;
	xor.b32  	%r1670, %r2519, %r1666;
	shf.l.wrap.b32 	%r2513, %r1670, %r1670, 8;
	add.s32 	%r2514, %r2513, %r1667;
	xor.b32  	%r1671, %r2514, %r1669;
	shf.l.wrap.b32 	%r2524, %r1671, %r1671, 7;
	add.s32 	%r1672, %r1655, %r1638;
	xor.b32  	%r1673, %r1672, %r1628;
	shf.l.wrap.b32 	%r1674, %r1673, %r1673, 16;
	add.s32 	%r1675, %r1674, %r1617;
	xor.b32  	%r1676, %r1675, %r1655;
	shf.l.wrap.b32 	%r1677, %r1676, %r1676, 12;
	add.s32 	%r2520, %r1677, %r1672;
	xor.b32  	%r1678, %r2520, %r1674;
	shf.l.wrap.b32 	%r2512, %r1678, %r1678, 8;
	add.s32 	%r2517, %r2512, %r1675;
	xor.b32  	%r1679, %r2517, %r1677;
	shf.l.wrap.b32 	%r2525, %r1679, %r1679, 7;
	add.s32 	%r1680, %r1619, %r1650;
	xor.b32  	%r1681, %r1680, %r1640;
	shf.l.wrap.b32 	%r1682, %r1681, %r1681, 16;
	add.s32 	%r1683, %r1682, %r1629;
	xor.b32  	%r1684, %r1683, %r1619;
	shf.l.wrap.b32 	%r1685, %r1684, %r1684, 12;
	add.s32 	%r2521, %r1685, %r1680;
	xor.b32  	%r1686, %r2521, %r1682;
	shf.l.wrap.b32 	%r2511, %r1686, %r1686, 8;
	add.s32 	%r2516, %r2511, %r1683;
	xor.b32  	%r1687, %r2516, %r1685;
	shf.l.wrap.b32 	%r2522, %r1687, %r1687, 7;
	add.s32 	%r2509, %r2509, 1;
	setp.ne.s32 	%p38, %r2509, 4;
	@%p38 bra 	$L__BB1_51;
	add.s32 	%r2547, %r2518, 1634760805;
	add.s32 	%r2548, %r2519, 857760878;
	add.s32 	%r2549, %r2520, 2036477234;
	add.s32 	%r2550, %r2521, 1797285236;
	add.s32 	%r2546, %r2522, %r2551;
	add.s32 	%r2545, %r2523, %r2552;
	add.s32 	%r2544, %r2524, %r2553;
	add.s32 	%r2543, %r2525, %r2554;
	mov.b32 	%r2539, 1;
	mov.b32 	%r2530, 1797285236;
	mov.b32 	%r2529, 2036477234;
	mov.b32 	%r2528, 857760878;
	mov.b32 	%r2527, 1634760805;
	mov.b32 	%r2526, 0;
	mov.u32 	%r2535, %r2551;
	mov.u32 	%r2536, %r2552;
	mov.u32 	%r2537, %r2553;
	mov.u32 	%r2538, %r2554;
	mov.u32 	%r2540, %r2526;
	mov.u32 	%r2541, %r2526;
	mov.u32 	%r2542, %r2526;
$L__BB1_53:
	add.s32 	%r1694, %r2527, %r2551;
	xor.b32  	%r1695, %r1694, %r2539;
	shf.l.wrap.b32 	%r1696, %r1695, %r1695, 16;
	add.s32 	%r1697, %r1696, %r2535;
	xor.b32  	%r1698, %r1697, %r2551;
	shf.l.wrap.b32 	%r1699, %r1698, %r1698, 12;
	add.s32 	%r1700, %r1699, %r1694;
	xor.b32  	%r1701, %r1700, %r1696;
	shf.l.wrap.b32 	%r1702, %r1701, %r1701, 8;
	add.s32 	%r1703, %r1702, %r1697;
	xor.b32  	%r1704, %r1703, %r1699;
	shf.l.wrap.b32 	%r1705, %r1704, %r1704, 7;
	add.s32 	%r1706, %r2528, %r2552;
	xor.b32  	%r1707, %r1706, %r2540;
	shf.l.wrap.b32 	%r1708, %r1707, %r1707, 16;
	add.s32 	%r1709, %r1708, %r2536;
	xor.b32  	%r1710, %r1709, %r2552;
	shf.l.wrap.b32 	%r1711, %r1710, %r1710, 12;
	add.s32 	%r1712, %r1711, %r1706;
	xor.b32  	%r1713, %r1712, %r1708;
	shf.l.wrap.b32 	%r1714, %r1713, %r1713, 8;
	add.s32 	%r1715, %r1714, %r1709;
	xor.b32  	%r1716, %r1715, %r1711;
	shf.l.wrap.b32 	%r1717, %r1716, %r1716, 7;
	add.s32 	%r1718, %r2529, %r2553;
	xor.b32  	%r1719, %r1718, %r2541;
	shf.l.wrap.b32 	%r1720, %r1719, %r1719, 16;
	add.s32 	%r1721, %r1720, %r2537;
	xor.b32  	%r1722, %r1721, %r2553;
	shf.l.wrap.b32 	%r1723, %r1722, %r1722, 12;
	add.s32 	%r1724, %r1723, %r1718;
	xor.b32  	%r1725, %r1724, %r1720;
	shf.l.wrap.b32 	%r1726, %r1725, %r1725, 8;
	add.s32 	%r1727, %r1726, %r1721;
	xor.b32  	%r1728, %r1727, %r1723;
	shf.l.wrap.b32 	%r1729, %r1728, %r1728, 7;
	add.s32 	%r1730, %r2530, %r2554;
	xor.b32  	%r1731, %r1730, %r2542;
	shf.l.wrap.b32 	%r1732, %r1731, %r1731, 16;
	add.s32 	%r1733, %r1732, %r2538;
	xor.b32  	%r1734, %r1733, %r2554;
	shf.l.wrap.b32 	%r1735, %r1734, %r1734, 12;
	add.s32 	%r1736, %r1735, %r1730;
	xor.b32  	%r1737, %r1736, %r1732;
	shf.l.wrap.b32 	%r1738, %r1737, %r1737, 8;
	add.s32 	%r1739, %r1738, %r1733;
	xor.b32  	%r1740, %r1739, %r1735;
	shf.l.wrap.b32 	%r1741, %r1740, %r1740, 7;
	add.s32 	%r1742, %r1717, %r1700;
	xor.b32  	%r1743, %r1742, %r1738;
	shf.l.wrap.b32 	%r1744, %r1743, %r1743, 16;
	add.s32 	%r1745, %r1744, %r1727;
	xor.b32  	%r1746, %r1745, %r1717;
	shf.l.wrap.b32 	%r1747, %r1746, %r1746, 12;
	add.s32 	%r2527, %r1747, %r1742;
	xor.b32  	%r1748, %r2527, %r1744;
	shf.l.wrap.b32 	%r2542, %r1748, %r1748, 8;
	add.s32 	%r2537, %r2542, %r1745;
	xor.b32  	%r1749, %r2537, %r1747;
	shf.l.wrap.b32 	%r2552, %r1749, %r1749, 7;
	add.s32 	%r1750, %r1729, %r1712;
	xor.b32  	%r1751, %r1750, %r1702;
	shf.l.wrap.b32 	%r1752, %r1751, %r1751, 16;
	add.s32 	%r1753, %r1752, %r1739;
	xor.b32  	%r1754, %r1753, %r1729;
	shf.l.wrap.b32 	%r1755, %r1754, %r1754, 12;
	add.s32 	%r2528, %r1755, %r1750;
	xor.b32  	%r1756, %r2528, %r1752;
	shf.l.wrap.b32 	%r2539, %r1756, %r1756, 8;
	add.s32 	%r2538, %r2539, %r1753;
	xor.b32  	%r1757, %r2538, %r1755;
	shf.l.wrap.b32 	%r2553, %r1757, %r1757, 7;
	add.s32 	%r1758, %r1741, %r1724;
	xor.b32  	%r1759, %r1758, %r1714;
	shf.l.wrap.b32 	%r1760, %r1759, %r1759, 16;
	add.s32 	%r1761, %r1760, %r1703;
	xor.b32  	%r1762, %r1761, %r1741;
	shf.l.wrap.b32 	%r1763, %r1762, %r1762, 12;
	add.s32 	%r2529, %r1763, %r1758;
	xor.b32  	%r1764, %r2529, %r1760;
	shf.l.wrap.b32 	%r2540, %r1764, %r1764, 8;
	add.s32 	%r2535, %r2540, %r1761;
	xor.b32  	%r1765, %r2535, %r1763;
	shf.l.wrap.b32 	%r2554, %r1765, %r1765, 7;
	add.s32 	%r1766, %r1705, %r1736;
	xor.b32  	%r1767, %r1766, %r1726;
	shf.l.wrap.b32 	%r1768, %r1767, %r1767, 16;
	add.s32 	%r1769, %r1768, %r1715;
	xor.b32  	%r1770, %r1769, %r1705;
	shf.l.wrap.b32 	%r1771, %r1770, %r1770, 12;
	add.s32 	%r2530, %r1771, %r1766;
	xor.b32  	%r1772, %r2530, %r1768;
	shf.l.wrap.b32 	%r2541, %r1772, %r1772, 8;
	add.s32 	%r2536, %r2541, %r1769;
	xor.b32  	%r1773, %r2536, %r1771;
	shf.l.wrap.b32 	%r2551, %r1773, %r1773, 7;
	add.s32 	%r2526, %r2526, 1;
	setp.ne.s32 	%p39, %r2526, 4;
	@%p39 bra 	$L__BB1_53;
	cvt.u16.u32 	%rs58, %r2527;
	not.b16 	%rs59, %rs58;
	cvt.u16.u32 	%rs60, %r2528;
	cvt.u32.u16 	%r1774, %rs12;
	add.s32 	%r1775, %r1774, %r2508;
	add.s32 	%r1776, %r1775, -11;
	not.b32 	%r1777, %r1776;
	add.s32 	%r1778, %r1777, %r133;
	shr.u32 	%r1779, %r2393, %r1778;
	and.b32  	%r1780, %r1779, 1;
	setp.eq.b32 	%p40, %r1780, 1;
	selp.b16 	%rs61, %rs60, %rs59, %p40;
	and.b16  	%rs25, %rs61, 1;
	and.b16  	%rs62, %rs77, 255;
	setp.ne.s16 	%p41, %rs62, 1;
	mov.u16 	%rs77, %rs25;
	@%p41 bra 	$L__BB1_56;
	ld.param.u64 	%rd107, [fused_batch_pir_kernel_v3_2_param_1];
	cvt.u32.u16 	%r1781, %rs12;
	add.s32 	%r1782, %r1781, %r2508;
	add.s32 	%r1783, %r1782, -11;
	not.b32 	%r1784, %r1783;
	add.s32 	%r1785, %r1784, %r133;
	shr.u32 	%r1786, %r2393, %r1785;
	and.b32  	%r1787, %r1786, 1;
	setp.eq.b32 	%p42, %r1787, 1;
	cvt.u64.u32 	%rd62, %r2508;
	cvt.u64.u16 	%rd63, %rs12;
	add.s64 	%rd64, %rd62, %rd63;
	cvta.to.global.u64 	%rd65, %rd107;
	mul.lo.s32 	%r1788, %r2200, 3;
	mul.wide.u32 	%rd66, %r1788, 488;
	add.s64 	%rd67, %rd65, %rd66;
	add.s64 	%rd68, %rd67, 17;
	shl.b64 	%rd69, %rd64, 4;
	add.s64 	%rd70, %rd68, %rd69;
	ld.global.u32 	%r1789, [%rd70+803];
	selp.b32 	%r1790, %r2546, %r2547, %p42;
	xor.b32  	%r1791, %r1790, %r1789;
	selp.b32 	%r1792, %r2545, %r2548, %p42;
	selp.b32 	%r2546, %r1791, %r2546, %p42;
	selp.b32 	%r2547, %r2547, %r1791, %p42;
	ld.global.u32 	%r1793, [%rd70+807];
	xor.b32  	%r1794, %r1792, %r1793;
	selp.b32 	%r1795, %r2544, %r2549, %p42;
	selp.b32 	%r2545, %r1794, %r2545, %p42;
	selp.b32 	%r2548, %r2548, %r1794, %p42;
	ld.global.u32 	%r1796, [%rd70+811];
	xor.b32  	%r1797, %r1795, %r1796;
	selp.b32 	%r1798, %r2543, %r2550, %p42;
	selp.b32 	%r2544, %r1797, %r2544, %p42;
	selp.b32 	%r2549, %r2549, %r1797, %p42;
	ld.global.u32 	%r1799, [%rd70+815];
	xor.b32  	%r1800, %r1798, %r1799;
	selp.b64 	%rd71, 445, 420, %p42;
	selp.b32 	%r2543, %r1800, %r2543, %p42;
	selp.b32 	%r2550, %r2550, %r1800, %p42;
	add.s64 	%rd72, %rd71, %rd64;
	add.s64 	%rd73, %rd72, %rd68;
	ld.global.u8 	%rs63, [%rd73+948];
	xor.b16  	%rs77, %rs63, %rs25;
$L__BB1_56:
	cvt.u32.u16 	%r1801, %rs12;
	add.s32 	%r1802, %r1801, -11;
	add.s32 	%r1803, %r2508, %r1802;
	not.b32 	%r1804, %r1803;
	add.s32 	%r1805, %r1804, %r133;
	shr.u32 	%r1806, %r2393, %r1805;
	and.b32  	%r1807, %r1806, 1;
	setp.eq.b32 	%p43, %r1807, 1;
	selp.b32 	%r2551, %r2546, %r2547, %p43;
	selp.b32 	%r2552, %r2545, %r2548, %p43;
	selp.b32 	%r2553, %r2544, %r2549, %p43;
	selp.b32 	%r2554, %r2543, %r2550, %p43;
	add.s32 	%r2508, %r2508, 1;
	sub.s32 	%r1808, %r133, %r1802;
	setp.ne.s32 	%p44, %r2508, %r1808;
	@%p44 bra 	$L__BB1_50;
$L__BB1_57:
	and.b16  	%rs64, %rs77, 255;
	setp.ne.s16 	%p45, %rs64, 1;
	@%p45 bra 	$L__BB1_59;
	ld.param.u64 	%rd108, [fused_batch_pir_kernel_v3_2_param_1];
	cvta.to.global.u64 	%rd74, %rd108;
	mul.lo.s32 	%r1809, %r2200, 3;
	mul.wide.u32 	%rd75, %r1809, 488;
	add.s64 	%rd76, %rd74, %rd75;
	ld.global.u32 	%r1810, [%rd76+1448];
	xor.b32  	%r2551, %r2551, %r1810;
$L__BB1_59:
	@%p45 bra 	$L__BB1_61;
	ld.param.u64 	%rd109, [fused_batch_pir_kernel_v3_2_param_1];
	cvta.to.global.u64 	%rd77, %rd109;
	mul.lo.s32 	%r1811, %r2200, 3;
	mul.wide.u32 	%rd78, %r1811, 488;
	add.s64 	%rd79, %rd77, %rd78;
	ld.global.u32 	%r1812, [%rd79+1452];
	xor.b32  	%r2552, %r2552, %r1812;
$L__BB1_61:
	@%p45 bra 	$L__BB1_63;
	ld.param.u64 	%rd110, [fused_batch_pir_kernel_v3_2_param_1];
	cvta.to.global.u64 	%rd80, %rd110;
	mul.lo.s32 	%r1813, %r2200, 3;
	mul.wide.u32 	%rd81, %r1813, 488;
	add.s64 	%rd82, %rd80, %rd81;
	ld.global.u32 	%r1814, [%rd82+1456];
	xor.b32  	%r2553, %r2553, %r1814;
$L__BB1_63:
	@%p45 bra 	$L__BB1_65;
	ld.param.u64 	%rd111, [fused_batch_pir_kernel_v3_2_param_1];
	cvta.to.global.u64 	%rd83, %rd111;
	mul.lo.s32 	%r1815, %r2200, 3;
	mul.wide.u32 	%rd84, %r1815, 488;
	add.s64 	%rd85, %rd83, %rd84;
	ld.global.u32 	%r1816, [%rd85+1460];
	xor.b32  	%r2554, %r2554, %r1816;
$L__BB1_65:
	ld.param.u64 	%rd95, [fused_batch_pir_kernel_v3_2_param_0];
	mov.u32 	%r1817, %tid.x;
	mul.wide.s32 	%rd86, %r2393, 4096;
	cvta.to.global.u64 	%rd87, %rd95;
	add.s64 	%rd88, %rd87, %rd86;
	shl.b32 	%r1818, %r1817, 4;
	cvt.u64.u32 	%rd89, %r1818;
	and.b64  	%rd90, %rd89, 496;
	add.s64 	%rd91, %rd88, %rd90;
	ld.global.v4.u32 	{%r1819, %r1820, %r1821, %r1822}, [%rd91];
	and.b32  	%r1823, %r2398, %r1819;
	xor.b32  	%r2392, %r2392, %r1823;
	and.b32  	%r1824, %r2399, %r1820;
	xor.b32  	%r2391, %r2391, %r1824;
	and.b32  	%r1825, %r2400, %r1821;
	xor.b32  	%r2390, %r2390, %r1825;
	and.b32  	%r1826, %r2401, %r1822;
	xor.b32  	%r2389, %r2389, %r1826;
	ld.global.v4.u32 	{%r1827, %r1828, %r1829, %r1830}, [%rd91+512];
	and.b32  	%r1831, %r2398, %r1827;
	xor.b32  	%r2388, %r2388, %r1831;
	and.b32  	%r1832, %r2399, %r1828;
	xor.b32  	%r2387, %r2387, %r1832;
	and.b32  	%r1833, %r2400, %r1829;
	xor.b32  	%r2386, %r2386, %r1833;
	and.b32  	%r1834, %r2401, %r1830;
	xor.b32  	%r2385, %r2385, %r1834;
	ld.global.v4.u32 	{%r1835, %r1836, %r1837, %r1838}, [%rd91+1024];
	and.b32  	%r1839, %r2398, %r1835;
	xor.b32  	%r2384, %r2384, %r1839;
	and.b32  	%r1840, %r2399, %r1836;
	xor.b32  	%r2383, %r2383, %r1840;
	and.b32  	%r1841, %r2400, %r1837;
	xor.b32  	%r2382, %r2382, %r1841;
	and.b32  	%r1842, %r2401, %r1838;
	xor.b32  	%r2381, %r2381, %r1842;
	ld.global.v4.u32 	{%r1843, %r1844, %r1845, %r1846}, [%rd91+1536];
	and.b32  	%r1847, %r2398, %r1843;
	xor.b32  	%r2380, %r2380, %r1847;
	and.b32  	%r1848, %r2399, %r1844;
	xor.b32  	%r2379, %r2379, %r1848;
	and.b32  	%r1849, %r2400, %r1845;
	xor.b32  	%r2378, %r2378, %r1849;
	and.b32  	%r1850, %r2401, %r1846;
	xor.b32  	%r2377, %r2377, %r1850;
	ld.global.v4.u32 	{%r1851, %r1852, %r1853, %r1854}, [%rd91+2048];
	and.b32  	%r1855, %r2398, %r1851;
	xor.b32  	%r2376, %r2376, %r1855;
	and.b32  	%r1856, %r2399, %r1852;
	xor.b32  	%r2375, %r2375, %r1856;
	and.b32  	%r1857, %r2400, %r1853;
	xor.b32  	%r2374, %r2374, %r1857;
	and.b32  	%r1858, %r2401, %r1854;
	xor.b32  	%r2373, %r2373, %r1858;
	ld.global.v4.u32 	{%r1859, %r1860, %r1861, %r1862}, [%rd91+2560];
	and.b32  	%r1863, %r2398, %r1859;
	xor.b32  	%r2372, %r2372, %r1863;
	and.b32  	%r1864, %r2399, %r1860;
	xor.b32  	%r2371, %r2371, %r1864;
	and.b32  	%r1865, %r2400, %r1861;
	xor.b32  	%r2370, %r2370, %r1865;
	and.b32  	%r1866, %r2401, %r1862;
	xor.b32  	%r2369, %r2369, %r1866;
	ld.global.v4.u32 	{%r1867, %r1868, %r1869, %r1870}, [%rd91+3072];
	and.b32  	%r1871, %r2398, %r1867;
	xor.b32  	%r2368, %r2368, %r1871;
	and.b32  	%r1872, %r2399, %r1868;
	xor.b32  	%r2367, %r2367, %r1872;
	and.b32  	%r1873, %r2400, %r1869;
	xor.b32  	%r2366, %r2366, %r1873;
	and.b32  	%r1874, %r2401, %r1870;
	xor.b32  	%r2365, %r2365, %r1874;
	ld.global.v4.u32 	{%r1875, %r1876, %r1877, %r1878}, [%rd91+3584];
	and.b32  	%r1879, %r2398, %r1875;
	xor.b32  	%r2364, %r2364, %r1879;
	and.b32  	%r1880, %r2399, %r1876;
	xor.b32  	%r2363, %r2363, %r1880;
	and.b32  	%r1881, %r2400, %r1877;
	xor.b32  	%r2362, %r2362, %r1881;
	and.b32  	%r1882, %r2401, %r1878;
	xor.b32  	%r2361, %r2361, %r1882;
	and.b32  	%r1883, %r2496, %r1819;
	xor.b32  	%r2360, %r2360, %r1883;
	and.b32  	%r1884, %r2497, %r1820;
	xor.b32  	%r2359, %r2359, %r1884;
	and.b32  	%r1885, %r2498, %r1821;
	xor.b32  	%r2358, %r2358, %r1885;
	and.b32  	%r1886, %r2499, %r1822;
	xor.b32  	%r2357, %r2357, %r1886;
	and.b32  	%r1887, %r2496, %r1827;
	xor.b32  	%r2356, %r2356, %r1887;
	and.b32  	%r1888, %r2497, %r1828;
	xor.b32  	%r2355, %r2355, %r1888;
	and.b32  	%r1889, %r2498, %r1829;
	xor.b32  	%r2354, %r2354, %r1889;
	and.b32  	%r1890, %r2499, %r1830;
	xor.b32  	%r2353, %r2353, %r1890;
	and.b32  	%r1891, %r2496, %r1835;
	xor.b32  	%r2352, %r2352, %r1891;
	and.b32  	%r1892, %r2497, %r1836;
	xor.b32  	%r2351, %r2351, %r1892;
	and.b32  	%r1893, %r2498, %r1837;
	xor.b32  	%r2350, %r2350, %r1893;
	and.b32  	%r1894, %r2499, %r1838;
	xor.b32  	%r2349, %r2349, %r1894;
	and.b32  	%r1895, %r2496, %r1843;
	xor.b32  	%r2348, %r2348, %r1895;
	and.b32  	%r1896, %r2497, %r1844;
	xor.b32  	%r2347, %r2347, %r1896;
	and.b32  	%r1897, %r2498, %r1845;
	xor.b32  	%r2346, %r2346, %r1897;
	and.b32  	%r1898, %r2499, %r1846;
	xor.b32  	%r2345, %r2345, %r1898;
	and.b32  	%r1899, %r2496, %r1851;
	xor.b32  	%r2344, %r2344, %r1899;
	and.b32  	%r1900, %r2497, %r1852;
	xor.b32  	%r2343, %r2343, %r1900;
	and.b32  	%r1901, %r2498, %r1853;
	xor.b32  	%r2342, %r2342, %r1901;
	and.b32  	%r1902, %r2499, %r1854;
	xor.b32  	%r2341, %r2341, %r1902;
	and.b32  	%r1903, %r2496, %r1859;
	xor.b32  	%r2340, %r2340, %r1903;
	and.b32  	%r1904, %r2497, %r1860;
	xor.b32  	%r2339, %r2339, %r1904;
	and.b32  	%r1905, %r2498, %r1861;
	xor.b32  	%r2338, %r2338, %r1905;
	and.b32  	%r1906, %r2499, %r1862;
	xor.b32  	%r2337, %r2337, %r1906;
	and.b32  	%r1907, %r2496, %r1867;
	xor.b32  	%r2336, %r2336, %r1907;
	and.b32  	%r1908, %r2497, %r1868;
	xor.b32  	%r2335, %r2335, %r1908;
	and.b32  	%r1909, %r2498, %r1869;
	xor.b32  	%r2334, %r2334, %r1909;
	and.b32  	%r1910, %r2499, %r1870;
	xor.b32  	%r2333, %r2333, %r1910;
	and.b32  	%r1911, %r2496, %r1875;
	xor.b32  	%r2332, %r2332, %r1911;
	and.b32  	%r1912, %r2497, %r1876;
	xor.b32  	%r2331, %r2331, %r1912;
	and.b32  	%r1913, %r2498, %r1877;
	xor.b32  	%r2330, %r2330, %r1913;
	and.b32  	%r1914, %r2499, %r1878;
	xor.b32  	%r2329, %r2329, %r1914;
	and.b32  	%r1915, %r2551, %r1819;
	xor.b32  	%r2328, %r2328, %r1915;
	and.b32  	%r1916, %r2552, %r1820;
	xor.b32  	%r2327, %r2327, %r1916;
	and.b32  	%r1917, %r2553, %r1821;
	xor.b32  	%r2326, %r2326, %r1917;
	and.b32  	%r1918, %r2554, %r1822;
	xor.b32  	%r2325, %r2325, %r1918;
	and.b32  	%r1919, %r2551, %r1827;
	xor.b32  	%r2324, %r2324, %r1919;
	and.b32  	%r1920, %r2552, %r1828;
	xor.b32  	%r2323, %r2323, %r1920;
	and.b32  	%r1921, %r2553, %r1829;
	xor.b32  	%r2322, %r2322, %r1921;
	and.b32  	%r1922, %r2554, %r1830;
	xor.b32  	%r2321, %r2321, %r1922;
	and.b32  	%r1923, %r2551, %r1835;
	xor.b32  	%r2320, %r2320, %r1923;
	and.b32  	%r1924, %r2552, %r1836;
	xor.b32  	%r2319, %r2319, %r1924;
	and.b32  	%r1925, %r2553, %r1837;
	xor.b32  	%r2318, %r2318, %r1925;
	and.b32  	%r1926, %r2554, %r1838;
	xor.b32  	%r2317, %r2317, %r1926;
	and.b32  	%r1927, %r2551, %r1843;
	xor.b32  	%r2316, %r2316, %r1927;
	and.b32  	%r1928, %r2552, %r1844;
	xor.b32  	%r2315, %r2315, %r1928;
	and.b32  	%r1929, %r2553, %r1845;
	xor.b32  	%r2314, %r2314, %r1929;
	and.b32  	%r1930, %r2554, %r1846;
	xor.b32  	%r2313, %r2313, %r1930;
	and.b32  	%r1931, %r2551, %r1851;
	xor.b32  	%r2312, %r2312, %r1931;
	and.b32  	%r1932, %r2552, %r1852;
	xor.b32  	%r2311, %r2311, %r1932;
	and.b32  	%r1933, %r2553, %r1853;
	xor.b32  	%r2310, %r2310, %r1933;
	and.b32  	%r1934, %r2554, %r1854;
	xor.b32  	%r2309, %r2309, %r1934;
	and.b32  	%r1935, %r2551, %r1859;
	xor.b32  	%r2308, %r2308, %r1935;
	and.b32  	%r1936, %r2552, %r1860;
	xor.b32  	%r2307, %r2307, %r1936;
	and.b32  	%r1937, %r2553, %r1861;
	xor.b32  	%r2306, %r2306, %r1937;
	and.b32  	%r1938, %r2554, %r1862;
	xor.b32  	%r2305, %r2305, %r1938;
	and.b32  	%r1939, %r2551, %r1867;
	xor.b32  	%r2304, %r2304, %r1939;
	and.b32  	%r1940, %r2552, %r1868;
	xor.b32  	%r2303, %r2303, %r1940;
	and.b32  	%r1941, %r2553, %r1869;
	xor.b32  	%r2302, %r2302, %r1941;
	and.b32  	%r1942, %r2554, %r1870;
	xor.b32  	%r2301, %r2301, %r1942;
	and.b32  	%r1943, %r2551, %r1875;
	xor.b32  	%r2300, %r2300, %r1943;
	and.b32  	%r1944, %r2552, %r1876;
	xor.b32  	%r2299, %r2299, %r1944;
	and.b32  	%r1945, %r2553, %r1877;
	xor.b32  	%r2298, %r2298, %r1945;
	and.b32  	%r1946, %r2554, %r1878;
	xor.b32  	%r2297, %r2297, %r1946;
	add.s32 	%r2393, %r2393, 1;
	setp.lt.s32 	%p49, %r2393, %r116;
	@%p49 bra 	$L__BB1_14;
$L__BB1_66:
	mov.b32 	%r2655, 16;
$L__BB1_67:
	shfl.sync.bfly.b32	%r1948|%p50, %r2392, %r2655, 31, -1;
	xor.b32  	%r2392, %r1948, %r2392;
	shfl.sync.bfly.b32	%r1949|%p51, %r2391, %r2655, 31, -1;
	xor.b32  	%r2391, %r1949, %r2391;
	shfl.sync.bfly.b32	%r1950|%p52, %r2390, %r2655, 31, -1;
	xor.b32  	%r2390, %r1950, %r2390;
	shfl.sync.bfly.b32	%r1951|%p53, %r2389, %r2655, 31, -1;
	xor.b32  	%r2389, %r1951, %r2389;
	shfl.sync.bfly.b32	%r1952|%p54, %r2388, %r2655, 31, -1;
	xor.b32  	%r2388, %r1952, %r2388;
	shfl.sync.bfly.b32	%r1953|%p55, %r2387, %r2655, 31, -1;
	xor.b32  	%r2387, %r1953, %r2387;
	shfl.sync.bfly.b32	%r1954|%p56, %r2386, %r2655, 31, -1;
	xor.b32  	%r2386, %r1954, %r2386;
	shfl.sync.bfly.b32	%r1955|%p57, %r2385, %r2655, 31, -1;
	xor.b32  	%r2385, %r1955, %r2385;
	shfl.sync.bfly.b32	%r1956|%p58, %r2384, %r2655, 31, -1;
	xor.b32  	%r2384, %r1956, %r2384;
	shfl.sync.bfly.b32	%r1957|%p59, %r2383, %r2655, 31, -1;
	xor.b32  	%r2383, %r1957, %r2383;
	shfl.sync.bfly.b32	%r1958|%p60, %r2382, %r2655, 31, -1;
	xor.b32  	%r2382, %r1958, %r2382;
	shfl.sync.bfly.b32	%r1959|%p61, %r2381, %r2655, 31, -1;
	xor.b32  	%r2381, %r1959, %r2381;
	shfl.sync.bfly.b32	%r1960|%p62, %r2380, %r2655, 31, -1;
	xor.b32  	%r2380, %r1960, %r2380;
	shfl.sync.bfly.b32	%r1961|%p63, %r2379, %r2655, 31, -1;
	xor.b32  	%r2379, %r1961, %r2379;
	shfl.sync.bfly.b32	%r1962|%p64, %r2378, %r2655, 31, -1;
	xor.b32  	%r2378, %r1962, %r2378;
	shfl.sync.bfly.b32	%r1963|%p65, %r2377, %r2655, 31, -1;
	xor.b32  	%r2377, %r1963, %r2377;
	shfl.sync.bfly.b32	%r1964|%p66, %r2376, %r2655, 31, -1;
	xor.b32  	%r2376, %r1964, %r2376;
	shfl.sync.bfly.b32	%r1965|%p67, %r2375, %r2655, 31, -1;
	xor.b32  	%r2375, %r1965, %r2375;
	shfl.sync.bfly.b32	%r1966|%p68, %r2374, %r2655, 31, -1;
	xor.b32  	%r2374, %r1966, %r2374;
	shfl.sync.bfly.b32	%r1967|%p69, %r2373, %r2655, 31, -1;
	xor.b32  	%r2373, %r1967, %r2373;
	shfl.sync.bfly.b32	%r1968|%p70, %r2372, %r2655, 31, -1;
	xor.b32  	%r2372, %r1968, %r2372;
	shfl.sync.bfly.b32	%r1969|%p71, %r2371, %r2655, 31, -1;
	xor.b32  	%r2371, %r1969, %r2371;
	shfl.sync.bfly.b32	%r1970|%p72, %r2370, %r2655, 31, -1;
	xor.b32  	%r2370, %r1970, %r2370;
	shfl.sync.bfly.b32	%r1971|%p73, %r2369, %r2655, 31, -1;
	xor.b32  	%r2369, %r1971, %r2369;
	shfl.sync.bfly.b32	%r1972|%p74, %r2368, %r2655, 31, -1;
	xor.b32  	%r2368, %r1972, %r2368;
	shfl.sync.bfly.b32	%r1973|%p75, %r2367, %r2655, 31, -1;
	xor.b32  	%r2367, %r1973, %r2367;
	shfl.sync.bfly.b32	%r1974|%p76, %r2366, %r2655, 31, -1;
	xor.b32  	%r2366, %r1974, %r2366;
	shfl.sync.bfly.b32	%r1975|%p77, %r2365, %r2655, 31, -1;
	xor.b32  	%r2365, %r1975, %r2365;
	shfl.sync.bfly.b32	%r1976|%p78, %r2364, %r2655, 31, -1;
	xor.b32  	%r2364, %r1976, %r2364;
	shfl.sync.bfly.b32	%r1977|%p79, %r2363, %r2655, 31, -1;
	xor.b32  	%r2363, %r1977, %r2363;
	shfl.sync.bfly.b32	%r1978|%p80, %r2362, %r2655, 31, -1;
	xor.b32  	%r2362, %r1978, %r2362;
	shfl.sync.bfly.b32	%r1979|%p81, %r2361, %r2655, 31, -1;
	xor.b32  	%r2361, %r1979, %r2361;
	shfl.sync.bfly.b32	%r1980|%p82, %r2360, %r2655, 31, -1;
	xor.b32  	%r2360, %r1980, %r2360;
	shfl.sync.bfly.b32	%r1981|%p83, %r2359, %r2655, 31, -1;
	xor.b32  	%r2359, %r1981, %r2359;
	shfl.sync.bfly.b32	%r1982|%p84, %r2358, %r2655, 31, -1;
	xor.b32  	%r2358, %r1982, %r2358;
	shfl.sync.bfly.b32	%r1983|%p85, %r2357, %r2655, 31, -1;
	xor.b32  	%r2357, %r1983, %r2357;
	shfl.sync.bfly.b32	%r1984|%p86, %r2356, %r2655, 31, -1;
	xor.b32  	%r2356, %r1984, %r2356;
	shfl.sync.bfly.b32	%r1985|%p87, %r2355, %r2655, 31, -1;
	xor.b32  	%r2355, %r1985, %r2355;
	shfl.sync.bfly.b32	%r1986|%p88, %r2354, %r2655, 31, -1;
	xor.b32  	%r2354, %r1986, %r2354;
	shfl.sync.bfly.b32	%r1987|%p89, %r2353, %r2655, 31, -1;
	xor.b32  	%r2353, %r1987, %r2353;
	shfl.sync.bfly.b32	%r1988|%p90, %r2352, %r2655, 31, -1;
	xor.b32  	%r2352, %r1988, %r2352;
	shfl.sync.bfly.b32	%r1989|%p91, %r2351, %r2655, 31, -1;
	xor.b32  	%r2351, %r1989, %r2351;
	shfl.sync.bfly.b32	%r1990|%p92, %r2350, %r2655, 31, -1;
	xor.b32  	%r2350, %r1990, %r2350;
	shfl.sync.bfly.b32	%r1991|%p93, %r2349, %r2655, 31, -1;
	xor.b32  	%r2349, %r1991, %r2349;
	shfl.sync.bfly.b32	%r1992|%p94, %r2348, %r2655, 31, -1;
	xor.b32  	%r2348, %r1992, %r2348;
	shfl.sync.bfly.b32	%r1993|%p95, %r2347, %r2655, 31, -1;
	xor.b32  	%r2347, %r1993, %r2347;
	shfl.sync.bfly.b32	%r1994|%p96, %r2346, %r2655, 31, -1;
	xor.b32  	%r2346, %r1994, %r2346;
	shfl.sync.bfly.b32	%r1995|%p97, %r2345, %r2655, 31, -1;
	xor.b32  	%r2345, %r1995, %r2345;
	shfl.sync.bfly.b32	%r1996|%p98, %r2344, %r2655, 31, -1;
	xor.b32  	%r2344, %r1996, %r2344;
	shfl.sync.bfly.b32	%r1997|%p99, %r2343, %r2655, 31, -1;
	xor.b32  	%r2343, %r1997, %r2343;
	shfl.sync.bfly.b32	%r1998|%p100, %r2342, %r2655, 31, -1;
	xor.b32  	%r2342, %r1998, %r2342;
	shfl.sync.bfly.b32	%r1999|%p101, %r2341, %r2655, 31, -1;
	xor.b32  	%r2341, %r1999, %r2341;
	shfl.sync.bfly.b32	%r2000|%p102, %r2340, %r2655, 31, -1;
	xor.b32  	%r2340, %r2000, %r2340;
	shfl.sync.bfly.b32	%r2001|%p103, %r2339, %r2655, 31, -1;
	xor.b32  	%r2339, %r2001, %r2339;
	shfl.sync.bfly.b32	%r2002|%p104, %r2338, %r2655, 31, -1;
	xor.b32  	%r2338, %r2002, %r2338;
	shfl.sync.bfly.b32	%r2003|%p105, %r2337, %r2655, 31, -1;
	xor.b32  	%r2337, %r2003, %r2337;
	shfl.sync.bfly.b32	%r2004|%p106, %r2336, %r2655, 31, -1;
	xor.b32  	%r2336, %r2004, %r2336;
	shfl.sync.bfly.b32	%r2005|%p107, %r2335, %r2655, 31, -1;
	xor.b32  	%r2335, %r2005, %r2335;
	shfl.sync.bfly.b32	%r2006|%p108, %r2334, %r2655, 31, -1;
	xor.b32  	%r2334, %r2006, %r2334;
	shfl.sync.bfly.b32	%r2007|%p109, %r2333, %r2655, 31, -1;
	xor.b32  	%r2333, %r2007, %r2333;
	shfl.sync.bfly.b32	%r2008|%p110, %r2332, %r2655, 31, -1;
	xor.b32  	%r2332, %r2008, %r2332;
	shfl.sync.bfly.b32	%r2009|%p111, %r2331, %r2655, 31, -1;
	xor.b32  	%r2331, %r2009, %r2331;
	shfl.sync.bfly.b32	%r2010|%p112, %r2330, %r2655, 31, -1;
	xor.b32  	%r2330, %r2010, %r2330;
	shfl.sync.bfly.b32	%r2011|%p113, %r2329, %r2655, 31, -1;
	xor.b32  	%r2329, %r2011, %r2329;
	shfl.sync.bfly.b32	%r2012|%p114, %r2328, %r2655, 31, -1;
	xor.b32  	%r2328, %r2012, %r2328;
	shfl.sync.bfly.b32	%r2013|%p115, %r2327, %r2655, 31, -1;
	xor.b32  	%r2327, %r2013, %r2327;
	shfl.sync.bfly.b32	%r2014|%p116, %r2326, %r2655, 31, -1;
	xor.b32  	%r2326, %r2014, %r2326;
	shfl.sync.bfly.b32	%r2015|%p117, %r2325, %r2655, 31, -1;
	xor.b32  	%r2325, %r2015, %r2325;
	shfl.sync.bfly.b32	%r2016|%p118, %r2324, %r2655, 31, -1;
	xor.b32  	%r2324, %r2016, %r2324;
	shfl.sync.bfly.b32	%r2017|%p119, %r2323, %r2655, 31, -1;
	xor.b32  	%r2323, %r2017, %r2323;
	shfl.sync.bfly.b32	%r2018|%p120, %r2322, %r2655, 31, -1;
	xor.b32  	%r2322, %r2018, %r2322;
	shfl.sync.bfly.b32	%r2019|%p121, %r2321, %r2655, 31, -1;
	xor.b32  	%r2321, %r2019, %r2321;
	shfl.sync.bfly.b32	%r2020|%p122, %r2320, %r2655, 31, -1;
	xor.b32  	%r2320, %r2020, %r2320;
	shfl.sync.bfly.b32	%r2021|%p123, %r2319, %r2655, 31, -1;
	xor.b32  	%r2319, %r2021, %r2319;
	shfl.sync.bfly.b32	%r2022|%p124, %r2318, %r2655, 31, -1;
	xor.b32  	%r2318, %r2022, %r2318;
	shfl.sync.bfly.b32	%r2023|%p125, %r2317, %r2655, 31, -1;
	xor.b32  	%r2317, %r2023, %r2317;
	shfl.sync.bfly.b32	%r2024|%p126, %r2316, %r2655, 31, -1;
	xor.b32  	%r2316, %r2024, %r2316;
	shfl.sync.bfly.b32	%r2025|%p127, %r2315, %r2655, 31, -1;
	xor.b32  	%r2315, %r2025, %r2315;
	shfl.sync.bfly.b32	%r2026|%p128, %r2314, %r2655, 31, -1;
	xor.b32  	%r2314, %r2026, %r2314;
	shfl.sync.bfly.b32	%r2027|%p129, %r2313, %r2655, 31, -1;
	xor.b32  	%r2313, %r2027, %r2313;
	shfl.sync.bfly.b32	%r2028|%p130, %r2312, %r2655, 31, -1;
	xor.b32  	%r2312, %r2028, %r2312;
	shfl.sync.bfly.b32	%r2029|%p131, %r2311, %r2655, 31, -1;
	xor.b32  	%r2311, %r2029, %r2311;
	shfl.sync.bfly.b32	%r2030|%p132, %r2310, %r2655, 31, -1;
	xor.b32  	%r2310, %r2030, %r2310;
	shfl.sync.bfly.b32	%r2031|%p133, %r2309, %r2655, 31, -1;
	xor.b32  	%r2309, %r2031, %r2309;
	shfl.sync.bfly.b32	%r2032|%p134, %r2308, %r2655, 31, -1;
	xor.b32  	%r2308, %r2032, %r2308;
	shfl.sync.bfly.b32	%r2033|%p135, %r2307, %r2655, 31, -1;
	xor.b32  	%r2307, %r2033, %r2307;
	shfl.sync.bfly.b32	%r2034|%p136, %r2306, %r2655, 31, -1;
	xor.b32  	%r2306, %r2034, %r2306;
	shfl.sync.bfly.b32	%r2035|%p137, %r2305, %r2655, 31, -1;
	xor.b32  	%r2305, %r2035, %r2305;
	shfl.sync.bfly.b32	%r2036|%p138, %r2304, %r2655, 31, -1;
	xor.b32  	%r2304, %r2036, %r2304;
	shfl.sync.bfly.b32	%r2037|%p139, %r2303, %r2655, 31, -1;
	xor.b32  	%r2303, %r2037, %r2303;
	shfl.sync.bfly.b32	%r2038|%p140, %r2302, %r2655, 31, -1;
	xor.b32  	%r2302, %r2038, %r2302;
	shfl.sync.bfly.b32	%r2039|%p141, %r2301, %r2655, 31, -1;
	xor.b32  	%r2301, %r2039, %r2301;
	shfl.sync.bfly.b32	%r2040|%p142, %r2300, %r2655, 31, -1;
	xor.b32  	%r2300, %r2040, %r2300;
	shfl.sync.bfly.b32	%r2041|%p143, %r2299, %r2655, 31, -1;
	xor.b32  	%r2299, %r2041, %r2299;
	shfl.sync.bfly.b32	%r2042|%p144, %r2298, %r2655, 31, -1;
	xor.b32  	%r2298, %r2042, %r2298;
	shfl.sync.bfly.b32	%r2043|%p145, %r2297, %r2655, 31, -1;
	xor.b32  	%r2297, %r2043, %r2297;
	shr.u32 	%r959, %r2655, 1;
	setp.gt.u32 	%p146, %r2655, 1;
	mov.u32 	%r2655, %r959;
	@%p146 bra 	$L__BB1_67;
	mov.u32 	%r2044, %tid.x;
	and.b32  	%r2045, %r2044, 31;
	setp.ne.s32 	%p147, %r2045, 0;
	@%p147 bra 	$L__BB1_70;
	ld.param.u64 	%rd112, [fused_batch_pir_kernel_v3_2_param_2];
	mul.lo.s32 	%r2046, %r2200, 768;
	shr.u32 	%r2048, %r2044, 2;
	or.b32  	%r2049, %r2046, %r2048;
	cvta.to.global.u64 	%rd92, %rd112;
	mul.wide.u32 	%rd93, %r2049, 16;
	add.s64 	%rd94, %rd92, %rd93;
	atom.global.xor.b32 	%r2050, [%rd94], %r2392;
	atom.global.xor.b32 	%r2051, [%rd94+4], %r2391;
	atom.global.xor.b32 	%r2052, [%rd94+8], %r2390;
	atom.global.xor.b32 	%r2053, [%rd94+12], %r2389;
	atom.global.xor.b32 	%r2054, [%rd94+16], %r2388;
	atom.global.xor.b32 	%r2055, [%rd94+20], %r2387;
	atom.global.xor.b32 	%r2056, [%rd94+24], %r2386;
	atom.global.xor.b32 	%r2057, [%rd94+28], %r2385;
	atom.global.xor.b32 	%r2058, [%rd94+32], %r2384;
	atom.global.xor.b32 	%r2059, [%rd94+36], %r2383;
	atom.global.xor.b32 	%r2060, [%rd94+40], %r2382;
	atom.global.xor.b32 	%r2061, [%rd94+44], %r2381;
	atom.global.xor.b32 	%r2062, [%rd94+48], %r2380;
	atom.global.xor.b32 	%r2063, [%rd94+52], %r2379;
	atom.global.xor.b32 	%r2064, [%rd94+56], %r2378;
	atom.global.xor.b32 	%r2065, [%rd94+60], %r2377;
	atom.global.xor.b32 	%r2066, [%rd94+64], %r2376;
	atom.global.xor.b32 	%r2067, [%rd94+68], %r2375;
	atom.global.xor.b32 	%r2068, [%rd94+72], %r2374;
	atom.global.xor.b32 	%r2069, [%rd94+76], %r2373;
	atom.global.xor.b32 	%r2070, [%rd94+80], %r2372;
	atom.global.xor.b32 	%r2071, [%rd94+84], %r2371;
	atom.global.xor.b32 	%r2072, [%rd94+88], %r2370;
	atom.global.xor.b32 	%r2073, [%rd94+92], %r2369;
	atom.global.xor.b32 	%r2074, [%rd94+96], %r2368;
	atom.global.xor.b32 	%r2075, [%rd94+100], %r2367;
	atom.global.xor.b32 	%r2076, [%rd94+104], %r2366;
	atom.global.xor.b32 	%r2077, [%rd94+108], %r2365;
	atom.global.xor.b32 	%r2078, [%rd94+112], %r2364;
	atom.global.xor.b32 	%r2079, [%rd94+116], %r2363;
	atom.global.xor.b32 	%r2080, [%rd94+120], %r2362;
	atom.global.xor.b32 	%r2081, [%rd94+124], %r2361;
	atom.global.xor.b32 	%r2082, [%rd94+4096], %r2360;
	atom.global.xor.b32 	%r2083, [%rd94+4100], %r2359;
	atom.global.xor.b32 	%r2084, [%rd94+4104], %r2358;
	atom.global.xor.b32 	%r2085, [%rd94+4108], %r2357;
	atom.global.xor.b32 	%r2086, [%rd94+4112], %r2356;
	atom.global.xor.b32 	%r2087, [%rd94+4116], %r2355;
	atom.global.xor.b32 	%r2088, [%rd94+4120], %r2354;
	atom.global.xor.b32 	%r2089, [%rd94+4124], %r2353;
	atom.global.xor.b32 	%r2090, [%rd94+4128], %r2352;
	atom.global.xor.b32 	%r2091, [%rd94+4132], %r2351;
	atom.global.xor.b32 	%r2092, [%rd94+4136], %r2350;
	atom.global.xor.b32 	%r2093, [%rd94+4140], %r2349;
	atom.global.xor.b32 	%r2094, [%rd94+4144], %r2348;
	atom.global.xor.b32 	%r2095, [%rd94+4148], %r2347;
	atom.global.xor.b32 	%r2096, [%rd94+4152], %r2346;
	atom.global.xor.b32 	%r2097, [%rd94+4156], %r2345;
	atom.global.xor.b32 	%r2098, [%rd94+4160], %r2344;
	atom.global.xor.b32 	%r2099, [%rd94+4164], %r2343;
	atom.global.xor.b32 	%r2100, [%rd94+4168], %r2342;
	atom.global.xor.b32 	%r2101, [%rd94+4172], %r2341;
	atom.global.xor.b32 	%r2102, [%rd94+4176], %r2340;
	atom.global.xor.b32 	%r2103, [%rd94+4180], %r2339;
	atom.global.xor.b32 	%r2104, [%rd94+4184], %r2338;
	atom.global.xor.b32 	%r2105, [%rd94+4188], %r2337;
	atom.global.xor.b32 	%r2106, [%rd94+4192], %r2336;
	atom.global.xor.b32 	%r2107, [%rd94+4196], %r2335;
	atom.global.xor.b32 	%r2108, [%rd94+4200], %r2334;
	atom.global.xor.b32 	%r2109, [%rd94+4204], %r2333;
	atom.global.xor.b32 	%r2110, [%rd94+4208], %r2332;
	atom.global.xor.b32 	%r2111, [%rd94+4212], %r2331;
	atom.global.xor.b32 	%r2112, [%rd94+4216], %r2330;
	atom.global.xor.b32 	%r2113, [%rd94+4220], %r2329;
	atom.global.xor.b32 	%r2114, [%rd94+8192], %r2328;
	atom.global.xor.b32 	%r2115, [%rd94+8196], %r2327;
	atom.global.xor.b32 	%r2116, [%rd94+8200], %r2326;
	atom.global.xor.b32 	%r2117, [%rd94+8204], %r2325;
	atom.global.xor.b32 	%r2118, [%rd94+8208], %r2324;
	atom.global.xor.b32 	%r2119, [%rd94+8212], %r2323;
	atom.global.xor.b32 	%r2120, [%rd94+8216], %r2322;
	atom.global.xor.b32 	%r2121, [%rd94+8220], %r2321;
	atom.global.xor.b32 	%r2122, [%rd94+8224], %r2320;
	atom.global.xor.b32 	%r2123, [%rd94+8228], %r2319;
	atom.global.xor.b32 	%r2124, [%rd94+8232], %r2318;
	atom.global.xor.b32 	%r2125, [%rd94+8236], %r2317;
	atom.global.xor.b32 	%r2126, [%rd94+8240], %r2316;
	atom.global.xor.b32 	%r2127, [%rd94+8244], %r2315;
	atom.global.xor.b32 	%r2128, [%rd94+8248], %r2314;
	atom.global.xor.b32 	%r2129, [%rd94+8252], %r2313;
	atom.global.xor.b32 	%r2130, [%rd94+8256], %r2312;
	atom.global.xor.b32 	%r2131, [%rd94+8260], %r2311;
	atom.global.xor.b32 	%r2132, [%rd94+8264], %r2310;
	atom.global.xor.b32 	%r2133, [%rd94+8268], %r2309;
	atom.global.xor.b32 	%r2134, [%rd94+8272], %r2308;
	atom.global.xor.b32 	%r2135, [%rd94+8276], %r2307;
	atom.global.xor.b32 	%r2136, [%rd94+8280], %r2306;
	atom.global.xor.b32 	%r2137, [%rd94+8284], %r2305;
	atom.global.xor.b32 	%r2138, [%rd94+8288], %r2304;
	atom.global.xor.b32 	%r2139, [%rd94+8292], %r2303;
	atom.global.xor.b32 	%r2140, [%rd94+8296], %r2302;
	atom.global.xor.b32 	%r2141, [%rd94+8300], %r2301;
	atom.global.xor.b32 	%r2142, [%rd94+8304], %r2300;
	atom.global.xor.b32 	%r2143, [%rd94+8308], %r2299;
	atom.global.xor.b32 	%r2144, [%rd94+8312], %r2298;
	atom.global.xor.b32 	%r2145, [%rd94+8316], %r2297;
$L__BB1_70:
	mov.b32 	%r2200, 1;
	mov.pred 	%p149, 0;
	@%p1 bra 	$L__BB1_12;
	ret;

}
	// .globl	fused_batch_pir_kernel_v3_4
.visible .entry fused_batch_pir_kernel_v3_4(
	.param .u64 .ptr .align 1 fused_batch_pir_kernel_v3_4_param_0,
	.param .u64 .ptr .align 1 fused_batch_pir_kernel_v3_4_param_1,
	.param .u64 .ptr .align 1 fused_batch_pir_kernel_v3_4_param_2,
	.param .u64 .ptr .align 1 fused_batch_pir_kernel_v3_4_param_3,
	.param .u32 fused_batch_pir_kernel_v3_4_param_4,
	.param .u32 fused_batch_pir_kernel_v3_4_param_5
)
{
	.reg .pred 	%p<147>;
	.reg .b16 	%rs<80>;
	.reg .b32 	%r<2656>;
	.reg .b64 	%rd<113>;

	ld.param.u64 	%rd4, [fused_batch_pir_kernel_v3_4_param_1];
	cvta.to.global.u64 	%rd1, %rd4;
	mov.u32 	%r1, %tid.x;
	mov.u32 	%r962, %ctaid.x;
	shl.b32 	%r2, %r962, 11;
	setp.gt.u32 	%p1, %r1, 11;
	@%p1 bra 	$L__BB2_11;
	mul.wide.u32 	%rd6, %r1, 488;
	add.s64 	%rd2, %rd1, %rd6;
	ld.global.v2.u8 	{%rs68, %rs2}, [%rd2+16];
	ld.global.u32 	%r2199, [%rd2];
	ld.global.u32 	%r2198, [%rd2+4];
	ld.global.u32 	%r2197, [%rd2+8];
	ld.global.u32 	%r2196, [%rd2+12];
	setp.lt.u16 	%p2, %rs2, 12;
	@%p2 bra 	$L__BB2_10;
	cvt.u32.u16 	%r964, %rs2;
	and.b32  	%r7, %r964, 255;
	add.s32 	%r8, %r7, -12;
	mov.b32 	%r2153, 0;
$L__BB2_3:
	mov.u32 	%r13, %r2153;
	mov.b32 	%r2158, 1797285236;
	mov.b32 	%r2157, 2036477234;
	mov.b32 	%r2156, 857760878;
	mov.b32 	%r2155, 1634760805;
	mov.b32 	%r2154, 0;
	mov.u32 	%r2159, %r2199;
	mov.u32 	%r2160, %r2198;
	mov.u32 	%r2161, %r2197;
	mov.u32 	%r2162, %r2196;
	mov.u32 	%r2163, %r2199;
	mov.u32 	%r2164, %r2198;
	mov.u32 	%r2165, %r2197;
	mov.u32 	%r2166, %r2196;
	mov.u32 	%r2167, %r2154;
	mov.u32 	%r2168, %r2154;
	mov.u32 	%r2169, %r2154;
	mov.u32 	%r2170, %r2154;
$L__BB2_4:
	add.s32 	%r970, %r2155, %r2159;
	xor.b32  	%r971, %r970, %r2167;
	shf.l.wrap.b32 	%r972, %r971, %r971, 16;
	add.s32 	%r973, %r972, %r2163;
	xor.b32  	%r974, %r973, %r2159;
	shf.l.wrap.b32 	%r975, %r974, %r974, 12;
	add.s32 	%r976, %r975, %r970;
	xor.b32  	%r977, %r976, %r972;
	shf.l.wrap.b32 	%r978, %r977, %r977, 8;
	add.s32 	%r979, %r978, %r973;
	xor.b32  	%r980, %r979, %r975;
	shf.l.wrap.b32 	%r981, %r980, %r980, 7;
	add.s32 	%r982, %r2156, %r2160;
	xor.b32  	%r983, %r982, %r2168;
	shf.l.wrap.b32 	%r984, %r983, %r983, 16;
	add.s32 	%r985, %r984, %r2164;
	xor.b32  	%r986, %r985, %r2160;
	shf.l.wrap.b32 	%r987, %r986, %r986, 12;
	add.s32 	%r988, %r987, %r982;
	xor.b32  	%r989, %r988, %r984;
	shf.l.wrap.b32 	%r990, %r989, %r989, 8;
	add.s32 	%r991, %r990, %r985;
	xor.b32  	%r992, %r991, %r987;
	shf.l.wrap.b32 	%r993, %r992, %r992, 7;
	add.s32 	%r994, %r2157, %r2161;
	xor.b32  	%r995, %r994, %r2169;
	shf.l.wrap.b32 	%r996, %r995, %r995, 16;
	add.s32 	%r997, %r996, %r2165;
	xor.b32  	%r998, %r997, %r2161;
	shf.l.wrap.b32 	%r999, %r998, %r998, 12;
	add.s32 	%r1000, %r999, %r994;
	xor.b32  	%r1001, %r1000, %r996;
	shf.l.wrap.b32 	%r1002, %r1001, %r1001, 8;
	add.s32 	%r1003, %r1002, %r997;
	xor.b32  	%r1004, %r1003, %r999;
	shf.l.wrap.b32 	%r1005, %r1004, %r1004, 7;
	add.s32 	%r1006, %r2158, %r2162;
	xor.b32  	%r1007, %r1006, %r2170;
	shf.l.wrap.b32 	%r1008, %r1007, %r1007, 16;
	add.s32 	%r1009, %r1008, %r2166;
	xor.b32  	%r1010, %r1009, %r2162;
	shf.l.wrap.b32 	%r1011, %r1010, %r1010, 12;
	add.s32 	%r1012, %r1011, %r1006;
	xor.b32  	%r1013, %r1012, %r1008;
	shf.l.wrap.b32 	%r1014, %r1013, %r1013, 8;
	add.s32 	%r1015, %r1014, %r1009;
	xor.b32  	%r1016, %r1015, %r1011;
	shf.l.wrap.b32 	%r1017, %r1016, %r1016, 7;
	add.s32 	%r1018, %r993, %r976;
	xor.b32  	%r1019, %r1018, %r1014;
	shf.l.wrap.b32 	%r1020, %r1019, %r1019, 16;
	add.s32 	%r1021, %r1020, %r1003;
	xor.b32  	%r1022, %r1021, %r993;
	shf.l.wrap.b32 	%r1023, %r1022, %r1022, 12;
	add.s32 	%r2155, %r1023, %r1018;
	xor.b32  	%r1024, %r2155, %r1020;
	shf.l.wrap.b32 	%r2170, %r1024, %r1024, 8;
	add.s32 	%r2165, %r2170, %r1021;
	xor.b32  	%r1025, %r2165, %r1023;
	shf.l.wrap.b32 	%r2160, %r1025, %r1025, 7;
	add.s32 	%r1026, %r1005, %r988;
	xor.b32  	%r1027, %r1026, %r978;
	shf.l.wrap.b32 	%r1028, %r1027, %r1027, 16;
	add.s32 	%r1029, %r1028, %r1015;
	xor.b32  	%r1030, %r1029, %r1005;
	shf.l.wrap.b32 	%r1031, %r1030, %r1030, 12;
	add.s32 	%r2156, %r1031, %r1026;
	xor.b32  	%r1032, %r2156, %r1028;
	shf.l.wrap.b32 	%r2167, %r1032, %r1032, 8;
	add.s32 	%r2166, %r2167, %r1029;
	xor.b32  	%r1033, %r2166, %r1031;
	shf.l.wrap.b32 	%r2161, %r1033, %r1033, 7;
	add.s32 	%r1034, %r1017, %r1000;
	xor.b32  	%r1035, %r1034, %r990;
	shf.l.wrap.b32 	%r1036, %r1035, %r1035, 16;
	add.s32 	%r1037, %r1036, %r979;
	xor.b32  	%r1038, %r1037, %r1017;
	shf.l.wrap.b32 	%r1039, %r1038, %r1038, 12;
	add.s32 	%r2157, %r1039, %r1034;
	xor.b32  	%r1040, %r2157, %r1036;
	shf.l.wrap.b32 	%r2168, %r1040, %r1040, 8;
	add.s32 	%r2163, %r2168, %r1037;
	xor.b32  	%r1041, %r2163, %r1039;
	shf.l.wrap.b32 	%r2162, %r1041, %r1041, 7;
	add.s32 	%r1042, %r981, %r1012;
	xor.b32  	%r1043, %r1042, %r1002;
	shf.l.wrap.b32 	%r1044, %r1043, %r1043, 16;
	add.s32 	%r1045, %r1044, %r991;
	xor.b32  	%r1046, %r1045, %r981;
	shf.l.wrap.b32 	%r1047, %r1046, %r1046, 12;
	add.s32 	%r2158, %r1047, %r1042;
	xor.b32  	%r1048, %r2158, %r1044;
	shf.l.wrap.b32 	%r2169, %r1048, %r1048, 8;
	add.s32 	%r2164, %r2169, %r1045;
	xor.b32  	%r1049, %r2164, %r1047;
	shf.l.wrap.b32 	%r2159, %r1049, %r1049, 7;
	add.s32 	%r2154, %r2154, 1;
	setp.ne.s32 	%p3, %r2154, 4;
	@%p3 bra 	$L__BB2_4;
	add.s32 	%r2191, %r2155, 1634760805;
	add.s32 	%r2190, %r2156, 857760878;
	add.s32 	%r2189, %r2157, 2036477234;
	add.s32 	%r2188, %r2158, 1797285236;
	add.s32 	%r2192, %r2159, %r2199;
	add.s32 	%r2193, %r2160, %r2198;
	add.s32 	%r2194, %r2161, %r2197;
	add.s32 	%r2195, %r2162, %r2196;
	mov.b32 	%r2184, 1;
	mov.b32 	%r2175, 1797285236;
	mov.b32 	%r2174, 2036477234;
	mov.b32 	%r2173, 857760878;
	mov.b32 	%r2172, 1634760805;
	mov.b32 	%r2171, 0;
	mov.u32 	%r2180, %r2199;
	mov.u32 	%r2181, %r2198;
	mov.u32 	%r2182, %r2197;
	mov.u32 	%r2183, %r2196;
	mov.u32 	%r2185, %r2171;
	mov.u32 	%r2186, %r2171;
	mov.u32 	%r2187, %r2171;
$L__BB2_6:
	add.s32 	%r1056, %r2172, %r2199;
	xor.b32  	%r1057, %r1056, %r2184;
	shf.l.wrap.b32 	%r1058, %r1057, %r1057, 16;
	add.s32 	%r1059, %r1058, %r2180;
	xor.b32  	%r1060, %r1059, %r2199;
	shf.l.wrap.b32 	%r1061, %r1060, %r1060, 12;
	add.s32 	%r1062, %r1061, %r1056;
	xor.b32  	%r1063, %r1062, %r1058;
	shf.l.wrap.b32 	%r1064, %r1063, %r1063, 8;
	add.s32 	%r1065, %r1064, %r1059;
	xor.b32  	%r1066, %r1065, %r1061;
	shf.l.wrap.b32 	%r1067, %r1066, %r1066, 7;
	add.s32 	%r1068, %r2173, %r2198;
	xor.b32  	%r1069, %r1068, %r2185;
	shf.l.wrap.b32 	%r1070, %r1069, %r1069, 16;
	add.s32 	%r1071, %r1070, %r2181;
	xor.b32  	%r1072, %r1071, %r2198;
	shf.l.wrap.b32 	%r1073, %r1072, %r1072, 12;
	add.s32 	%r1074, %r1073, %r1068;
	xor.b32  	%r1075, %r1074, %r1070;
	shf.l.wrap.b32 	%r1076, %r1075, %r1075, 8;
	add.s32 	%r1077, %r1076, %r1071;
	xor.b32  	%r1078, %r1077, %r1073;
	shf.l.wrap.b32 	%r1079, %r1078, %r1078, 7;
	add.s32 	%r1080, %r2174, %r2197;
	xor.b32  	%r1081, %r1080, %r2186;
	shf.l.wrap.b32 	%r1082, %r1081, %r1081, 16;
	add.s32 	%r1083, %r1082, %r2182;
	xor.b32  	%r1084, %r1083, %r2197;
	shf.l.wrap.b32 	%r1085, %r1084, %r1084, 12;
	add.s32 	%r1086, %r1085, %r1080;
	xor.b32  	%r1087, %r1086, %r1082;
	shf.l.wrap.b32 	%r1088, %r1087, %r1087, 8;
	add.s32 	%r1089, %r1088, %r1083;
	xor.b32  	%r1090, %r1089, %r1085;
	shf.l.wrap.b32 	%r1091, %r1090, %r1090, 7;
	add.s32 	%r1092, %r2175, %r2196;
	xor.b32  	%r1093, %r1092, %r2187;
	shf.l.wrap.b32 	%r1094, %r1093, %r1093, 16;
	add.s32 	%r1095, %r1094, %r2183;
	xor.b32  	%r1096, %r1095, %r2196;
	shf.l.wrap.b32 	%r1097, %r1096, %r1096, 12;
	add.s32 	%r1098, %r1097, %r1092;
	xor.b32  	%r1099, %r1098, %r1094;
	shf.l.wrap.b32 	%r1100, %r1099, %r1099, 8;
	add.s32 	%r1101, %r1100, %r1095;
	xor.b32  	%r1102, %r1101, %r1097;
	shf.l.wrap.b32 	%r1103, %r1102, %r1102, 7;
	add.s32 	%r1104, %r1079, %r1062;
	xor.b32  	%r1105, %r1104, %r1100;
	shf.l.wrap.b32 	%r1106, %r1105, %r1105, 16;
	add.s32 	%r1107, %r1106, %r1089;
	xor.b32  	%r1108, %r1107, %r1079;
	shf.l.wrap.b32 	%r1109, %r1108, %r1108, 12;
	add.s32 	%r2172, %r1109, %r1104;
	xor.b32  	%r1110, %r2172, %r1106;
	shf.l.wrap.b32 	%r2187, %r1110, %r1110, 8;
	add.s32 	%r2182, %r2187, %r1107;
	xor.b32  	%r1111, %r2182, %r1109;
	shf.l.wrap.b32 	%r2198, %r1111, %r1111, 7;
	add.s32 	%r1112, %r1091, %r1074;
	xor.b32  	%r1113, %r1112, %r1064;
	shf.l.wrap.b32 	%r1114, %r1113, %r1113, 16;
	add.s32 	%r1115, %r1114, %r1101;
	xor.b32  	%r1116, %r1115, %r1091;
	shf.l.wrap.b32 	%r1117, %r1116, %r1116, 12;
	add.s32 	%r2173, %r1117, %r1112;
	xor.b32  	%r1118, %r2173, %r1114;
	shf.l.wrap.b32 	%r2184, %r1118, %r1118, 8;
	add.s32 	%r2183, %r2184, %r1115;
	xor.b32  	%r1119, %r2183, %r1117;
	shf.l.wrap.b32 	%r2197, %r1119, %r1119, 7;
	add.s32 	%r1120, %r1103, %r1086;
	xor.b32  	%r1121, %r1120, %r1076;
	shf.l.wrap.b32 	%r1122, %r1121, %r1121, 16;
	add.s32 	%r1123, %r1122, %r1065;
	xor.b32  	%r1124, %r1123, %r1103;
	shf.l.wrap.b32 	%r1125, %r1124, %r1124, 12;
	add.s32 	%r2174, %r1125, %r1120;
	xor.b32  	%r1126, %r2174, %r1122;
	shf.l.wrap.b32 	%r2185, %r1126, %r1126, 8;
	add.s32 	%r2180, %r2185, %r1123;
	xor.b32  	%r1127, %r2180, %r1125;
	shf.l.wrap.b32 	%r2196, %r1127, %r1127, 7;
	add.s32 	%r1128, %r1067, %r1098;
	xor.b32  	%r1129, %r1128, %r1088;
	shf.l.wrap.b32 	%r1130, %r1129, %r1129, 16;
	add.s32 	%r1131, %r1130, %r1077;
	xor.b32  	%r1132, %r1131, %r1067;
	shf.l.wrap.b32 	%r1133, %r1132, %r1132, 12;
	add.s32 	%r2175, %r1133, %r1128;
	xor.b32  	%r1134, %r2175, %r1130;
	shf.l.wrap.b32 	%r2186, %r1134, %r1134, 8;
	add.s32 	%r2181, %r2186, %r1131;
	xor.b32  	%r1135, %r2181, %r1133;
	shf.l.wrap.b32 	%r2199, %r1135, %r1135, 7;
	add.s32 	%r2171, %r2171, 1;
	setp.ne.s32 	%p4, %r2171, 4;
	@%p4 bra 	$L__BB2_6;
	cvt.u16.u32 	%rs29, %r2172;
	not.b16 	%rs30, %rs29;
	cvt.u16.u32 	%rs31, %r2173;
	not.b32 	%r1136, %r13;
	add.s32 	%r1137, %r7, %r1136;
	mov.b32 	%r1138, 1;
	shl.b32 	%r1139, %r1138, %r1137;
	and.b32  	%r90, %r1139, %r2;
	setp.eq.s32 	%p5, %r90, 0;
	selp.b16 	%rs32, %rs30, %rs31, %p5;
	and.b16  	%rs4, %rs32, 1;
	and.b16  	%rs33, %rs68, 255;
	setp.ne.s16 	%p6, %rs33, 1;
	mov.u16 	%rs68, %rs4;
	@%p6 bra 	$L__BB2_9;
	setp.eq.s32 	%p7, %r90, 0;
	mul.wide.u32 	%rd7, %r13, 16;
	add.s64 	%rd8, %rd2, %rd7;
	ld.global.u32 	%r1140, [%rd8+20];
	selp.b32 	%r1141, %r2191, %r2192, %p7;
	xor.b32  	%r1142, %r1141, %r1140;
	selp.b32 	%r1143, %r2190, %r2193, %p7;
	selp.b32 	%r2191, %r1142, %r2191, %p7;
	selp.b32 	%r2192, %r2192, %r1142, %p7;
	ld.global.u32 	%r1144, [%rd8+24];
	xor.b32  	%r1145, %r1143, %r1144;
	selp.b32 	%r1146, %r2189, %r2194, %p7;
	selp.b32 	%r2190, %r1145, %r2190, %p7;
	selp.b32 	%r2193, %r2193, %r1145, %p7;
	ld.global.u32 	%r1147, [%rd8+28];
	xor.b32  	%r1148, %r1146, %r1147;
	selp.b32 	%r1149, %r2188, %r2195, %p7;
	selp.b32 	%r2189, %r1148, %r2189, %p7;
	selp.b32 	%r2194, %r2194, %r1148, %p7;
	ld.global.u32 	%r1150, [%rd8+32];
	xor.b32  	%r1151, %r1149, %r1150;
	selp.b32 	%r1152, 420, 445, %p7;
	selp.b32 	%r2188, %r1151, %r2188, %p7;
	selp.b32 	%r2195, %r2195, %r1151, %p7;
	add.s32 	%r1153, %r1152, %r13;
	cvt.u64.u32 	%rd9, %r1153;
	add.s64 	%rd10, %rd2, %rd9;
	ld.global.u8 	%rs34, [%rd10];
	xor.b16  	%rs68, %rs34, %rs4;
$L__BB2_9:
	setp.eq.s32 	%p8, %r90, 0;
	selp.b32 	%r2199, %r2191, %r2192, %p8;
	selp.b32 	%r2198, %r2190, %r2193, %p8;
	selp.b32 	%r2197, %r2189, %r2194, %p8;
	selp.b32 	%r2196, %r2188, %r2195, %p8;
	add.s32 	%r2153, %r13, 1;
	setp.ne.s32 	%p9, %r13, %r8;
	@%p9 bra 	$L__BB2_3;
$L__BB2_10:
	mov.u32 	%r1154, s_mem;
	mad.lo.s32 	%r1155, %r1, 20, %r1154;
	st.shared.u32 	[%r1155], %r2199;
	st.shared.u32 	[%r1155+4], %r2198;
	st.shared.u32 	[%r1155+8], %r2197;
	st.shared.u32 	[%r1155+12], %r2196;
	st.shared.u8 	[%r1155+16], %rs68;
$L__BB2_11:
	ld.param.u32 	%r2147, [fused_batch_pir_kernel_v3_4_param_4];
	bar.sync 	0;
	add.s32 	%r1157, %r2, 2048;
	min.s32 	%r116, %r1157, %r2147;
	mov.b32 	%r2200, 0;
$L__BB2_12:
	ld.param.u32 	%r2148, [fused_batch_pir_kernel_v3_4_param_4];
	setp.le.s32 	%p10, %r2148, %r2;
	mov.b32 	%r2297, 0;
	mov.u32 	%r2298, %r2297;
	mov.u32 	%r2299, %r2297;
	mov.u32 	%r2300, %r2297;
	mov.u32 	%r2301, %r2297;
	mov.u32 	%r2302, %r2297;
	mov.u32 	%r2303, %r2297;
	mov.u32 	%r2304, %r2297;
	mov.u32 	%r2305, %r2297;
	mov.u32 	%r2306, %r2297;
	mov.u32 	%r2307, %r2297;
	mov.u32 	%r2308, %r2297;
	mov.u32 	%r2309, %r2297;
	mov.u32 	%r2310, %r2297;
	mov.u32 	%r2311, %r2297;
	mov.u32 	%r2312, %r2297;
	mov.u32 	%r2313, %r2297;
	mov.u32 	%r2314, %r2297;
	mov.u32 	%r2315, %r2297;
	mov.u32 	%r2316, %r2297;
	mov.u32 	%r2317, %r2297;
	mov.u32 	%r2318, %r2297;
	mov.u32 	%r2319, %r2297;
	mov.u32 	%r2320, %r2297;
	mov.u32 	%r2321, %r2297;
	mov.u32 	%r2322, %r2297;
	mov.u32 	%r2323, %r2297;
	mov.u32 	%r2324, %r2297;
	mov.u32 	%r2325, %r2297;
	mov.u32 	%r2326, %r2297;
	mov.u32 	%r2327, %r2297;
	mov.u32 	%r2328, %r2297;
	mov.u32 	%r2329, %r2297;
	mov.u32 	%r2330, %r2297;
	mov.u32 	%r2331, %r2297;
	mov.u32 	%r2332, %r2297;
	mov.u32 	%r2333, %r2297;
	mov.u32 	%r2334, %r2297;
	mov.u32 	%r2335, %r2297;
	mov.u32 	%r2336, %r2297;
	mov.u32 	%r2337, %r2297;
	mov.u32 	%r2338, %r2297;
	mov.u32 	%r2339, %r2297;
	mov.u32 	%r2340, %r2297;
	mov.u32 	%r2341, %r2297;
	mov.u32 	%r2342, %r2297;
	mov.u32 	%r2343, %r2297;
	mov.u32 	%r2344, %r2297;
	mov.u32 	%r2345, %r2297;
	mov.u32 	%r2346, %r2297;
	mov.u32 	%r2347, %r2297;
	mov.u32 	%r2348, %r2297;
	mov.u32 	%r2349, %r2297;
	mov.u32 	%r2350, %r2297;
	mov.u32 	%r2351, %r2297;
	mov.u32 	%r2352, %r2297;
	mov.u32 	%r2353, %r2297;
	mov.u32 	%r2354, %r2297;
	mov.u32 	%r2355, %r2297;
	mov.u32 	%r2356, %r2297;
	mov.u32 	%r2357, %r2297;
	mov.u32 	%r2358, %r2297;
	mov.u32 	%r2359, %r2297;
	mov.u32 	%r2360, %r2297;
	mov.u32 	%r2361, %r2297;
	mov.u32 	%r2362, %r2297;
	mov.u32 	%r2363, %r2297;
	mov.u32 	%r2364, %r2297;
	mov.u32 	%r2365, %r2297;
	mov.u32 	%r2366, %r2297;
	mov.u32 	%r2367, %r2297;
	mov.u32 	%r2368, %r2297;
	mov.u32 	%r2369, %r2297;
	mov.u32 	%r2370, %r2297;
	mov.u32 	%r2371, %r2297;
	mov.u32 	%r2372, %r2297;
	mov.u32 	%r2373, %r2297;
	mov.u32 	%r2374, %r2297;
	mov.u32 	%r2375, %r2297;
	mov.u32 	%r2376, %r2297;
	mov.u32 	%r2377, %r2297;
	mov.u32 	%r2378, %r2297;
	mov.u32 	%r2379, %r2297;
	mov.u32 	%r2380, %r2297;
	mov.u32 	%r2381, %r2297;
	mov.u32 	%r2382, %r2297;
	mov.u32 	%r2383, %r2297;
	mov.u32 	%r2384, %r2297;
	mov.u32 	%r2385, %r2297;
	mov.u32 	%r2386, %r2297;
	mov.u32 	%r2387, %r2297;
	mov.u32 	%r2388, %r2297;
	mov.u32 	%r2389, %r2297;
	mov.u32 	%r2390, %r2297;
	mov.u32 	%r2391, %r2297;
	mov.u32 	%r2392, %r2297;
	@%p10 bra 	$L__BB2_66;
	ld.param.u64 	%rd96, [fused_batch_pir_kernel_v3_4_param_1];
	mul.lo.s32 	%r1161, %r2200, 3;
	cvta.to.global.u64 	%rd11, %rd96;
	mul.wide.u32 	%rd12, %r1161, 488;
	add.s64 	%rd13, %rd11, %rd12;
	ld.global.u8 	%rs35, [%rd13+17];
	mov.u32 	%r1162, s_mem;
	mad.lo.s32 	%r1163, %r2200, 60, %r1162;
	ld.shared.u32 	%r119, [%r1163];
	ld.shared.u32 	%r120, [%r1163+4];
	ld.shared.u32 	%r121, [%r1163+8];
	ld.shared.u32 	%r122, [%r1163+12];
	ld.shared.u8 	%rs8, [%r1163+16];
	max.u16 	%rs9, %rs35, 11;
	cvt.u32.u16 	%r123, %rs35;
	ld.global.u8 	%rs36, [%rd13+505];
	max.u16 	%rs10, %rs36, 11;
	ld.shared.u32 	%r124, [%r1163+20];
	ld.shared.u32 	%r125, [%r1163+24];
	ld.shared.u32 	%r126, [%r1163+28];
	ld.shared.u32 	%r127, [%r1163+32];
	ld.shared.u8 	%rs11, [%r1163+36];
	cvt.u32.u16 	%r128, %rs36;
	ld.global.u8 	%rs37, [%rd13+993];
	max.u16 	%rs12, %rs37, 11;
	ld.shared.u32 	%r129, [%r1163+40];
	ld.shared.u32 	%r130, [%r1163+44];
	ld.shared.u32 	%r131, [%r1163+48];
	ld.shared.u32 	%r132, [%r1163+52];
	ld.shared.u8 	%rs13, [%r1163+56];
	cvt.u32.u16 	%r133, %rs37;
	mov.b32 	%r2297, 0;
	cvt.u64.u16 	%rd15, %rs9;
	cvt.u64.u16 	%rd39, %rs10;
	mov.u32 	%r2393, %r2;
$L__BB2_14:
	cvt.u32.u16 	%r1164, %rs9;
	sub.s32 	%r1165, %r123, %r1164;
	add.s32 	%r1166, %r1165, 11;
	setp.lt.s32 	%p11, %r1166, 1;
	mov.u32 	%r2398, %r119;
	mov.u32 	%r2399, %r120;
	mov.u32 	%r2400, %r121;
	mov.u32 	%r2401, %r122;
	mov.u16 	%rs71, %rs8;
	@%p11 bra 	$L__BB2_23;
	mov.b32 	%r2402, 0;
	mov.u32 	%r2398, %r119;
	mov.u32 	%r2399, %r120;
	mov.u32 	%r2400, %r121;
	mov.u32 	%r2401, %r122;
	mov.u16 	%rs71, %rs8;
$L__BB2_16:
	mov.b32 	%r2415, 1797285236;
	mov.b32 	%r2414, 2036477234;
	mov.b32 	%r2413, 857760878;
	mov.b32 	%r2412, 1634760805;
	mov.b32 	%r2403, 0;
	mov.u32 	%r2404, %r2403;
	mov.u32 	%r2405, %r2403;
	mov.u32 	%r2406, %r2403;
	mov.u32 	%r2407, %r2403;
	mov.u32 	%r2408, %r2401;
	mov.u32 	%r2409, %r2400;
	mov.u32 	%r2410, %r2399;
	mov.u32 	%r2411, %r2398;
	mov.u32 	%r2416, %r2398;
	mov.u32 	%r2417, %r2399;
	mov.u32 	%r2418, %r2400;
	mov.u32 	%r2419, %r2401;
$L__BB2_17:
	add.s32 	%r1173, %r2412, %r2416;
	xor.b32  	%r1174, %r2407, %r1173;
	shf.l.wrap.b32 	%r1175, %r1174, %r1174, 16;
	add.s32 	%r1176, %r1175, %r2411;
	xor.b32  	%r1177, %r1176, %r2416;
	shf.l.wrap.b32 	%r1178, %r1177, %r1177, 12;
	add.s32 	%r1179, %r1178, %r1173;
	xor.b32  	%r1180, %r1179, %r1175;
	shf.l.wrap.b32 	%r1181, %r1180, %r1180, 8;
	add.s32 	%r1182, %r1181, %r1176;
	xor.b32  	%r1183, %r1182, %r1178;
	shf.l.wrap.b32 	%r1184, %r1183, %r1183, 7;
	add.s32 	%r1185, %r2413, %r2417;
	xor.b32  	%r1186, %r2406, %r1185;
	shf.l.wrap.b32 	%r1187, %r1186, %r1186, 16;
	add.s32 	%r1188, %r1187, %r2410;
	xor.b32  	%r1189, %r1188, %r2417;
	shf.l.wrap.b32 	%r1190, %r1189, %r1189, 12;
	add.s32 	%r1191, %r1190, %r1185;
	xor.b32  	%r1192, %r1191, %r1187;
	shf.l.wrap.b32 	%r1193, %r1192, %r1192, 8;
	add.s32 	%r1194, %r1193, %r1188;
	xor.b32  	%r1195, %r1194, %r1190;
	shf.l.wrap.b32 	%r1196, %r1195, %r1195, 7;
	add.s32 	%r1197, %r2414, %r2418;
	xor.b32  	%r1198, %r2405, %r1197;
	shf.l.wrap.b32 	%r1199, %r1198, %r1198, 16;
	add.s32 	%r1200, %r1199, %r2409;
	xor.b32  	%r1201, %r1200, %r2418;
	shf.l.wrap.b32 	%r1202, %r1201, %r1201, 12;
	add.s32 	%r1203, %r1202, %r1197;
	xor.b32  	%r1204, %r1203, %r1199;
	shf.l.wrap.b32 	%r1205, %r1204, %r1204, 8;
	add.s32 	%r1206, %r1205, %r1200;
	xor.b32  	%r1207, %r1206, %r1202;
	shf.l.wrap.b32 	%r1208, %r1207, %r1207, 7;
	add.s32 	%r1209, %r2415, %r2419;
	xor.b32  	%r1210, %r2404, %r1209;
	shf.l.wrap.b32 	%r1211, %r1210, %r1210, 16;
	add.s32 	%r1212, %r1211, %r2408;
	xor.b32  	%r1213, %r1212, %r2419;
	shf.l.wrap.b32 	%r1214, %r1213, %r1213, 12;
	add.s32 	%r1215, %r1214, %r1209;
	xor.b32  	%r1216, %r1215, %r1211;
	shf.l.wrap.b32 	%r1217, %r1216, %r1216, 8;
	add.s32 	%r1218, %r1217, %r1212;
	xor.b32  	%r1219, %r1218, %r1214;
	shf.l.wrap.b32 	%r1220, %r1219, %r1219, 7;
	add.s32 	%r1221, %r1196, %r1179;
	xor.b32  	%r1222, %r1221, %r1217;
	shf.l.wrap.b32 	%r1223, %r1222, %r1222, 16;
	add.s32 	%r1224, %r1223, %r1206;
	xor.b32  	%r1225, %r1224, %r1196;
	shf.l.wrap.b32 	%r1226, %r1225, %r1225, 12;
	add.s32 	%r2412, %r1226, %r1221;
	xor.b32  	%r1227, %r2412, %r1223;
	shf.l.wrap.b32 	%r2404, %r1227, %r1227, 8;
	add.s32 	%r2409, %r2404, %r1224;
	xor.b32  	%r1228, %r2409, %r1226;
	shf.l.wrap.b32 	%r2417, %r1228, %r1228, 7;
	add.s32 	%r1229, %r1208, %r1191;
	xor.b32  	%r1230, %r1229, %r1181;
	shf.l.wrap.b32 	%r1231, %r1230, %r1230, 16;
	add.s32 	%r1232, %r1231, %r1218;
	xor.b32  	%r1233, %r1232, %r1208;
	shf.l.wrap.b32 	%r1234, %r1233, %r1233, 12;
	add.s32 	%r2413, %r1234, %r1229;
	xor.b32  	%r1235, %r2413, %r1231;
	shf.l.wrap.b32 	%r2407, %r1235, %r1235, 8;
	add.s32 	%r2408, %r2407, %r1232;
	xor.b32  	%r1236, %r2408, %r1234;
	shf.l.wrap.b32 	%r2418, %r1236, %r1236, 7;
	add.s32 	%r1237, %r1220, %r1203;
	xor.b32  	%r1238, %r1237, %r1193;
	shf.l.wrap.b32 	%r1239, %r1238, %r1238, 16;
	add.s32 	%r1240, %r1239, %r1182;
	xor.b32  	%r1241, %r1240, %r1220;
	shf.l.wrap.b32 	%r1242, %r1241, %r1241, 12;
	add.s32 	%r2414, %r1242, %r1237;
	xor.b32  	%r1243, %r2414, %r1239;
	shf.l.wrap.b32 	%r2406, %r1243, %r1243, 8;
	add.s32 	%r2411, %r2406, %r1240;
	xor.b32  	%r1244, %r2411, %r1242;
	shf.l.wrap.b32 	%r2419, %r1244, %r1244, 7;
	add.s32 	%r1245, %r1184, %r1215;
	xor.b32  	%r1246, %r1245, %r1205;
	shf.l.wrap.b32 	%r1247, %r1246, %r1246, 16;
	add.s32 	%r1248, %r1247, %r1194;
	xor.b32  	%r1249, %r1248, %r1184;
	shf.l.wrap.b32 	%r1250, %r1249, %r1249, 12;
	add.s32 	%r2415, %r1250, %r1245;
	xor.b32  	%r1251, %r2415, %r1247;
	shf.l.wrap.b32 	%r2405, %r1251, %r1251, 8;
	add.s32 	%r2410, %r2405, %r1248;
	xor.b32  	%r1252, %r2410, %r1250;
	shf.l.wrap.b32 	%r2416, %r1252, %r1252, 7;
	add.s32 	%r2403, %r2403, 1;
	setp.ne.s32 	%p12, %r2403, 4;
	@%p12 bra 	$L__BB2_17;
	add.s32 	%r2441, %r2412, 1634760805;
	add.s32 	%r2442, %r2413, 857760878;
	add.s32 	%r2443, %r2414, 2036477234;
	add.s32 	%r2444, %r2415, 1797285236;
	add.s32 	%r2440, %r2416, %r2398;
	add.s32 	%r2439, %r2417, %r2399;
	add.s32 	%r2438, %r2418, %r2400;
	add.s32 	%r2437, %r2419, %r2401;
	mov.b32 	%r2433, 1;
	mov.b32 	%r2424, 1797285236;
	mov.b32 	%r2423, 2036477234;
	mov.b32 	%r2422, 857760878;
	mov.b32 	%r2421, 1634760805;
	mov.b32 	%r2420, 0;
	mov.u32 	%r2429, %r2398;
	mov.u32 	%r2430, %r2399;
	mov.u32 	%r2431, %r2400;
	mov.u32 	%r2432, %r2401;
	mov.u32 	%r2434, %r2420;
	mov.u32 	%r2435, %r2420;
	mov.u32 	%r2436, %r2420;
$L__BB2_19:
	add.s32 	%r1259, %r2421, %r2398;
	xor.b32  	%r1260, %r1259, %r2433;
	shf.l.wrap.b32 	%r1261, %r1260, %r1260, 16;
	add.s32 	%r1262, %r1261, %r2429;
	xor.b32  	%r1263, %r1262, %r2398;
	shf.l.wrap.b32 	%r1264, %r1263, %r1263, 12;
	add.s32 	%r1265, %r1264, %r1259;
	xor.b32  	%r1266, %r1265, %r1261;
	shf.l.wrap.b32 	%r1267, %r1266, %r1266, 8;
	add.s32 	%r1268, %r1267, %r1262;
	xor.b32  	%r1269, %r1268, %r1264;
	shf.l.wrap.b32 	%r1270, %r1269, %r1269, 7;
	add.s32 	%r1271, %r2422, %r2399;
	xor.b32  	%r1272, %r1271, %r2434;
	shf.l.wrap.b32 	%r1273, %r1272, %r1272, 16;
	add.s32 	%r1274, %r1273, %r2430;
	xor.b32  	%r1275, %r1274, %r2399;
	shf.l.wrap.b32 	%r1276, %r1275, %r1275, 12;
	add.s32 	%r1277, %r1276, %r1271;
	xor.b32  	%r1278, %r1277, %r1273;
	shf.l.wrap.b32 	%r1279, %r1278, %r1278, 8;
	add.s32 	%r1280, %r1279, %r1274;
	xor.b32  	%r1281, %r1280, %r1276;
	shf.l.wrap.b32 	%r1282, %r1281, %r1281, 7;
	add.s32 	%r1283, %r2423, %r2400;
	xor.b32  	%r1284, %r1283, %r2435;
	shf.l.wrap.b32 	%r1285, %r1284, %r1284, 16;
	add.s32 	%r1286, %r1285, %r2431;
	xor.b32  	%r1287, %r1286, %r2400;
	shf.l.wrap.b32 	%r1288, %r1287, %r1287, 12;
	add.s32 	%r1289, %r1288, %r1283;
	xor.b32  	%r1290, %r1289, %r1285;
	shf.l.wrap.b32 	%r1291, %r1290, %r1290, 8;
	add.s32 	%r1292, %r1291, %r1286;
	xor.b32  	%r1293, %r1292, %r1288;
	shf.l.wrap.b32 	%r1294, %r1293, %r1293, 7;
	add.s32 	%r1295, %r2424, %r2401;
	xor.b32  	%r1296, %r1295, %r2436;
	shf.l.wrap.b32 	%r1297, %r1296, %r1296, 16;
	add.s32 	%r1298, %r1297, %r2432;
	xor.b32  	%r1299, %r1298, %r2401;
	shf.l.wrap.b32 	%r1300, %r1299, %r1299, 12;
	add.s32 	%r1301, %r1300, %r1295;
	xor.b32  	%r1302, %r1301, %r1297;
	shf.l.wrap.b32 	%r1303, %r1302, %r1302, 8;
	add.s32 	%r1304, %r1303, %r1298;
	xor.b32  	%r1305, %r1304, %r1300;
	shf.l.wrap.b32 	%r1306, %r1305, %r1305, 7;
	add.s32 	%r1307, %r1282, %r1265;
	xor.b32  	%r1308, %r1307, %r1303;
	shf.l.wrap.b32 	%r1309, %r1308, %r1308, 16;
	add.s32 	%r1310, %r1309, %r1292;
	xor.b32  	%r1311, %r1310, %r1282;
	shf.l.wrap.b32 	%r1312, %r1311, %r1311, 12;
	add.s32 	%r2421, %r1312, %r1307;
	xor.b32  	%r1313, %r2421, %r1309;
	shf.l.wrap.b32 	%r2436, %r1313, %r1313, 8;
	add.s32 	%r2431, %r2436, %r1310;
	xor.b32  	%r1314, %r2431, %r1312;
	shf.l.wrap.b32 	%r2399, %r1314, %r1314, 7;
	add.s32 	%r1315, %r1294, %r1277;
	xor.b32  	%r1316, %r1315, %r1267;
	shf.l.wrap.b32 	%r1317, %r1316, %r1316, 16;
	add.s32 	%r1318, %r1317, %r1304;
	xor.b32  	%r1319, %r1318, %r1294;
	shf.l.wrap.b32 	%r1320, %r1319, %r1319, 12;
	add.s32 	%r2422, %r1320, %r1315;
	xor.b32  	%r1321, %r2422, %r1317;
	shf.l.wrap.b32 	%r2433, %r1321, %r1321, 8;
	add.s32 	%r2432, %r2433, %r1318;
	xor.b32  	%r1322, %r2432, %r1320;
	shf.l.wrap.b32 	%r2400, %r1322, %r1322, 7;
	add.s32 	%r1323, %r1306, %r1289;
	xor.b32  	%r1324, %r1323, %r1279;
	shf.l.wrap.b32 	%r1325, %r1324, %r1324, 16;
	add.s32 	%r1326, %r1325, %r1268;
	xor.b32  	%r1327, %r1326, %r1306;
	shf.l.wrap.b32 	%r1328, %r1327, %r1327, 12;
	add.s32 	%r2423, %r1328, %r1323;
	xor.b32  	%r1329, %r2423, %r1325;
	shf.l.wrap.b32 	%r2434, %r1329, %r1329, 8;
	add.s32 	%r2429, %r2434, %r1326;
	xor.b32  	%r1330, %r2429, %r1328;
	shf.l.wrap.b32 	%r2401, %r1330, %r1330, 7;
	add.s32 	%r1331, %r1270, %r1301;
	xor.b32  	%r1332, %r1331, %r1291;
	shf.l.wrap.b32 	%r1333, %r1332, %r1332, 16;
	add.s32 	%r1334, %r1333, %r1280;
	xor.b32  	%r1335, %r1334, %r1270;
	shf.l.wrap.b32 	%r1336, %r1335, %r1335, 12;
	add.s32 	%r2424, %r1336, %r1331;
	xor.b32  	%r1337, %r2424, %r1333;
	shf.l.wrap.b32 	%r2435, %r1337, %r1337, 8;
	add.s32 	%r2430, %r2435, %r1334;
	xor.b32  	%r1338, %r2430, %r1336;
	shf.l.wrap.b32 	%r2398, %r1338, %r1338, 7;
	add.s32 	%r2420, %r2420, 1;
	setp.ne.s32 	%p13, %r2420, 4;
	@%p13 bra 	$L__BB2_19;
	cvt.u16.u32 	%rs38, %r2421;
	not.b16 	%rs39, %rs38;
	cvt.u16.u32 	%rs40, %r2422;
	cvt.u32.u16 	%r1339, %rs9;
	add.s32 	%r1340, %r1339, %r2402;
	add.s32 	%r1341, %r1340, -11;
	not.b32 	%r1342, %r1341;
	add.s32 	%r1343, %r1342, %r123;
	shr.u32 	%r1344, %r2393, %r1343;
	and.b32  	%r1345, %r1344, 1;
	setp.eq.b32 	%p14, %r1345, 1;
	selp.b16 	%rs41, %rs40, %rs39, %p14;
	and.b16  	%rs16, %rs41, 1;
	and.b16  	%rs42, %rs71, 255;
	setp.ne.s16 	%p15, %rs42, 1;
	mov.u16 	%rs71, %rs16;
	@%p15 bra 	$L__BB2_22;
	ld.param.u64 	%rd97, [fused_batch_pir_kernel_v3_4_param_1];
	cvt.u32.u16 	%r1346, %rs9;
	add.s32 	%r1347, %r1346, %r2402;
	add.s32 	%r1348, %r1347, -11;
	not.b32 	%r1349, %r1348;
	add.s32 	%r1350, %r1349, %r123;
	shr.u32 	%r1351, %r2393, %r1350;
	and.b32  	%r1352, %r1351, 1;
	setp.eq.b32 	%p16, %r1352, 1;
	cvt.u64.u32 	%rd14, %r2402;
	add.s64 	%rd16, %rd14, %rd15;
	cvta.to.global.u64 	%rd17, %rd97;
	mul.lo.s32 	%r1353, %r2200, 3;
	mul.wide.u32 	%rd18, %r1353, 488;
	add.s64 	%rd19, %rd17, %rd18;
	add.s64 	%rd20, %rd19, 17;
	shl.b64 	%rd21, %rd16, 4;
	add.s64 	%rd22, %rd20, %rd21;
	ld.global.u32 	%r1354, [%rd22+-173];
	selp.b32 	%r1355, %r2440, %r2441, %p16;
	xor.b32  	%r1356, %r1355, %r1354;
	selp.b32 	%r1357, %r2439, %r2442, %p16;
	selp.b32 	%r2440, %r1356, %r2440, %p16;
	selp.b32 	%r2441, %r2441, %r1356, %p16;
	ld.global.u32 	%r1358, [%rd22+-169];
	xor.b32  	%r1359, %r1357, %r1358;
	selp.b32 	%r1360, %r2438, %r2443, %p16;
	selp.b32 	%r2439, %r1359, %r2439, %p16;
	selp.b32 	%r2442, %r2442, %r1359, %p16;
	ld.global.u32 	%r1361, [%rd22+-165];
	xor.b32  	%r1362, %r1360, %r1361;
	selp.b32 	%r1363, %r2437, %r2444, %p16;
	selp.b32 	%r2438, %r1362, %r2438, %p16;
	selp.b32 	%r2443, %r2443, %r1362, %p16;
	ld.global.u32 	%r1364, [%rd22+-161];
	xor.b32  	%r1365, %r1363, %r1364;
	selp.b64 	%rd23, 445, 420, %p16;
	selp.b32 	%r2437, %r1365, %r2437, %p16;
	selp.b32 	%r2444, %r2444, %r1365, %p16;
	add.s64 	%rd24, %rd23, %rd16;
	add.s64 	%rd25, %rd24, %rd20;
	ld.global.u8 	%rs43, [%rd25+-28];
	xor.b16  	%rs71, %rs43, %rs16;
$L__BB2_22:
	cvt.u32.u16 	%r1366, %rs9;
	add.s32 	%r1367, %r1366, -11;
	add.s32 	%r1368, %r2402, %r1367;
	not.b32 	%r1369, %r1368;
	add.s32 	%r1370, %r1369, %r123;
	shr.u32 	%r1371, %r2393, %r1370;
	and.b32  	%r1372, %r1371, 1;
	setp.eq.b32 	%p17, %r1372, 1;
	selp.b32 	%r2398, %r2440, %r2441, %p17;
	selp.b32 	%r2399, %r2439, %r2442, %p17;
	selp.b32 	%r2400, %r2438, %r2443, %p17;
	selp.b32 	%r2401, %r2437, %r2444, %p17;
	add.s32 	%r2402, %r2402, 1;
	sub.s32 	%r1373, %r123, %r1367;
	setp.eq.s32 	%p18, %r2402, %r1373;
	@%p18 bra 	$L__BB2_23;
	bra.uni 	$L__BB2_16;
$L__BB2_23:
	and.b16  	%rs44, %rs71, 255;
	setp.eq.s16 	%p19, %rs44, 1;
	@%p19 bra 	$L__BB2_24;
	bra.uni 	$L__BB2_25;
$L__BB2_24:
	ld.param.u64 	%rd98, [fused_batch_pir_kernel_v3_4_param_1];
	cvta.to.global.u64 	%rd26, %rd98;
	mul.lo.s32 	%r1374, %r2200, 3;
	mul.wide.u32 	%rd27, %r1374, 488;
	add.s64 	%rd28, %rd26, %rd27;
	ld.global.u32 	%r1375, [%rd28+472];
	xor.b32  	%r2398, %r2398, %r1375;
$L__BB2_25:
	setp.ne.s16 	%p20, %rs44, 1;
	@%p20 bra 	$L__BB2_27;
	ld.param.u64 	%rd99, [fused_batch_pir_kernel_v3_4_param_1];
	cvta.to.global.u64 	%rd29, %rd99;
	mul.lo.s32 	%r1376, %r2200, 3;
	mul.wide.u32 	%rd30, %r1376, 488;
	add.s64 	%rd31, %rd29, %rd30;
	ld.global.u32 	%r1377, [%rd31+476];
	xor.b32  	%r2399, %r2399, %r1377;
$L__BB2_27:
	@%p20 bra 	$L__BB2_29;
	ld.param.u64 	%rd100, [fused_batch_pir_kernel_v3_4_param_1];
	cvta.to.global.u64 	%rd32, %rd100;
	mul.lo.s32 	%r1378, %r2200, 3;
	mul.wide.u32 	%rd33, %r1378, 488;
	add.s64 	%rd34, %rd32, %rd33;
	ld.global.u32 	%r1379, [%rd34+480];
	xor.b32  	%r2400, %r2400, %r1379;
$L__BB2_29:
	@%p20 bra 	$L__BB2_31;
	ld.param.u64 	%rd101, [fused_batch_pir_kernel_v3_4_param_1];
	cvta.to.global.u64 	%rd35, %rd101;
	mul.lo.s32 	%r1380, %r2200, 3;
	mul.wide.u32 	%rd36, %r1380, 488;
	add.s64 	%rd37, %rd35, %rd36;
	ld.global.u32 	%r1381, [%rd37+484];
	xor.b32  	%r2401, %r2401, %r1381;
$L__BB2_31:
	cvt.u32.u16 	%r1382, %rs10;
	sub.s32 	%r1383, %r128, %r1382;
	add.s32 	%r1384, %r1383, 11;
	setp.lt.s32 	%p23, %r1384, 1;
	mov.u32 	%r2496, %r124;
	mov.u32 	%r2497, %r125;
	mov.u32 	%r2498, %r126;
	mov.u32 	%r2499, %r127;
	mov.u16 	%rs74, %rs11;
	@%p23 bra 	$L__BB2_40;
	mov.b32 	%r2453, 0;
	mov.u32 	%r2496, %r124;
	mov.u32 	%r2497, %r125;
	mov.u32 	%r2498, %r126;
	mov.u32 	%r2499, %r127;
	mov.u16 	%rs74, %rs11;
$L__BB2_33:
	mov.b32 	%r2466, 1797285236;
	mov.b32 	%r2465, 2036477234;
	mov.b32 	%r2464, 857760878;
	mov.b32 	%r2463, 1634760805;
	mov.b32 	%r2454, 0;
	mov.u32 	%r2455, %r2454;
	mov.u32 	%r2456, %r2454;
	mov.u32 	%r2457, %r2454;
	mov.u32 	%r2458, %r2454;
	mov.u32 	%r2459, %r2499;
	mov.u32 	%r2460, %r2498;
	mov.u32 	%r2461, %r2497;
	mov.u32 	%r2462, %r2496;
	mov.u32 	%r2467, %r2496;
	mov.u32 	%r2468, %r2497;
	mov.u32 	%r2469, %r2498;
	mov.u32 	%r2470, %r2499;
$L__BB2_34:
	add.s32 	%r1391, %r2463, %r2467;
	xor.b32  	%r1392, %r2458, %r1391;
	shf.l.wrap.b32 	%r1393, %r1392, %r1392, 16;
	add.s32 	%r1394, %r1393, %r2462;
	xor.b32  	%r1395, %r1394, %r2467;
	shf.l.wrap.b32 	%r1396, %r1395, %r1395, 12;
	add.s32 	%r1397, %r1396, %r1391;
	xor.b32  	%r1398, %r1397, %r1393;
	shf.l.wrap.b32 	%r1399, %r1398, %r1398, 8;
	add.s32 	%r1400, %r1399, %r1394;
	xor.b32  	%r1401, %r1400, %r1396;
	shf.l.wrap.b32 	%r1402, %r1401, %r1401, 7;
	add.s32 	%r1403, %r2464, %r2468;
	xor.b32  	%r1404, %r2457, %r1403;
	shf.l.wrap.b32 	%r1405, %r1404, %r1404, 16;
	add.s32 	%r1406, %r1405, %r2461;
	xor.b32  	%r1407, %r1406, %r2468;
	shf.l.wrap.b32 	%r1408, %r1407, %r1407, 12;
	add.s32 	%r1409, %r1408, %r1403;
	xor.b32  	%r1410, %r1409, %r1405;
	shf.l.wrap.b32 	%r1411, %r1410, %r1410, 8;
	add.s32 	%r1412, %r1411, %r1406;
	xor.b32  	%r1413, %r1412, %r1408;
	shf.l.wrap.b32 	%r1414, %r1413, %r1413, 7;
	add.s32 	%r1415, %r2465, %r2469;
	xor.b32  	%r1416, %r2456, %r1415;
	shf.l.wrap.b32 	%r1417, %r1416, %r1416, 16;
	add.s32 	%r1418, %r1417, %r2460;
	xor.b32  	%r1419, %r1418, %r2469;
	shf.l.wrap.b32 	%r1420, %r1419, %r1419, 12;
	add.s32 	%r1421, %r1420, %r1415;
	xor.b32  	%r1422, %r1421, %r1417;
	shf.l.wrap.b32 	%r1423, %r1422, %r1422, 8;
	add.s32 	%r1424, %r1423, %r1418;
	xor.b32  	%r1425, %r1424, %r1420;
	shf.l.wrap.b32 	%r1426, %r1425, %r1425, 7;
	add.s32 	%r1427, %r2466, %r2470;
	xor.b32  	%r1428, %r2455, %r1427;
	shf.l.wrap.b32 	%r1429, %r1428, %r1428, 16;
	add.s32 	%r1430, %r1429, %r2459;
	xor.b32  	%r1431, %r1430, %r2470;
	shf.l.wrap.b32 	%r1432, %r1431, %r1431, 12;
	add.s32 	%r1433, %r1432, %r1427;
	xor.b32  	%r1434, %r1433, %r1429;
	shf.l.wrap.b32 	%r1435, %r1434, %r1434, 8;
	add.s32 	%r1436, %r1435, %r1430;
	xor.b32  	%r1437, %r1436, %r1432;
	shf.l.wrap.b32 	%r1438, %r1437, %r1437, 7;
	add.s32 	%r1439, %r1414, %r1397;
	xor.b32  	%r1440, %r1439, %r1435;
	shf.l.wrap.b32 	%r1441, %r1440, %r1440, 16;
	add.s32 	%r1442, %r1441, %r1424;
	xor.b32  	%r1443, %r1442, %r1414;
	shf.l.wrap.b32 	%r1444, %r1443, %r1443, 12;
	add.s32 	%r2463, %r1444, %r1439;
	xor.b32  	%r1445, %r2463, %r1441;
	shf.l.wrap.b32 	%r2455, %r1445, %r1445, 8;
	add.s32 	%r2460, %r2455, %r1442;
	xor.b32  	%r1446, %r2460, %r1444;
	shf.l.wrap.b32 	%r2468, %r1446, %r1446, 7;
	add.s32 	%r1447, %r1426, %r1409;
	xor.b32  	%r1448, %r1447, %r1399;
	shf.l.wrap.b32 	%r1449, %r1448, %r1448, 16;
	add.s32 	%r1450, %r1449, %r1436;
	xor.b32  	%r1451, %r1450, %r1426;
	shf.l.wrap.b32 	%r1452, %r1451, %r1451, 12;
	add.s32 	%r2464, %r1452, %r1447;
	xor.b32  	%r1453, %r2464, %r1449;
	shf.l.wrap.b32 	%r2458, %r1453, %r1453, 8;
	add.s32 	%r2459, %r2458, %r1450;
	xor.b32  	%r1454, %r2459, %r1452;
	shf.l.wrap.b32 	%r2469, %r1454, %r1454, 7;
	add.s32 	%r1455, %r1438, %r1421;
	xor.b32  	%r1456, %r1455, %r1411;
	shf.l.wrap.b32 	%r1457, %r1456, %r1456, 16;
	add.s32 	%r1458, %r1457, %r1400;
	xor.b32  	%r1459, %r1458, %r1438;
	shf.l.wrap.b32 	%r1460, %r1459, %r1459, 12;
	add.s32 	%r2465, %r1460, %r1455;
	xor.b32  	%r1461, %r2465, %r1457;
	shf.l.wrap.b32 	%r2457, %r1461, %r1461, 8;
	add.s32 	%r2462, %r2457, %r1458;
	xor.b32  	%r1462, %r2462, %r1460;
	shf.l.wrap.b32 	%r2470, %r1462, %r1462, 7;
	add.s32 	%r1463, %r1402, %r1433;
	xor.b32  	%r1464, %r1463, %r1423;
	shf.l.wrap.b32 	%r1465, %r1464, %r1464, 16;
	add.s32 	%r1466, %r1465, %r1412;
	xor.b32  	%r1467, %r1466, %r1402;
	shf.l.wrap.b32 	%r1468, %r1467, %r1467, 12;
	add.s32 	%r2466, %r1468, %r1463;
	xor.b32  	%r1469, %r2466, %r1465;
	shf.l.wrap.b32 	%r2456, %r1469, %r1469, 8;
	add.s32 	%r2461, %r2456, %r1466;
	xor.b32  	%r1470, %r2461, %r1468;
	shf.l.wrap.b32 	%r2467, %r1470, %r1470, 7;
	add.s32 	%r2454, %r2454, 1;
	setp.ne.s32 	%p24, %r2454, 4;
	@%p24 bra 	$L__BB2_34;
	add.s32 	%r2492, %r2463, 1634760805;
	add.s32 	%r2493, %r2464, 857760878;
	add.s32 	%r2494, %r2465, 2036477234;
	add.s32 	%r2495, %r2466, 1797285236;
	add.s32 	%r2491, %r2467, %r2496;
	add.s32 	%r2490, %r2468, %r2497;
	add.s32 	%r2489, %r2469, %r2498;
	add.s32 	%r2488, %r2470, %r2499;
	mov.b32 	%r2484, 1;
	mov.b32 	%r2475, 1797285236;
	mov.b32 	%r2474, 2036477234;
	mov.b32 	%r2473, 857760878;
	mov.b32 	%r2472, 1634760805;
	mov.b32 	%r2471, 0;
	mov.u32 	%r2480, %r2496;
	mov.u32 	%r2481, %r2497;
	mov.u32 	%r2482, %r2498;
	mov.u32 	%r2483, %r2499;
	mov.u32 	%r2485, %r2471;
	mov.u32 	%r2486, %r2471;
	mov.u32 	%r2487, %r2471;
$L__BB2_36:
	add.s32 	%r1477, %r2472, %r2496;
	xor.b32  	%r1478, %r1477, %r2484;
	shf.l.wrap.b32 	%r1479, %r1478, %r1478, 16;
	add.s32 	%r1480, %r1479, %r2480;
	xor.b32  	%r1481, %r1480, %r2496;
	shf.l.wrap.b32 	%r1482, %r1481, %r1481, 12;
	add.s32 	%r1483, %r1482, %r1477;
	xor.b32  	%r1484, %r1483, %r1479;
	shf.l.wrap.b32 	%r1485, %r1484, %r1484, 8;
	add.s32 	%r1486, %r1485, %r1480;
	xor.b32  	%r1487, %r1486, %r1482;
	shf.l.wrap.b32 	%r1488, %r1487, %r1487, 7;
	add.s32 	%r1489, %r2473, %r2497;
	xor.b32  	%r1490, %r1489, %r2485;
	shf.l.wrap.b32 	%r1491, %r1490, %r1490, 16;
	add.s32 	%r1492, %r1491, %r2481;
	xor.b32  	%r1493, %r1492, %r2497;
	shf.l.wrap.b32 	%r1494, %r1493, %r1493, 12;
	add.s32 	%r1495, %r1494, %r1489;
	xor.b32  	%r1496, %r1495, %r1491;
	shf.l.wrap.b32 	%r1497, %r1496, %r1496, 8;
	add.s32 	%r1498, %r1497, %r1492;
	xor.b32  	%r1499, %r1498, %r1494;
	shf.l.wrap.b32 	%r1500, %r1499, %r1499, 7;
	add.s32 	%r1501, %r2474, %r2498;
	xor.b32  	%r1502, %r1501, %r2486;
	shf.l.wrap.b32 	%r1503, %r1502, %r1502, 16;
	add.s32 	%r1504, %r1503, %r2482;
	xor.b32  	%r1505, %r1504, %r2498;
	shf.l.wrap.b32 	%r1506, %r1505, %r1505, 12;
	add.s32 	%r1507, %r1506, %r1501;
	xor.b32  	%r1508, %r1507, %r1503;
	shf.l.wrap.b32 	%r1509, %r1508, %r1508, 8;
	add.s32 	%r1510, %r1509, %r1504;
	xor.b32  	%r1511, %r1510, %r1506;
	shf.l.wrap.b32 	%r1512, %r1511, %r1511, 7;
	add.s32 	%r1513, %r2475, %r2499;
	xor.b32  	%r1514, %r1513, %r2487;
	shf.l.wrap.b32 	%r1515, %r1514, %r1514, 16;
	add.s32 	%r1516, %r1515, %r2483;
	xor.b32  	%r1517, %r1516, %r2499;
	shf.l.wrap.b32 	%r1518, %r1517, %r1517, 12;
	add.s32 	%r1519, %r1518, %r1513;
	xor.b32  	%r1520, %r1519, %r1515;
	shf.l.wrap.b32 	%r1521, %r1520, %r1520, 8;
	add.s32 	%r1522, %r1521, %r1516;
	xor.b32  	%r1523, %r1522, %r1518;
	shf.l.wrap.b32 	%r1524, %r1523, %r1523, 7;
	add.s32 	%r1525, %r1500, %r1483;
	xor.b32  	%r1526, %r1525, %r1521;
	shf.l.wrap.b32 	%r1527, %r1526, %r1526, 16;
	add.s32 	%r1528, %r1527, %r1510;
	xor.b32  	%r1529, %r1528, %r1500;
	shf.l.wrap.b32 	%r1530, %r1529, %r1529, 12;
	add.s32 	%r2472, %r1530, %r1525;
	xor.b32  	%r1531, %r2472, %r1527;
	shf.l.wrap.b32 	%r2487, %r1531, %r1531, 8;
	add.s32 	%r2482, %r2487, %r1528;
	xor.b32  	%r1532, %r2482, %r1530;
	shf.l.wrap.b32 	%r2497, %r1532, %r1532, 7;
	add.s32 	%r1533, %r1512, %r1495;
	xor.b32  	%r1534, %r1533, %r1485;
	shf.l.wrap.b32 	%r1535, %r1534, %r1534, 16;
	add.s32 	%r1536, %r1535, %r1522;
	xor.b32  	%r1537, %r1536, %r1512;
	shf.l.wrap.b32 	%r1538, %r1537, %r1537, 12;
	add.s32 	%r2473, %r1538, %r1533;
	xor.b32  	%r1539, %r2473, %r1535;
	shf.l.wrap.b32 	%r2484, %r1539, %r1539, 8;
	add.s32 	%r2483, %r2484, %r1536;
	xor.b32  	%r1540, %r2483, %r1538;
	shf.l.wrap.b32 	%r2498, %r1540, %r1540, 7;
	add.s32 	%r1541, %r1524, %r1507;
	xor.b32  	%r1542, %r1541, %r1497;
	shf.l.wrap.b32 	%r1543, %r1542, %r1542, 16;
	add.s32 	%r1544, %r1543, %r1486;
	xor.b32  	%r1545, %r1544, %r1524;
	shf.l.wrap.b32 	%r1546, %r1545, %r1545, 12;
	add.s32 	%r2474, %r1546, %r1541;
	xor.b32  	%r1547, %r2474, %r1543;
	shf.l.wrap.b32 	%r2485, %r1547, %r1547, 8;
	add.s32 	%r2480, %r2485, %r1544;
	xor.b32  	%r1548, %r2480, %r1546;
	shf.l.wrap.b32 	%r2499, %r1548, %r1548, 7;
	add.s32 	%r1549, %r1488, %r1519;
	xor.b32  	%r1550, %r1549, %r1509;
	shf.l.wrap.b32 	%r1551, %r1550, %r1550, 16;
	add.s32 	%r1552, %r1551, %r1498;
	xor.b32  	%r1553, %r1552, %r1488;
	shf.l.wrap.b32 	%r1554, %r1553, %r1553, 12;
	add.s32 	%r2475, %r1554, %r1549;
	xor.b32  	%r1555, %r2475, %r1551;
	shf.l.wrap.b32 	%r2486, %r1555, %r1555, 8;
	add.s32 	%r2481, %r2486, %r1552;
	xor.b32  	%r1556, %r2481, %r1554;
	shf.l.wrap.b32 	%r2496, %r1556, %r1556, 7;
	add.s32 	%r2471, %r2471, 1;
	setp.ne.s32 	%p25, %r2471, 4;
	@%p25 bra 	$L__BB2_36;
	cvt.u16.u32 	%rs48, %r2472;
	not.b16 	%rs49, %rs48;
	cvt.u16.u32 	%rs50, %r2473;
	cvt.u32.u16 	%r1557, %rs10;
	add.s32 	%r1558, %r1557, %r2453;
	add.s32 	%r1559, %r1558, -11;
	not.b32 	%r1560, %r1559;
	add.s32 	%r1561, %r1560, %r128;
	shr.u32 	%r1562, %r2393, %r1561;
	and.b32  	%r1563, %r1562, 1;
	setp.eq.b32 	%p26, %r1563, 1;
	selp.b16 	%rs51, %rs50, %rs49, %p26;
	and.b16  	%rs20, %rs51, 1;
	and.b16  	%rs52, %rs74, 255;
	setp.ne.s16 	%p27, %rs52, 1;
	mov.u16 	%rs74, %rs20;
	@%p27 bra 	$L__BB2_39;
	ld.param.u64 	%rd102, [fused_batch_pir_kernel_v3_4_param_1];
	cvt.u32.u16 	%r1564, %rs10;
	add.s32 	%r1565, %r1564, %r2453;
	add.s32 	%r1566, %r1565, -11;
	not.b32 	%r1567, %r1566;
	add.s32 	%r1568, %r1567, %r128;
	shr.u32 	%r1569, %r2393, %r1568;
	and.b32  	%r1570, %r1569, 1;
	setp.eq.b32 	%p28, %r1570, 1;
	cvt.u64.u32 	%rd38, %r2453;
	add.s64 	%rd40, %rd38, %rd39;
	cvta.to.global.u64 	%rd41, %rd102;
	mul.lo.s32 	%r1571, %r2200, 3;
	mul.wide.u32 	%rd42, %r1571, 488;
	add.s64 	%rd43, %rd41, %rd42;
	add.s64 	%rd44, %rd43, 17;
	shl.b64 	%rd45, %rd40, 4;
	add.s64 	%rd46, %rd44, %rd45;
	ld.global.u32 	%r1572, [%rd46+315];
	selp.b32 	%r1573, %r2491, %r2492, %p28;
	xor.b32  	%r1574, %r1573, %r1572;
	selp.b32 	%r1575, %r2490, %r2493, %p28;
	selp.b32 	%r2491, %r1574, %r2491, %p28;
	selp.b32 	%r2492, %r2492, %r1574, %p28;
	ld.global.u32 	%r1576, [%rd46+319];
	xor.b32  	%r1577, %r1575, %r1576;
	selp.b32 	%r1578, %r2489, %r2494, %p28;
	selp.b32 	%r2490, %r1577, %r2490, %p28;
	selp.b32 	%r2493, %r2493, %r1577, %p28;
	ld.global.u32 	%r1579, [%rd46+323];
	xor.b32  	%r1580, %r1578, %r1579;
	selp.b32 	%r1581, %r2488, %r2495, %p28;
	selp.b32 	%r2489, %r1580, %r2489, %p28;
	selp.b32 	%r2494, %r2494, %r1580, %p28;
	ld.global.u32 	%r1582, [%rd46+327];
	xor.b32  	%r1583, %r1581, %r1582;
	selp.b64 	%rd47, 445, 420, %p28;
	selp.b32 	%r2488, %r1583, %r2488, %p28;
	selp.b32 	%r2495, %r2495, %r1583, %p28;
	add.s64 	%rd48, %rd47, %rd40;
	add.s64 	%rd49, %rd48, %rd44;
	ld.global.u8 	%rs53, [%rd49+460];
	xor.b16  	%rs74, %rs53, %rs20;
$L__BB2_39:
	cvt.u32.u16 	%r1584, %rs10;
	add.s32 	%r1585, %r1584, -11;
	add.s32 	%r1586, %r2453, %r1585;
	not.b32 	%r1587, %r1586;
	add.s32 	%r1588, %r1587, %r128;
	shr.u32 	%r1589, %r2393, %r1588;
	and.b32  	%r1590, %r1589, 1;
	setp.eq.b32 	%p29, %r1590, 1;
	selp.b32 	%r2496, %r2491, %r2492, %p29;
	selp.b32 	%r2497, %r2490, %r2493, %p29;
	selp.b32 	%r2498, %r2489, %r2494, %p29;
	selp.b32 	%r2499, %r2488, %r2495, %p29;
	add.s32 	%r2453, %r2453, 1;
	sub.s32 	%r1591, %r128, %r1585;
	setp.ne.s32 	%p30, %r2453, %r1591;
	@%p30 bra 	$L__BB2_33;
$L__BB2_40:
	and.b16  	%rs54, %rs74, 255;
	setp.ne.s16 	%p31, %rs54, 1;
	@%p31 bra 	$L__BB2_42;
	ld.param.u64 	%rd103, [fused_batch_pir_kernel_v3_4_param_1];
	cvta.to.global.u64 	%rd50, %rd103;
	mul.lo.s32 	%r1592, %r2200, 3;
	mul.wide.u32 	%rd51, %r1592, 488;
	add.s64 	%rd52, %rd50, %rd51;
	ld.global.u32 	%r1593, [%rd52+960];
	xor.b32  	%r2496, %r2496, %r1593;
$L__BB2_42:
	@%p31 bra 	$L__BB2_44;
	ld.param.u64 	%rd104, [fused_batch_pir_kernel_v3_4_param_1];
	cvta.to.global.u64 	%rd53, %rd104;
	mul.lo.s32 	%r1594, %r2200, 3;
	mul.wide.u32 	%rd54, %r1594, 488;
	add.s64 	%rd55, %rd53, %rd54;
	ld.global.u32 	%r1595, [%rd55+964];
	xor.b32  	%r2497, %r2497, %r1595;
$L__BB2_44:
	@%p31 bra 	$L__BB2_46;
	ld.param.u64 	%rd105, [fused_batch_pir_kernel_v3_4_param_1];
	cvta.to.global.u64 	%rd56, %rd105;
	mul.lo.s32 	%r1596, %r2200, 3;
	mul.wide.u32 	%rd57, %r1596, 488;
	add.s64 	%rd58, %rd56, %rd57;
	ld.global.u32 	%r1597, [%rd58+968];
	xor.b32  	%r2498, %r2498, %r1597;
$L__BB2_46:
	@%p31 bra 	$L__BB2_48;
	ld.param.u64 	%rd106, [fused_batch_pir_kernel_v3_4_param_1];
	cvta.to.global.u64 	%rd59, %rd106;
	mul.lo.s32 	%r1598, %r2200, 3;
	mul.wide.u32 	%rd60, %r1598, 488;
	add.s64 	%rd61, %rd59, %rd60;
	ld.global.u32 	%r1599, [%rd61+972];
	xor.b32  	%r2499, %r2499, %r1599;
$L__BB2_48:
	cvt.u32.u16 	%r1600, %rs12;
	sub.s32 	%r1601, %r133, %r1600;
	add.s32 	%r1602, %r1601, 11;
	setp.lt.s32 	%p35, %r1602, 1;
	mov.u32 	%r2551, %r129;
	mov.u32 	%r2552, %r130;
	mov.u32 	%r2553, %r131;
	mov.u32 	%r2554, %r132;
	mov.u16 	%rs77, %rs13;
	@%p35 bra 	$L__BB2_57;
	mov.b32 	%r2508, 0;
	mov.u32 	%r2551, %r129;
	mov.u32 	%r2552, %r130;
	mov.u32 	%r2553, %r131;
	mov.u32 	%r2554, %r132;
	mov.u16 	%rs77, %rs13;
$L__BB2_50:
	mov.b32 	%r2521, 1797285236;
	mov.b32 	%r2520, 2036477234;
	mov.b32 	%r2519, 857760878;
	mov.b32 	%r2518, 1634760805;
	mov.b32 	%r2509, 0;
	mov.u32 	%r2510, %r2509;
	mov.u32 	%r2511, %r2509;
	mov.u32 	%r2512, %r2509;
	mov.u32 	%r2513, %r2509;
	mov.u32 	%r2514, %r2554;
	mov.u32 	%r2515, %r2553;
	mov.u32 	%r2516, %r2552;
	mov.u32 	%r2517, %r2551;
	mov.u32 	%r2522, %r2551;
	mov.u32 	%r2523, %r2552;
	mov.u32 	%r2524, %r2553;
	mov.u32 	%r2525, %r2554;
$L__BB2_51:
	add.s32 	%r1609, %r2518, %r2522;
	xor.b32  	%r1610, %r2513, %r1609;
	shf.l.wrap.b32 	%r1611, %r1610, %r1610, 16;
	add.s32 	%r1612, %r1611, %r2517;
	xor.b32  	%r1613, %r1612, %r2522;
	shf.l.wrap.b32 	%r1614, %r1613, %r1613, 12;
	add.s32 	%r1615, %r1614, %r1609;
	xor.b32  	%r1616, %r1615, %r1611;
	shf.l.wrap.b32 	%r1617, %r1616, %r1616, 8;
	add.s32 	%r1618, %r1617, %r1612;
	xor.b32  	%r1619, %r1618, %r1614;
	shf.l.wrap.b32 	%r1620, %r1619, %r1619, 7;
	add.s32 	%r1621, %r2519, %r2523;
	xor.b32  	%r1622, %r2512, %r1621;
	shf.l.wrap.b32 	%r1623, %r1622, %r1622, 16;
	add.s32 	%r1624, %r1623, %r2516;
	xor.b32  	%r1625, %r1624, %r2523;
	shf.l.wrap.b32 	%r1626, %r1625, %r1625, 12;
	add.s32 	%r1627, %r1626, %r1621;
	xor.b32  	%r1628, %r1627, %r1623;
	shf.l.wrap.b32 	%r1629, %r1628, %r1628, 8;
	add.s32 	%r1630, %r1629, %r1624;
	xor.b32  	%r1631, %r1630, %r1626;
	shf.l.wrap.b32 	%r1632, %r1631, %r1631, 7;
	add.s32 	%r1633, %r2520, %r2524;
	xor.b32  	%r1634, %r2511, %r1633;
	shf.l.wrap.b32 	%r1635, %r1634, %r1634, 16;
	add.s32 	%r1636, %r1635, %r2515;
	xor.b32  	%r1637, %r1636, %r2524;
	shf.l.wrap.b32 	%r1638, %r1637, %r1637, 12;
	add.s32 	%r1639, %r1638, %r1633;
	xor.b32  	%r1640, %r1639, %r1635;
	shf.l.wrap.b32 	%r1641, %r1640, %r1640, 8;
	add.s32 	%r1642, %r1641, %r1636;
	xor.b32  	%r1643, %r1642, %r1638;
	shf.l.wrap.b32 	%r1644, %r1643, %r1643, 7;
	add.s32 	%r1645, %r2521, %r2525;
	xor.b32  	%r1646, %r2510, %r1645;
	shf.l.wrap.b32 	%r1647, %r1646, %r1646, 16;
	add.s32 	%r1648, %r1647, %r2514;
	xor.b32  	%r1649, %r1648, %r2525;
	shf.l.wrap.b32 	%r1650, %r1649, %r1649, 12;
	add.s32 	%r1651, %r1650, %r1645;
	xor.b32  	%r1652, %r1651, %r1647;
	shf.l.wrap.b32 	%r1653, %r1652, %r1652, 8;
	add.s32 	%r1654, %r1653, %r1648;
	xor.b32  	%r1655, %r1654, %r1650;
	shf.l.wrap.b32 	%r1656, %r1655, %r1655, 7;
	add.s32 	%r1657, %r1632, %r1615;
	xor.b32  	%r1658, %r1657, %r1653;
	shf.l.wrap.b32 	%r1659, %r1658, %r1658, 16;
	add.s32 	%r1660, %r1659, %r1642;
	xor.b32  	%r1661, %r1660, %r1632;
	shf.l.wrap.b32 	%r1662, %r1661, %r1661, 12;
	add.s32 	%r2518, %r1662, %r1657;
	xor.b32  	%r1663, %r2518, %r1659;
	shf.l.wrap.b32 	%r2510, %r1663, %r1663, 8;
	add.s32 	%r2515, %r2510, %r1660;
	xor.b32  	%r1664, %r2515, %r1662;
	shf.l.wrap.b32 	%r2523, %r1664, %r1664, 7;
	add.s32 	%r1665, %r1644, %r1627;
	xor.b32  	%r1666, %r1665, %r1617;
	shf.l.wrap.b32 	%r1667, %r1666, %r1666, 16;
	add.s32 	%r1668, %r1667, %r1654;
	xor.b32  	%r1669, %r1668, %r1644;
	shf.l.wrap.b32 	%r1670, %r1669, %r1669, 12;
	add.s32 	%r2519, %r1670, %r1665;
	xor.b32  	%r1671, %r2519, %r1667;
	shf.l.wrap.b32 	%r2513, %r1671, %r1671, 8;
	add.s32 	%r2514, %r2513, %r1668;
	xor.b32  	%r1672, %r2514, %r1670;
	shf.l.wrap.b32 	%r2524, %r1672, %r1672, 7;
	add.s32 	%r1673, %r1656, %r1639;
	xor.b32  	%r1674, %r1673, %r1629;
	shf.l.wrap.b32 	%r1675, %r1674, %r1674, 16;
	add.s32 	%r1676, %r1675, %r1618;
	xor.b32  	%r1677, %r1676, %r1656;
	shf.l.wrap.b32 	%r1678, %r1677, %r1677, 12;
	add.s32 	%r2520, %r1678, %r1673;
	xor.b32  	%r1679, %r2520, %r1675;
	shf.l.wrap.b32 	%r2512, %r1679, %r1679, 8;
	add.s32 	%r2517, %r2512, %r1676;
	xor.b32  	%r1680, %r2517, %r1678;
	shf.l.wrap.b32 	%r2525, %r1680, %r1680, 7;
	add.s32 	%r1681, %r1620, %r1651;
	xor.b32  	%r1682, %r1681, %r1641;
	shf.l.wrap.b32 	%r1683, %r1682, %r1682, 16;
	add.s32 	%r1684, %r1683, %r1630;
	xor.b32  	%r1685, %r1684, %r1620;
	shf.l.wrap.b32 	%r1686, %r1685, %r1685, 12;
	add.s32 	%r2521, %r1686, %r1681;
	xor.b32  	%r1687, %r2521, %r1683;
	shf.l.wrap.b32 	%r2511, %r1687, %r1687, 8;
	add.s32 	%r2516, %r2511, %r1684;
	xor.b32  	%r1688, %r2516, %r1686;
	shf.l.wrap.b32 	%r2522, %r1688, %r1688, 7;
	add.s32 	%r2509, %r2509, 1;
	setp.ne.s32 	%p36, %r2509, 4;
	@%p36 bra 	$L__BB2_51;
	add.s32 	%r2547, %r2518, 1634760805;
	add.s32 	%r2548, %r2519, 857760878;
	add.s32 	%r2549, %r2520, 2036477234;
	add.s32 	%r2550, %r2521, 1797285236;
	add.s32 	%r2546, %r2522, %r2551;
	add.s32 	%r2545, %r2523, %r2552;
	add.s32 	%r2544, %r2524, %r2553;
	add.s32 	%r2543, %r2525, %r2554;
	mov.b32 	%r2539, 1;
	mov.b32 	%r2530, 1797285236;
	mov.b32 	%r2529, 2036477234;
	mov.b32 	%r2528, 857760878;
	mov.b32 	%r2527, 1634760805;
	mov.b32 	%r2526, 0;
	mov.u32 	%r2535, %r2551;
	mov.u32 	%r2536, %r2552;
	mov.u32 	%r2537, %r2553;
	mov.u32 	%r2538, %r2554;
	mov.u32 	%r2540, %r2526;
	mov.u32 	%r2541, %r2526;
	mov.u32 	%r2542, %r2526;
$L__BB2_53:
	add.s32 	%r1695, %r2527, %r2551;
	xor.b32  	%r1696, %r1695, %r2539;
	shf.l.wrap.b32 	%r1697, %r1696, %r1696, 16;
	add.s32 	%r1698, %r1697, %r2535;
	xor.b32  	%r1699, %r1698, %r2551;
	shf.l.wrap.b32 	%r1700, %r1699, %r1699, 12;
	add.s32 	%r1701, %r1700, %r1695;
	xor.b32  	%r1702, %r1701, %r1697;
	shf.l.wrap.b32 	%r1703, %r1702, %r1702, 8;
	add.s32 	%r1704, %r1703, %r1698;
	xor.b32  	%r1705, %r1704, %r1700;
	shf.l.wrap.b32 	%r1706, %r1705, %r1705, 7;
	add.s32 	%r1707, %r2528, %r2552;
	xor.b32  	%r1708, %r1707, %r2540;
	shf.l.wrap.b32 	%r1709, %r1708, %r1708, 16;
	add.s32 	%r1710, %r1709, %r2536;
	xor.b32  	%r1711, %r1710, %r2552;
	shf.l.wrap.b32 	%r1712, %r1711, %r1711, 12;
	add.s32 	%r1713, %r1712, %r1707;
	xor.b32  	%r1714, %r1713, %r1709;
	shf.l.wrap.b32 	%r1715, %r1714, %r1714, 8;
	add.s32 	%r1716, %r1715, %r1710;
	xor.b32  	%r1717, %r1716, %r1712;
	shf.l.wrap.b32 	%r1718, %r1717, %r1717, 7;
	add.s32 	%r1719, %r2529, %r2553;
	xor.b32  	%r1720, %r1719, %r2541;
	shf.l.wrap.b32 	%r1721, %r1720, %r1720, 16;
	add.s32 	%r1722, %r1721, %r2537;
	xor.b32  	%r1723, %r1722, %r2553;
	shf.l.wrap.b32 	%r1724, %r1723, %r1723, 12;
	add.s32 	%r1725, %r1724, %r1719;
	xor.b32  	%r1726, %r1725, %r1721;
	shf.l.wrap.b32 	%r1727, %r1726, %r1726, 8;
	add.s32 	%r1728, %r1727, %r1722;
	xor.b32  	%r1729, %r1728, %r1724;
	shf.l.wrap.b32 	%r1730, %r1729, %r1729, 7;
	add.s32 	%r1731, %r2530, %r2554;
	xor.b32  	%r1732, %r1731, %r2542;
	shf.l.wrap.b32 	%r1733, %r1732, %r1732, 16;
	add.s32 	%r1734, %r1733, %r2538;
	xor.b32  	%r1735, %r1734, %r2554;
	shf.l.wrap.b32 	%r1736, %r1735, %r1735, 12;
	add.s32 	%r1737, %r1736, %r1731;
	xor.b32  	%r1738, %r1737, %r1733;
	shf.l.wrap.b32 	%r1739, %r1738, %r1738, 8;
	add.s32 	%r1740, %r1739, %r1734;
	xor.b32  	%r1741, %r1740, %r1736;
	shf.l.wrap.b32 	%r1742, %r1741, %r1741, 7;
	add.s32 	%r1743, %r1718, %r1701;
	xor.b32  	%r1744, %r1743, %r1739;
	shf.l.wrap.b32 	%r1745, %r1744, %r1744, 16;
	add.s32 	%r1746, %r1745, %r1728;
	xor.b32  	%r1747, %r1746, %r1718;
	shf.l.wrap.b32 	%r1748, %r1747, %r1747, 12;
	add.s32 	%r2527, %r1748, %r1743;
	xor.b32  	%r1749, %r2527, %r1745;
	shf.l.wrap.b32 	%r2542, %r1749, %r1749, 8;
	add.s32 	%r2537, %r2542, %r1746;
	xor.b32  	%r1750, %r2537, %r1748;
	shf.l.wrap.b32 	%r2552, %r1750, %r1750, 7;
	add.s32 	%r1751, %r1730, %r1713;
	xor.b32  	%r1752, %r1751, %r1703;
	shf.l.wrap.b32 	%r1753, %r1752, %r1752, 16;
	add.s32 	%r1754, %r1753, %r1740;
	xor.b32  	%r1755, %r1754, %r1730;
	shf.l.wrap.b32 	%r1756, %r1755, %r1755, 12;
	add.s32 	%r2528, %r1756, %r1751;
	xor.b32  	%r1757, %r2528, %r1753;
	shf.l.wrap.b32 	%r2539, %r1757, %r1757, 8;
	add.s32 	%r2538, %r2539, %r1754;
	xor.b32  	%r1758, %r2538, %r1756;
	shf.l.wrap.b32 	%r2553, %r1758, %r1758, 7;
	add.s32 	%r1759, %r1742, %r1725;
	xor.b32  	%r1760, %r1759, %r1715;
	shf.l.wrap.b32 	%r1761, %r1760, %r1760, 16;
	add.s32 	%r1762, %r1761, %r1704;
	xor.b32  	%r1763, %r1762, %r1742;
	shf.l.wrap.b32 	%r1764, %r1763, %r1763, 12;
	add.s32 	%r2529, %r1764, %r1759;
	xor.b32  	%r1765, %r2529, %r1761;
	shf.l.wrap.b32 	%r2540, %r1765, %r1765, 8;
	add.s32 	%r2535, %r2540, %r1762;
	xor.b32  	%r1766, %r2535, %r1764;
	shf.l.wrap.b32 	%r2554, %r1766, %r1766, 7;
	add.s32 	%r1767, %r1706, %r1737;
	xor.b32  	%r1768, %r1767, %r1727;
	shf.l.wrap.b32 	%r1769, %r1768, %r1768, 16;
	add.s32 	%r1770, %r1769, %r1716;
	xor.b32  	%r1771, %r1770, %r1706;
	shf.l.wrap.b32 	%r1772, %r1771, %r1771, 12;
	add.s32 	%r2530, %r1772, %r1767;
	xor.b32  	%r1773, %r2530, %r1769;
	shf.l.wrap.b32 	%r2541, %r1773, %r1773, 8;
	add.s32 	%r2536, %r2541, %r1770;
	xor.b32  	%r1774, %r2536, %r1772;
	shf.l.wrap.b32 	%r2551, %r1774, %r1774, 7;
	add.s32 	%r2526, %r2526, 1;
	setp.ne.s32 	%p37, %r2526, 4;
	@%p37 bra 	$L__BB2_53;
	cvt.u16.u32 	%rs58, %r2527;
	not.b16 	%rs59, %rs58;
	cvt.u16.u32 	%rs60, %r2528;
	cvt.u32.u16 	%r1775, %rs12;
	add.s32 	%r1776, %r1775, %r2508;
	add.s32 	%r1777, %r1776, -11;
	not.b32 	%r1778, %r1777;
	add.s32 	%r1779, %r1778, %r133;
	shr.u32 	%r1780, %r2393, %r1779;
	and.b32  	%r1781, %r1780, 1;
	setp.eq.b32 	%p38, %r1781, 1;
	selp.b16 	%rs61, %rs60, %rs59, %p38;
	and.b16  	%rs25, %rs61, 1;
	and.b16  	%rs62, %rs77, 255;
	setp.ne.s16 	%p39, %rs62, 1;
	mov.u16 	%rs77, %rs25;
	@%p39 bra 	$L__BB2_56;
	ld.param.u64 	%rd107, [fused_batch_pir_kernel_v3_4_param_1];
	cvt.u32.u16 	%r1782, %rs12;
	add.s32 	%r1783, %r1782, %r2508;
	add.s32 	%r1784, %r1783, -11;
	not.b32 	%r1785, %r1784;
	add.s32 	%r1786, %r1785, %r133;
	shr.u32 	%r1787, %r2393, %r1786;
	and.b32  	%r1788, %r1787, 1;
	setp.eq.b32 	%p40, %r1788, 1;
	cvt.u64.u32 	%rd62, %r2508;
	cvt.u64.u16 	%rd63, %rs12;
	add.s64 	%rd64, %rd62, %rd63;
	cvta.to.global.u64 	%rd65, %rd107;
	mul.lo.s32 	%r1789, %r2200, 3;
	mul.wide.u32 	%rd66, %r1789, 488;
	add.s64 	%rd67, %rd65, %rd66;
	add.s64 	%rd68, %rd67, 17;
	shl.b64 	%rd69, %rd64, 4;
	add.s64 	%rd70, %rd68, %rd69;
	ld.global.u32 	%r1790, [%rd70+803];
	selp.b32 	%r1791, %r2546, %r2547, %p40;
	xor.b32  	%r1792, %r1791, %r1790;
	selp.b32 	%r1793, %r2545, %r2548, %p40;
	selp.b32 	%r2546, %r1792, %r2546, %p40;
	selp.b32 	%r2547, %r2547, %r1792, %p40;
	ld.global.u32 	%r1794, [%rd70+807];
	xor.b32  	%r1795, %r1793, %r1794;
	selp.b32 	%r1796, %r2544, %r2549, %p40;
	selp.b32 	%r2545, %r1795, %r2545, %p40;
	selp.b32 	%r2548, %r2548, %r1795, %p40;
	ld.global.u32 	%r1797, [%rd70+811];
	xor.b32  	%r1798, %r1796, %r1797;
	selp.b32 	%r1799, %r2543, %r2550, %p40;
	selp.b32 	%r2544, %r1798, %r2544, %p40;
	selp.b32 	%r2549, %r2549, %r1798, %p40;
	ld.global.u32 	%r1800, [%rd70+815];
	xor.b32  	%r1801, %r1799, %r1800;
	selp.b64 	%rd71, 445, 420, %p40;
	selp.b32 	%r2543, %r1801, %r2543, %p40;
	selp.b32 	%r2550, %r2550, %r1801, %p40;
	add.s64 	%rd72, %rd71, %rd64;
	add.s64 	%rd73, %rd72, %rd68;
	ld.global.u8 	%rs63, [%rd73+948];
	xor.b16  	%rs77, %rs63, %rs25;
$L__BB2_56:
	cvt.u32.u16 	%r1802, %rs12;
	add.s32 	%r1803, %r1802, -11;
	add.s32 	%r1804, %r2508, %r1803;
	not.b32 	%r1805, %r1804;
	add.s32 	%r1806, %r1805, %r133;
	shr.u32 	%r1807, %r2393, %r1806;
	and.b32  	%r1808, %r1807, 1;
	setp.eq.b32 	%p41, %r1808, 1;
	selp.b32 	%r2551, %r2546, %r2547, %p41;
	selp.b32 	%r2552, %r2545, %r2548, %p41;
	selp.b32 	%r2553, %r2544, %r2549, %p41;
	selp.b32 	%r2554, %r2543, %r2550, %p41;
	add.s32 	%r2508, %r2508, 1;
	sub.s32 	%r1809, %r133, %r1803;
	setp.ne.s32 	%p42, %r2508, %r1809;
	@%p42 bra 	$L__BB2_50;
$L__BB2_57:
	and.b16  	%rs64, %rs77, 255;
	setp.ne.s16 	%p43, %rs64, 1;
	@%p43 bra 	$L__BB2_59;
	ld.param.u64 	%rd108, [fused_batch_pir_kernel_v3_4_param_1];
	cvta.to.global.u64 	%rd74, %rd108;
	mul.lo.s32 	%r1810, %r2200, 3;
	mul.wide.u32 	%rd75, %r1810, 488;
	add.s64 	%rd76, %rd74, %rd75;
	ld.global.u32 	%r1811, [%rd76+1448];
	xor.b32  	%r2551, %r2551, %r1811;
$L__BB2_59:
	@%p43 bra 	$L__BB2_61;
	ld.param.u64 	%rd109, [fused_batch_pir_kernel_v3_4_param_1];
	cvta.to.global.u64 	%rd77, %rd109;
	mul.lo.s32 	%r1812, %r2200, 3;
	mul.wide.u32 	%rd78, %r1812, 488;
	add.s64 	%rd79, %rd77, %rd78;
	ld.global.u32 	%r1813, [%rd79+1452];
	xor.b32  	%r2552, %r2552, %r1813;
$L__BB2_61:
	@%p43 bra 	$L__BB2_63;
	ld.param.u64 	%rd110, [fused_batch_pir_kernel_v3_4_param_1];
	cvta.to.global.u64 	%rd80, %rd110;
	mul.lo.s32 	%r1814, %r2200, 3;
	mul.wide.u32 	%rd81, %r1814, 488;
	add.s64 	%rd82, %rd80, %rd81;
	ld.global.u32 	%r1815, [%rd82+1456];
	xor.b32  	%r2553, %r2553, %r1815;
$L__BB2_63:
	@%p43 bra 	$L__BB2_65;
	ld.param.u64 	%rd111, [fused_batch_pir_kernel_v3_4_param_1];
	cvta.to.global.u64 	%rd83, %rd111;
	mul.lo.s32 	%r1816, %r2200, 3;
	mul.wide.u32 	%rd84, %r1816, 488;
	add.s64 	%rd85, %rd83, %rd84;
	ld.global.u32 	%r1817, [%rd85+1460];
	xor.b32  	%r2554, %r2554, %r1817;
$L__BB2_65:
	ld.param.u64 	%rd95, [fused_batch_pir_kernel_v3_4_param_0];
	mov.u32 	%r1818, %tid.x;
	mul.wide.s32 	%rd86, %r2393, 4096;
	cvta.to.global.u64 	%rd87, %rd95;
	add.s64 	%rd88, %rd87, %rd86;
	shl.b32 	%r1819, %r1818, 4;
	cvt.u64.u32 	%rd89, %r1819;
	and.b64  	%rd90, %rd89, 496;
	add.s64 	%rd91, %rd88, %rd90;
	ld.global.v4.u32 	{%r1820, %r1821, %r1822, %r1823}, [%rd91];
	and.b32  	%r1824, %r2398, %r1820;
	xor.b32  	%r2392, %r2392, %r1824;
	and.b32  	%r1825, %r2399, %r1821;
	xor.b32  	%r2391, %r2391, %r1825;
	and.b32  	%r1826, %r2400, %r1822;
	xor.b32  	%r2390, %r2390, %r1826;
	and.b32  	%r1827, %r2401, %r1823;
	xor.b32  	%r2389, %r2389, %r1827;
	ld.global.v4.u32 	{%r1828, %r1829, %r1830, %r1831}, [%rd91+512];
	and.b32  	%r1832, %r2398, %r1828;
	xor.b32  	%r2388, %r2388, %r1832;
	and.b32  	%r1833, %r2399, %r1829;
	xor.b32  	%r2387, %r2387, %r1833;
	and.b32  	%r1834, %r2400, %r1830;
	xor.b32  	%r2386, %r2386, %r1834;
	and.b32  	%r1835, %r2401, %r1831;
	xor.b32  	%r2385, %r2385, %r1835;
	ld.global.v4.u32 	{%r1836, %r1837, %r1838, %r1839}, [%rd91+1024];
	and.b32  	%r1840, %r2398, %r1836;
	xor.b32  	%r2384, %r2384, %r1840;
	and.b32  	%r1841, %r2399, %r1837;
	xor.b32  	%r2383, %r2383, %r1841;
	and.b32  	%r1842, %r2400, %r1838;
	xor.b32  	%r2382, %r2382, %r1842;
	and.b32  	%r1843, %r2401, %r1839;
	xor.b32  	%r2381, %r2381, %r1843;
	ld.global.v4.u32 	{%r1844, %r1845, %r1846, %r1847}, [%rd91+1536];
	and.b32  	%r1848, %r2398, %r1844;
	xor.b32  	%r2380, %r2380, %r1848;
	and.b32  	%r1849, %r2399, %r1845;
	xor.b32  	%r2379, %r2379, %r1849;
	and.b32  	%r1850, %r2400, %r1846;
	xor.b32  	%r2378, %r2378, %r1850;
	and.b32  	%r1851, %r2401, %r1847;
	xor.b32  	%r2377, %r2377, %r1851;
	ld.global.v4.u32 	{%r1852, %r1853, %r1854, %r1855}, [%rd91+2048];
	and.b32  	%r1856, %r2398, %r1852;
	xor.b32  	%r2376, %r2376, %r1856;
	and.b32  	%r1857, %r2399, %r1853;
	xor.b32  	%r2375, %r2375, %r1857;
	and.b32  	%r1858, %r2400, %r1854;
	xor.b32  	%r2374, %r2374, %r1858;
	and.b32  	%r1859, %r2401, %r1855;
	xor.b32  	%r2373, %r2373, %r1859;
	ld.global.v4.u32 	{%r1860, %r1861, %r1862, %r1863}, [%rd91+2560];
	and.b32  	%r1864, %r2398, %r1860;
	xor.b32  	%r2372, %r2372, %r1864;
	and.b32  	%r1865, %r2399, %r1861;
	xor.b32  	%r2371, %r2371, %r1865;
	and.b32  	%r1866, %r2400, %r1862;
	xor.b32  	%r2370, %r2370, %r1866;
	and.b32  	%r1867, %r2401, %r1863;
	xor.b32  	%r2369, %r2369, %r1867;
	ld.global.v4.u32 	{%r1868, %r1869, %r1870, %r1871}, [%rd91+3072];
	and.b32  	%r1872, %r2398, %r1868;
	xor.b32  	%r2368, %r2368, %r1872;
	and.b32  	%r1873, %r2399, %r1869;
	xor.b32  	%r2367, %r2367, %r1873;
	and.b32  	%r1874, %r2400, %r1870;
	xor.b32  	%r2366, %r2366, %r1874;
	and.b32  	%r1875, %r2401, %r1871;
	xor.b32  	%r2365, %r2365, %r1875;
	ld.global.v4.u32 	{%r1876, %r1877, %r1878, %r1879}, [%rd91+3584];
	and.b32  	%r1880, %r2398, %r1876;
	xor.b32  	%r2364, %r2364, %r1880;
	and.b32  	%r1881, %r2399, %r1877;
	xor.b32  	%r2363, %r2363, %r1881;
	and.b32  	%r1882, %r2400, %r1878;
	xor.b32  	%r2362, %r2362, %r1882;
	and.b32  	%r1883, %r2401, %r1879;
	xor.b32  	%r2361, %r2361, %r1883;
	and.b32  	%r1884, %r2496, %r1820;
	xor.b32  	%r2360, %r2360, %r1884;
	and.b32  	%r1885, %r2497, %r1821;
	xor.b32  	%r2359, %r2359, %r1885;
	and.b32  	%r1886, %r2498, %r1822;
	xor.b32  	%r2358, %r2358, %r1886;
	and.b32  	%r1887, %r2499, %r1823;
	xor.b32  	%r2357, %r2357, %r1887;
	and.b32  	%r1888, %r2496, %r1828;
	xor.b32  	%r2356, %r2356, %r1888;
	and.b32  	%r1889, %r2497, %r1829;
	xor.b32  	%r2355, %r2355, %r1889;
	and.b32  	%r1890, %r2498, %r1830;
	xor.b32  	%r2354, %r2354, %r1890;
	and.b32  	%r1891, %r2499, %r1831;
	xor.b32  	%r2353, %r2353, %r1891;
	and.b32  	%r1892, %r2496, %r1836;
	xor.b32  	%r2352, %r2352, %r1892;
	and.b32  	%r1893, %r2497, %r1837;
	xor.b32  	%r2351, %r2351, %r1893;
	and.b32  	%r1894, %r2498, %r1838;
	xor.b32  	%r2350, %r2350, %r1894;
	and.b32  	%r1895, %r2499, %r1839;
	xor.b32  	%r2349, %r2349, %r1895;
	and.b32  	%r1896, %r2496, %r1844;
	xor.b32  	%r2348, %r2348, %r1896;
	and.b32  	%r1897, %r2497, %r1845;
	xor.b32  	%r2347, %r2347, %r1897;
	and.b32  	%r1898, %r2498, %r1846;
	xor.b32  	%r2346, %r2346, %r1898;
	and.b32  	%r1899, %r2499, %r1847;
	xor.b32  	%r2345, %r2345, %r1899;
	and.b32  	%r1900, %r2496, %r1852;
	xor.b32  	%r2344, %r2344, %r1900;
	and.b32  	%r1901, %r2497, %r1853;
	xor.b32  	%r2343, %r2343, %r1901;
	and.b32  	%r1902, %r2498, %r1854;
	xor.b32  	%r2342, %r2342, %r1902;
	and.b32  	%r1903, %r2499, %r1855;
	xor.b32  	%r2341, %r2341, %r1903;
	and.b32  	%r1904, %r2496, %r1860;
	xor.b32  	%r2340, %r2340, %r1904;
	and.b32  	%r1905, %r2497, %r1861;
	xor.b32  	%r2339, %r2339, %r1905;
	and.b32  	%r1906, %r2498, %r1862;
	xor.b32  	%r2338, %r2338, %r1906;
	and.b32  	%r1907, %r2499, %r1863;
	xor.b32  	%r2337, %r2337, %r1907;
	and.b32  	%r1908, %r2496, %r1868;
	xor.b32  	%r2336, %r2336, %r1908;
	and.b32  	%r1909, %r2497, %r1869;
	xor.b32  	%r2335, %r2335, %r1909;
	and.b32  	%r1910, %r2498, %r1870;
	xor.b32  	%r2334, %r2334, %r1910;
	and.b32  	%r1911, %r2499, %r1871;
	xor.b32  	%r2333, %r2333, %r1911;
	and.b32  	%r1912, %r2496, %r1876;
	xor.b32  	%r2332, %r2332, %r1912;
	and.b32  	%r1913, %r2497, %r1877;
	xor.b32  	%r2331, %r2331, %r1913;
	and.b32  	%r1914, %r2498, %r1878;
	xor.b32  	%r2330, %r2330, %r1914;
	and.b32  	%r1915, %r2499, %r1879;
	xor.b32  	%r2329, %r2329, %r1915;
	and.b32  	%r1916, %r2551, %r1820;
	xor.b32  	%r2328, %r2328, %r1916;
	and.b32  	%r1917, %r2552, %r1821;
	xor.b32  	%r2327, %r2327, %r1917;
	and.b32  	%r1918, %r2553, %r1822;
	xor.b32  	%r2326, %r2326, %r1918;
	and.b32  	%r1919, %r2554, %r1823;
	xor.b32  	%r2325, %r2325, %r1919;
	and.b32  	%r1920, %r2551, %r1828;
	xor.b32  	%r2324, %r2324, %r1920;
	and.b32  	%r1921, %r2552, %r1829;
	xor.b32  	%r2323, %r2323, %r1921;
	and.b32  	%r1922, %r2553, %r1830;
	xor.b32  	%r2322, %r2322, %r1922;
	and.b32  	%r1923, %r2554, %r1831;
	xor.b32  	%r2321, %r2321, %r1923;
	and.b32  	%r1924, %r2551, %r1836;
	xor.b32  	%r2320, %r2320, %r1924;
	and.b32  	%r1925, %r2552, %r1837;
	xor.b32  	%r2319, %r2319, %r1925;
	and.b32  	%r1926, %r2553, %r1838;
	xor.b32  	%r2318, %r2318, %r1926;
	and.b32  	%r1927, %r2554, %r1839;
	xor.b32  	%r2317, %r2317, %r1927;
	and.b32  	%r1928, %r2551, %r1844;
	xor.b32  	%r2316, %r2316, %r1928;
	and.b32  	%r1929, %r2552, %r1845;
	xor.b32  	%r2315, %r2315, %r1929;
	and.b32  	%r1930, %r2553, %r1846;
	xor.b32  	%r2314, %r2314, %r1930;
	and.b32  	%r1931, %r2554, %r1847;
	xor.b32  	%r2313, %r2313, %r1931;
	and.b32  	%r1932, %r2551, %r1852;
	xor.b32  	%r2312, %r2312, %r1932;
	and.b32  	%r1933, %r2552, %r1853;
	xor.b32  	%r2311, %r2311, %r1933;
	and.b32  	%r1934, %r2553, %r1854;
	xor.b32  	%r2310, %r2310, %r1934;
	and.b32  	%r1935, %r2554, %r1855;
	xor.b32  	%r2309, %r2309, %r1935;
	and.b32  	%r1936, %r2551, %r1860;
	xor.b32  	%r2308, %r2308, %r1936;
	and.b32  	%r1937, %r2552, %r1861;
	xor.b32  	%r2307, %r2307, %r1937;
	and.b32  	%r1938, %r2553, %r1862;
	xor.b32  	%r2306, %r2306, %r1938;
	and.b32  	%r1939, %r2554, %r1863;
	xor.b32  	%r2305, %r2305, %r1939;
	and.b32  	%r1940, %r2551, %r1868;
	xor.b32  	%r2304, %r2304, %r1940;
	and.b32  	%r1941, %r2552, %r1869;
	xor.b32  	%r2303, %r2303, %r1941;
	and.b32  	%r1942, %r2553, %r1870;
	xor.b32  	%r2302, %r2302, %r1942;
	and.b32  	%r1943, %r2554, %r1871;
	xor.b32  	%r2301, %r2301, %r1943;
	and.b32  	%r1944, %r2551, %r1876;
	xor.b32  	%r2300, %r2300, %r1944;
	and.b32  	%r1945, %r2552, %r1877;
	xor.b32  	%r2299, %r2299, %r1945;
	and.b32  	%r1946, %r2553, %r1878;
	xor.b32  	%r2298, %r2298, %r1946;
	and.b32  	%r1947, %r2554, %r1879;
	xor.b32  	%r2297, %r2297, %r1947;
	add.s32 	%r2393, %r2393, 1;
	setp.lt.s32 	%p47, %r2393, %r116;
	@%p47 bra 	$L__BB2_14;
$L__BB2_66:
	mov.b32 	%r2655, 16;
$L__BB2_67:
	shfl.sync.bfly.b32	%r1949|%p48, %r2392, %r2655, 31, -1;
	xor.b32  	%r2392, %r1949, %r2392;
	shfl.sync.bfly.b32	%r1950|%p49, %r2391, %r2655, 31, -1;
	xor.b32  	%r2391, %r1950, %r2391;
	shfl.sync.bfly.b32	%r1951|%p50, %r2390, %r2655, 31, -1;
	xor.b32  	%r2390, %r1951, %r2390;
	shfl.sync.bfly.b32	%r1952|%p51, %r2389, %r2655, 31, -1;
	xor.b32  	%r2389, %r1952, %r2389;
	shfl.sync.bfly.b32	%r1953|%p52, %r2388, %r2655, 31, -1;
	xor.b32  	%r2388, %r1953, %r2388;
	shfl.sync.bfly.b32	%r1954|%p53, %r2387, %r2655, 31, -1;
	xor.b32  	%r2387, %r1954, %r2387;
	shfl.sync.bfly.b32	%r1955|%p54, %r2386, %r2655, 31, -1;
	xor.b32  	%r2386, %r1955, %r2386;
	shfl.sync.bfly.b32	%r1956|%p55, %r2385, %r2655, 31, -1;
	xor.b32  	%r2385, %r1956, %r2385;
	shfl.sync.bfly.b32	%r1957|%p56, %r2384, %r2655, 31, -1;
	xor.b32  	%r2384, %r1957, %r2384;
	shfl.sync.bfly.b32	%r1958|%p57, %r2383, %r2655, 31, -1;
	xor.b32  	%r2383, %r1958, %r2383;
	shfl.sync.bfly.b32	%r1959|%p58, %r2382, %r2655, 31, -1;
	xor.b32  	%r2382, %r1959, %r2382;
	shfl.sync.bfly.b32	%r1960|%p59, %r2381, %r2655, 31, -1;
	xor.b32  	%r2381, %r1960, %r2381;
	shfl.sync.bfly.b32	%r1961|%p60, %r2380, %r2655, 31, -1;
	xor.b32  	%r2380, %r1961, %r2380;
	shfl.sync.bfly.b32	%r1962|%p61, %r2379, %r2655, 31, -1;
	xor.b32  	%r2379, %r1962, %r2379;
	shfl.sync.bfly.b32	%r1963|%p62, %r2378, %r2655, 31, -1;
	xor.b32  	%r2378, %r1963, %r2378;
	shfl.sync.bfly.b32	%r1964|%p63, %r2377, %r2655, 31, -1;
	xor.b32  	%r2377, %r1964, %r2377;
	shfl.sync.bfly.b32	%r1965|%p64, %r2376, %r2655, 31, -1;
	xor.b32  	%r2376, %r1965, %r2376;
	shfl.sync.bfly.b32	%r1966|%p65, %r2375, %r2655, 31, -1;
	xor.b32  	%r2375, %r1966, %r2375;
	shfl.sync.bfly.b32	%r1967|%p66, %r2374, %r2655, 31, -1;
	xor.b32  	%r2374, %r1967, %r2374;
	shfl.sync.bfly.b32	%r1968|%p67, %r2373, %r2655, 31, -1;
	xor.b32  	%r2373, %r1968, %r2373;
	shfl.sync.bfly.b32	%r1969|%p68, %r2372, %r2655, 31, -1;
	xor.b32  	%r2372, %r1969, %r2372;
	shfl.sync.bfly.b32	%r1970|%p69, %r2371, %r2655, 31, -1;
	xor.b32  	%r2371, %r1970, %r2371;
	shfl.sync.bfly.b32	%r1971|%p70, %r2370, %r2655, 31, -1;
	xor.b32  	%r2370, %r1971, %r2370;
	shfl.sync.bfly.b32	%r1972|%p71, %r2369, %r2655, 31, -1;
	xor.b32  	%r2369, %r1972, %r2369;
	shfl.sync.bfly.b32	%r1973|%p72, %r2368, %r2655, 31, -1;
	xor.b32  	%r2368, %r1973, %r2368;
	shfl.sync.bfly.b32	%r1974|%p73, %r2367, %r2655, 31, -1;
	xor.b32  	%r2367, %r1974, %r2367;
	shfl.sync.bfly.b32	%r1975|%p74, %r2366, %r2655, 31, -1;
	xor.b32  	%r2366, %r1975, %r2366;
	shfl.sync.bfly.b32	%r1976|%p75, %r2365, %r2655, 31, -1;
	xor.b32  	%r2365, %r1976, %r2365;
	shfl.sync.bfly.b32	%r1977|%p76, %r2364, %r2655, 31, -1;
	xor.b32  	%r2364, %r1977, %r2364;
	shfl.sync.bfly.b32	%r1978|%p77, %r2363, %r2655, 31, -1;
	xor.b32  	%r2363, %r1978, %r2363;
	shfl.sync.bfly.b32	%r1979|%p78, %r2362, %r2655, 31, -1;
	xor.b32  	%r2362, %r1979, %r2362;
	shfl.sync.bfly.b32	%r1980|%p79, %r2361, %r2655, 31, -1;
	xor.b32  	%r2361, %r1980, %r2361;
	shfl.sync.bfly.b32	%r1981|%p80, %r2360, %r2655, 31, -1;
	xor.b32  	%r2360, %r1981, %r2360;
	shfl.sync.bfly.b32	%r1982|%p81, %r2359, %r2655, 31, -1;
	xor.b32  	%r2359, %r1982, %r2359;
	shfl.sync.bfly.b32	%r1983|%p82, %r2358, %r2655, 31, -1;
	xor.b32  	%r2358, %r1983, %r2358;
	shfl.sync.bfly.b32	%r1984|%p83, %r2357, %r2655, 31, -1;
	xor.b32  	%r2357, %r1984, %r2357;
	shfl.sync.bfly.b32	%r1985|%p84, %r2356, %r2655, 31, -1;
	xor.b32  	%r2356, %r1985, %r2356;
	shfl.sync.bfly.b32	%r1986|%p85, %r2355, %r2655, 31, -1;
	xor.b32  	%r2355, %r1986, %r2355;
	shfl.sync.bfly.b32	%r1987|%p86, %r2354, %r2655, 31, -1;
	xor.b32  	%r2354, %r1987, %r2354;
	shfl.sync.bfly.b32	%r1988|%p87, %r2353, %r2655, 31, -1;
	xor.b32  	%r2353, %r1988, %r2353;
	shfl.sync.bfly.b32	%r1989|%p88, %r2352, %r2655, 31, -1;
	xor.b32  	%r2352, %r1989, %r2352;
	shfl.sync.bfly.b32	%r1990|%p89, %r2351, %r2655, 31, -1;
	xor.b32  	%r2351, %r1990, %r2351;
	shfl.sync.bfly.b32	%r1991|%p90, %r2350, %r2655, 31, -1;
	xor.b32  	%r2350, %r1991, %r2350;
	shfl.sync.bfly.b32	%r1992|%p91, %r2349, %r2655, 31, -1;
	xor.b32  	%r2349, %r1992, %r2349;
	shfl.sync.bfly.b32	%r1993|%p92, %r2348, %r2655, 31, -1;
	xor.b32  	%r2348, %r1993, %r2348;
	shfl.sync.bfly.b32	%r1994|%p93, %r2347, %r2655, 31, -1;
	xor.b32  	%r2347, %r1994, %r2347;
	shfl.sync.bfly.b32	%r1995|%p94, %r2346, %r2655, 31, -1;
	xor.b32  	%r2346, %r1995, %r2346;
	shfl.sync.bfly.b32	%r1996|%p95, %r2345, %r2655, 31, -1;
	xor.b32  	%r2345, %r1996, %r2345;
	shfl.sync.bfly.b32	%r1997|%p96, %r2344, %r2655, 31, -1;
	xor.b32  	%r2344, %r1997, %r2344;
	shfl.sync.bfly.b32	%r1998|%p97, %r2343, %r2655, 31, -1;
	xor.b32  	%r2343, %r1998, %r2343;
	shfl.sync.bfly.b32	%r1999|%p98, %r2342, %r2655, 31, -1;
	xor.b32  	%r2342, %r1999, %r2342;
	shfl.sync.bfly.b32	%r2000|%p99, %r2341, %r2655, 31, -1;
	xor.b32  	%r2341, %r2000, %r2341;
	shfl.sync.bfly.b32	%r2001|%p100, %r2340, %r2655, 31, -1;
	xor.b32  	%r2340, %r2001, %r2340;
	shfl.sync.bfly.b32	%r2002|%p101, %r2339, %r2655, 31, -1;
	xor.b32  	%r2339, %r2002, %r2339;
	shfl.sync.bfly.b32	%r2003|%p102, %r2338, %r2655, 31, -1;
	xor.b32  	%r2338, %r2003, %r2338;
	shfl.sync.bfly.b32	%r2004|%p103, %r2337, %r2655, 31, -1;
	xor.b32  	%r2337, %r2004, %r2337;
	shfl.sync.bfly.b32	%r2005|%p104, %r2336, %r2655, 31, -1;
	xor.b32  	%r2336, %r2005, %r2336;
	shfl.sync.bfly.b32	%r2006|%p105, %r2335, %r2655, 31, -1;
	xor.b32  	%r2335, %r2006, %r2335;
	shfl.sync.bfly.b32	%r2007|%p106, %r2334, %r2655, 31, -1;
	xor.b32  	%r2334, %r2007, %r2334;
	shfl.sync.bfly.b32	%r2008|%p107, %r2333, %r2655, 31, -1;
	xor.b32  	%r2333, %r2008, %r2333;
	shfl.sync.bfly.b32	%r2009|%p108, %r2332, %r2655, 31, -1;
	xor.b32  	%r2332, %r2009, %r2332;
	shfl.sync.bfly.b32	%r2010|%p109, %r2331, %r2655, 31, -1;
	xor.b32  	%r2331, %r2010, %r2331;
	shfl.sync.bfly.b32	%r2011|%p110, %r2330, %r2655, 31, -1;
	xor.b32  	%r2330, %r2011, %r2330;
	shfl.sync.bfly.b32	%r2012|%p111, %r2329, %r2655, 31, -1;
	xor.b32  	%r2329, %r2012, %r2329;
	shfl.sync.bfly.b32	%r2013|%p112, %r2328, %r2655, 31, -1;
	xor.b32  	%r2328, %r2013, %r2328;
	shfl.sync.bfly.b32	%r2014|%p113, %r2327, %r2655, 31, -1;
	xor.b32  	%r2327, %r2014, %r2327;
	shfl.sync.bfly.b32	%r2015|%p114, %r2326, %r2655, 31, -1;
	xor.b32  	%r2326, %r2015, %r2326;
	shfl.sync.bfly.b32	%r2016|%p115, %r2325, %r2655, 31, -1;
	xor.b32  	%r2325, %r2016, %r2325;
	shfl.sync.bfly.b32	%r2017|%p116, %r2324, %r2655, 31, -1;
	xor.b32  	%r2324, %r2017, %r2324;
	shfl.sync.bfly.b32	%r2018|%p117, %r2323, %r2655, 31, -1;
	xor.b32  	%r2323, %r2018, %r2323;
	shfl.sync.bfly.b32	%r2019|%p118, %r2322, %r2655, 31, -1;
	xor.b32  	%r2322, %r2019, %r2322;
	shfl.sync.bfly.b32	%r2020|%p119, %r2321, %r2655, 31, -1;
	xor.b32  	%r2321, %r2020, %r2321;
	shfl.sync.bfly.b32	%r2021|%p120, %r2320, %r2655, 31, -1;
	xor.b32  	%r2320, %r2021, %r2320;
	shfl.sync.bfly.b32	%r2022|%p121, %r2319, %r2655, 31, -1;
	xor.b32  	%r2319, %r2022, %r2319;
	shfl.sync.bfly.b32	%r2023|%p122, %r2318, %r2655, 31, -1;
	xor.b32  	%r2318, %r2023, %r2318;
	shfl.sync.bfly.b32	%r2024|%p123, %r2317, %r2655, 31, -1;
	xor.b32  	%r2317, %r2024, %r2317;
	shfl.sync.bfly.b32	%r2025|%p124, %r2316, %r2655, 31, -1;
	xor.b32  	%r2316, %r2025, %r2316;
	shfl.sync.bfly.b32	%r2026|%p125, %r2315, %r2655, 31, -1;
	xor.b32  	%r2315, %r2026, %r2315;
	shfl.sync.bfly.b32	%r2027|%p126, %r2314, %r2655, 31, -1;
	xor.b32  	%r2314, %r2027, %r2314;
	shfl.sync.bfly.b32	%r2028|%p127, %r2313, %r2655, 31, -1;
	xor.b32  	%r2313, %r2028, %r2313;
	shfl.sync.bfly.b32	%r2029|%p128, %r2312, %r2655, 31, -1;
	xor.b32  	%r2312, %r2029, %r2312;
	shfl.sync.bfly.b32	%r2030|%p129, %r2311, %r2655, 31, -1;
	xor.b32  	%r2311, %r2030, %r2311;
	shfl.sync.bfly.b32	%r2031|%p130, %r2310, %r2655, 31, -1;
	xor.b32  	%r2310, %r2031, %r2310;
	shfl.sync.bfly.b32	%r2032|%p131, %r2309, %r2655, 31, -1;
	xor.b32  	%r2309, %r2032, %r2309;
	shfl.sync.bfly.b32	%r2033|%p132, %r2308, %r2655, 31, -1;
	xor.b32  	%r2308, %r2033, %r2308;
	shfl.sync.bfly.b32	%r2034|%p133, %r2307, %r2655, 31, -1;
	xor.b32  	%r2307, %r2034, %r2307;
	shfl.sync.bfly.b32	%r2035|%p134, %r2306, %r2655, 31, -1;
	xor.b32  	%r2306, %r2035, %r2306;
	shfl.sync.bfly.b32	%r2036|%p135, %r2305, %r2655, 31, -1;
	xor.b32  	%r2305, %r2036, %r2305;
	shfl.sync.bfly.b32	%r2037|%p136, %r2304, %r2655, 31, -1;
	xor.b32  	%r2304, %r2037, %r2304;
	shfl.sync.bfly.b32	%r2038|%p137, %r2303, %r2655, 31, -1;
	xor.b32  	%r2303, %r2038, %r2303;
	shfl.sync.bfly.b32	%r2039|%p138, %r2302, %r2655, 31, -1;
	xor.b32  	%r2302, %r2039, %r2302;
	shfl.sync.bfly.b32	%r2040|%p139, %r2301, %r2655, 31, -1;
	xor.b32  	%r2301, %r2040, %r2301;
	shfl.sync.bfly.b32	%r2041|%p140, %r2300, %r2655, 31, -1;
	xor.b32  	%r2300, %r2041, %r2300;
	shfl.sync.bfly.b32	%r2042|%p141, %r2299, %r2655, 31, -1;
	xor.b32  	%r2299, %r2042, %r2299;
	shfl.sync.bfly.b32	%r2043|%p142, %r2298, %r2655, 31, -1;
	xor.b32  	%r2298, %r2043, %r2298;
	shfl.sync.bfly.b32	%r2044|%p143, %r2297, %r2655, 31, -1;
	xor.b32  	%r2297, %r2044, %r2297;
	shr.u32 	%r959, %r2655, 1;
	setp.gt.u32 	%p144, %r2655, 1;
	mov.u32 	%r2655, %r959;
	@%p144 bra 	$L__BB2_67;
	mov.u32 	%r2045, %tid.x;
	and.b32  	%r2046, %r2045, 31;
	setp.ne.s32 	%p145, %r2046, 0;
	@%p145 bra 	$L__BB2_70;
	ld.param.u64 	%rd112, [fused_batch_pir_kernel_v3_4_param_2];
	mul.lo.s32 	%r2047, %r2200, 768;
	shr.u32 	%r2049, %r2045, 2;
	or.b32  	%r2050, %r2047, %r2049;
	cvta.to.global.u64 	%rd92, %rd112;
	mul.wide.u32 	%rd93, %r2050, 16;
	add.s64 	%rd94, %rd92, %rd93;
	atom.global.xor.b32 	%r2051, [%rd94], %r2392;
	atom.global.xor.b32 	%r2052, [%rd94+4], %r2391;
	atom.global.xor.b32 	%r2053, [%rd94+8], %r2390;
	atom.global.xor.b32 	%r2054, [%rd94+12], %r2389;
	atom.global.xor.b32 	%r2055, [%rd94+16], %r2388;
	atom.global.xor.b32 	%r2056, [%rd94+20], %r2387;
	atom.global.xor.b32 	%r2057, [%rd94+24], %r2386;
	atom.global.xor.b32 	%r2058, [%rd94+28], %r2385;
	atom.global.xor.b32 	%r2059, [%rd94+32], %r2384;
	atom.global.xor.b32 	%r2060, [%rd94+36], %r2383;
	atom.global.xor.b32 	%r2061, [%rd94+40], %r2382;
	atom.global.xor.b32 	%r2062, [%rd94+44], %r2381;
	atom.global.xor.b32 	%r2063, [%rd94+48], %r2380;
	atom.global.xor.b32 	%r2064, [%rd94+52], %r2379;
	atom.global.xor.b32 	%r2065, [%rd94+56], %r2378;
	atom.global.xor.b32 	%r2066, [%rd94+60], %r2377;
	atom.global.xor.b32 	%r2067, [%rd94+64], %r2376;
	atom.global.xor.b32 	%r2068, [%rd94+68], %r2375;
	atom.global.xor.b32 	%r2069, [%rd94+72], %r2374;
	atom.global.xor.b32 	%r2070, [%rd94+76], %r2373;
	atom.global.xor.b32 	%r2071, [%rd94+80], %r2372;
	atom.global.xor.b32 	%r2072, [%rd94+84], %r2371;
	atom.global.xor.b32 	%r2073, [%rd94+88], %r2370;
	atom.global.xor.b32 	%r2074, [%rd94+92], %r2369;
	atom.global.xor.b32 	%r2075, [%rd94+96], %r2368;
	atom.global.xor.b32 	%r2076, [%rd94+100], %r2367;
	atom.global.xor.b32 	%r2077, [%rd94+104], %r2366;
	atom.global.xor.b32 	%r2078, [%rd94+108], %r2365;
	atom.global.xor.b32 	%r2079, [%rd94+112], %r2364;
	atom.global.xor.b32 	%r2080, [%rd94+116], %r2363;
	atom.global.xor.b32 	%r2081, [%rd94+120], %r2362;
	atom.global.xor.b32 	%r2082, [%rd94+124], %r2361;
	atom.global.xor.b32 	%r2083, [%rd94+4096], %r2360;
	atom.global.xor.b32 	%r2084, [%rd94+4100], %r2359;
	atom.global.xor.b32 	%r2085, [%rd94+4104], %r2358;
	atom.global.xor.b32 	%r2086, [%rd94+4108], %r2357;
	atom.global.xor.b32 	%r2087, [%rd94+4112], %r2356;
	atom.global.xor.b32 	%r2088, [%rd94+4116], %r2355;
	atom.global.xor.b32 	%r2089, [%rd94+4120], %r2354;
	atom.global.xor.b32 	%r2090, [%rd94+4124], %r2353;
	atom.global.xor.b32 	%r2091, [%rd94+4128], %r2352;
	atom.global.xor.b32 	%r2092, [%rd94+4132], %r2351;
	atom.global.xor.b32 	%r2093, [%rd94+4136], %r2350;
	atom.global.xor.b32 	%r2094, [%rd94+4140], %r2349;
	atom.global.xor.b32 	%r2095, [%rd94+4144], %r2348;
	atom.global.xor.b32 	%r2096, [%rd94+4148], %r2347;
	atom.global.xor.b32 	%r2097, [%rd94+4152], %r2346;
	atom.global.xor.b32 	%r2098, [%rd94+4156], %r2345;
	atom.global.xor.b32 	%r2099, [%rd94+4160], %r2344;
	atom.global.xor.b32 	%r2100, [%rd94+4164], %r2343;
	atom.global.xor.b32 	%r2101, [%rd94+4168], %r2342;
	atom.global.xor.b32 	%r2102, [%rd94+4172], %r2341;
	atom.global.xor.b32 	%r2103, [%rd94+4176], %r2340;
	atom.global.xor.b32 	%r2104, [%rd94+4180], %r2339;
	atom.global.xor.b32 	%r2105, [%rd94+4184], %r2338;
	atom.global.xor.b32 	%r2106, [%rd94+4188], %r2337;
	atom.global.xor.b32 	%r2107, [%rd94+4192], %r2336;
	atom.global.xor.b32 	%r2108, [%rd94+4196], %r2335;
	atom.global.xor.b32 	%r2109, [%rd94+4200], %r2334;
	atom.global.xor.b32 	%r2110, [%rd94+4204], %r2333;
	atom.global.xor.b32 	%r2111, [%rd94+4208], %r2332;
	atom.global.xor.b32 	%r2112, [%rd94+4212], %r2331;
	atom.global.xor.b32 	%r2113, [%rd94+4216], %r2330;
	atom.global.xor.b32 	%r2114, [%rd94+4220], %r2329;
	atom.global.xor.b32 	%r2115, [%rd94+8192], %r2328;
	atom.global.xor.b32 	%r2116, [%rd94+8196], %r2327;
	atom.global.xor.b32 	%r2117, [%rd94+8200], %r2326;
	atom.global.xor.b32 	%r2118, [%rd94+8204], %r2325;
	atom.global.xor.b32 	%r2119, [%rd94+8208], %r2324;
	atom.global.xor.b32 	%r2120, [%rd94+8212], %r2323;
	atom.global.xor.b32 	%r2121, [%rd94+8216], %r2322;
	atom.global.xor.b32 	%r2122, [%rd94+8220], %r2321;
	atom.global.xor.b32 	%r2123, [%rd94+8224], %r2320;
	atom.global.xor.b32 	%r2124, [%rd94+8228], %r2319;
	atom.global.xor.b32 	%r2125, [%rd94+8232], %r2318;
	atom.global.xor.b32 	%r2126, [%rd94+8236], %r2317;
	atom.global.xor.b32 	%r2127, [%rd94+8240], %r2316;
	atom.global.xor.b32 	%r2128, [%rd94+8244], %r2315;
	atom.global.xor.b32 	%r2129, [%rd94+8248], %r2314;
	atom.global.xor.b32 	%r2130, [%rd94+8252], %r2313;
	atom.global.xor.b32 	%r2131, [%rd94+8256], %r2312;
	atom.global.xor.b32 	%r2132, [%rd94+8260], %r2311;
	atom.global.xor.b32 	%r2133, [%rd94+8264], %r2310;
	atom.global.xor.b32 	%r2134, [%rd94+8268], %r2309;
	atom.global.xor.b32 	%r2135, [%rd94+8272], %r2308;
	atom.global.xor.b32 	%r2136, [%rd94+8276], %r2307;
	atom.global.xor.b32 	%r2137, [%rd94+8280], %r2306;
	atom.global.xor.b32 	%r2138, [%rd94+8284], %r2305;
	atom.global.xor.b32 	%r2139, [%rd94+8288], %r2304;
	atom.global.xor.b32 	%r2140, [%rd94+8292], %r2303;
	atom.global.xor.b32 	%r2141, [%rd94+8296], %r2302;
	atom.global.xor.b32 	%r2142, [%rd94+8300], %r2301;
	atom.global.xor.b32 	%r2143, [%rd94+8304], %r2300;
	atom.global.xor.b32 	%r2144, [%rd94+8308], %r2299;
	atom.global.xor.b32 	%r2145, [%rd94+8312], %r2298;
	atom.global.xor.b32 	%r2146, [%rd94+8316], %r2297;
$L__BB2_70:
	add.s32 	%r2200, %r2200, 1;
	setp.ne.s32 	%p146, %r2200, 4;
	@%p146 bra 	$L__BB2_12;
	ret;

}
	// .globl	fused_batch_pir_kernel_v3_8
.visible .entry fused_batch_pir_kernel_v3_8(
	.param .u64 .ptr .align 1 fused_batch_pir_kernel_v3_8_param_0,
	.param .u64 .ptr .align 1 fused_batch_pir_kernel_v3_8_param_1,
	.param .u64 .ptr .align 1 fused_batch_pir_kernel_v3_8_param_2,
	.param .u64 .ptr .align 1 fused_batch_pir_kernel_v3_8_param_3,
	.param .u32 fused_batch_pir_kernel_v3_8_param_4,
	.param .u32 fused_batch_pir_kernel_v3_8_param_5
)
{
	.reg .pred 	%p<147>;
	.reg .b16 	%rs<80>;
	.reg .b32 	%r<2656>;
	.reg .b64 	%rd<113>;

	ld.param.u64 	%rd4, [fused_batch_pir_kernel_v3_8_param_1];
	cvta.to.global.u64 	%rd1, %rd4;
	mov.u32 	%r1, %tid.x;
	mov.u32 	%r962, %ctaid.x;
	shl.b32 	%r2, %r962, 11;
	setp.gt.u32 	%p1, %r1, 23;
	@%p1 bra 	$L__BB3_11;
	mul.wide.u32 	%rd6, %r1, 488;
	add.s64 	%rd2, %rd1, %rd6;
	ld.global.v2.u8 	{%rs68, %rs2}, [%rd2+16];
	ld.global.u32 	%r2199, [%rd2];
	ld.global.u32 	%r2198, [%rd2+4];
	ld.global.u32 	%r2197, [%rd2+8];
	ld.global.u32 	%r2196, [%rd2+12];
	setp.lt.u16 	%p2, %rs2, 12;
	@%p2 bra 	$L__BB3_10;
	cvt.u32.u16 	%r964, %rs2;
	and.b32  	%r7, %r964, 255;
	add.s32 	%r8, %r7, -12;
	mov.b32 	%r2153, 0;
$L__BB3_3:
	mov.u32 	%r13, %r2153;
	mov.b32 	%r2158, 1797285236;
	mov.b32 	%r2157, 2036477234;
	mov.b32 	%r2156, 857760878;
	mov.b32 	%r2155, 1634760805;
	mov.b32 	%r2154, 0;
	mov.u32 	%r2159, %r2199;
	mov.u32 	%r2160, %r2198;
	mov.u32 	%r2161, %r2197;
	mov.u32 	%r2162, %r2196;
	mov.u32 	%r2163, %r2199;
	mov.u32 	%r2164, %r2198;
	mov.u32 	%r2165, %r2197;
	mov.u32 	%r2166, %r2196;
	mov.u32 	%r2167, %r2154;
	mov.u32 	%r2168, %r2154;
	mov.u32 	%r2169, %r2154;
	mov.u32 	%r2170, %r2154;
$L__BB3_4:
	add.s32 	%r970, %r2155, %r2159;
	xor.b32  	%r971, %r970, %r2167;
	shf.l.wrap.b32 	%r972, %r971, %r971, 16;
	add.s32 	%r973, %r972, %r2163;
	xor.b32  	%r974, %r973, %r2159;
	shf.l.wrap.b32 	%r975, %r974, %r974, 12;
	add.s32 	%r976, %r975, %r970;
	xor.b32  	%r977, %r976, %r972;
	shf.l.wrap.b32 	%r978, %r977, %r977, 8;
	add.s32 	%r979, %r978, %r973;
	xor.b32  	%r980, %r979, %r975;
	shf.l.wrap.b32 	%r981, %r980, %r980, 7;
	add.s32 	%r982, %r2156, %r2160;
	xor.b32  	%r983, %r982, %r2168;
	shf.l.wrap.b32 	%r984, %r983, %r983, 16;
	add.s32 	%r985, %r984, %r2164;
	xor.b32  	%r986, %r985, %r2160;
	shf.l.wrap.b32 	%r987, %r986, %r986, 12;
	add.s32 	%r988, %r987, %r982;
	xor.b32  	%r989, %r988, %r984;
	shf.l.wrap.b32 	%r990, %r989, %r989, 8;
	add.s32 	%r991, %r990, %r985;
	xor.b32  	%r992, %r991, %r987;
	shf.l.wrap.b32 	%r993, %r992, %r992, 7;
	add.s32 	%r994, %r2157, %r2161;
	xor.b32  	%r995, %r994, %r2169;
	shf.l.wrap.b32 	%r996, %r995, %r995, 16;
	add.s32 	%r997, %r996, %r2165;
	xor.b32  	%r998, %r997, %r2161;
	shf.l.wrap.b32 	%r999, %r998, %r998, 12;
	add.s32 	%r1000, %r999, %r994;
	xor.b32  	%r1001, %r1000, %r996;
	shf.l.wrap.b32 	%r1002, %r1001, %r1001, 8;
	add.s32 	%r1003, %r1002, %r997;
	xor.b32  	%r1004, %r1003, %r999;
	shf.l.wrap.b32 	%r1005, %r1004, %r1004, 7;
	add.s32 	%r1006, %r2158, %r2162;
	xor.b32  	%r1007, %r1006, %r2170;
	shf.l.wrap.b32 	%r1008, %r1007, %r1007, 16;
	add.s32 	%r1009, %r1008, %r2166;
	xor.b32  	%r1010, %r1009, %r2162;
	shf.l.wrap.b32 	%r1011, %r1010, %r1010, 12;
	add.s32 	%r1012, %r1011, %r1006;
	xor.b32  	%r1013, %r1012, %r1008;
	shf.l.wrap.b32 	%r1014, %r1013, %r1013, 8;
	add.s32 	%r1015, %r1014, %r1009;
	xor.b32  	%r1016, %r1015, %r1011;
	shf.l.wrap.b32 	%r1017, %r1016, %r1016, 7;
	add.s32 	%r1018, %r993, %r976;
	xor.b32  	%r1019, %r1018, %r1014;
	shf.l.wrap.b32 	%r1020, %r1019, %r1019, 16;
	add.s32 	%r1021, %r1020, %r1003;
	xor.b32  	%r1022, %r1021, %r993;
	shf.l.wrap.b32 	%r1023, %r1022, %r1022, 12;
	add.s32 	%r2155, %r1023, %r1018;
	xor.b32  	%r1024, %r2155, %r1020;
	shf.l.wrap.b32 	%r2170, %r1024, %r1024, 8;
	add.s32 	%r2165, %r2170, %r1021;
	xor.b32  	%r1025, %r2165, %r1023;
	shf.l.wrap.b32 	%r2160, %r1025, %r1025, 7;
	add.s32 	%r1026, %r1005, %r988;
	xor.b32  	%r1027, %r1026, %r978;
	shf.l.wrap.b32 	%r1028, %r1027, %r1027, 16;
	add.s32 	%r1029, %r1028, %r1015;
	xor.b32  	%r1030, %r1029, %r1005;
	shf.l.wrap.b32 	%r1031, %r1030, %r1030, 12;
	add.s32 	%r2156, %r1031, %r1026;
	xor.b32  	%r1032, %r2156, %r1028;
	shf.l.wrap.b32 	%r2167, %r1032, %r1032, 8;
	add.s32 	%r2166, %r2167, %r1029;
	xor.b32  	%r1033, %r2166, %r1031;
	shf.l.wrap.b32 	%r2161, %r1033, %r1033, 7;
	add.s32 	%r1034, %r1017, %r1000;
	xor.b32  	%r1035, %r1034, %r990;
	shf.l.wrap.b32 	%r1036, %r1035, %r1035, 16;
	add.s32 	%r1037, %r1036, %r979;
	xor.b32  	%r1038, %r1037, %r1017;
	shf.l.wrap.b32 	%r1039, %r1038, %r1038, 12;
	add.s32 	%r2157, %r1039, %r1034;
	xor.b32  	%r1040, %r2157, %r1036;
	shf.l.wrap.b32 	%r2168, %r1040, %r1040, 8;
	add.s32 	%r2163, %r2168, %r1037;
	xor.b32  	%r1041, %r2163, %r1039;
	shf.l.wrap.b32 	%r2162, %r1041, %r1041, 7;
	add.s32 	%r1042, %r981, %r1012;
	xor.b32  	%r1043, %r1042, %r1002;
	shf.l.wrap.b32 	%r1044, %r1043, %r1043, 16;
	add.s32 	%r1045, %r1044, %r991;
	xor.b32  	%r1046, %r1045, %r981;
	shf.l.wrap.b32 	%r1047, %r1046, %r1046, 12;
	add.s32 	%r2158, %r1047, %r1042;
	xor.b32  	%r1048, %r2158, %r1044;
	shf.l.wrap.b32 	%r2169, %r1048, %r1048, 8;
	add.s32 	%r2164, %r2169, %r1045;
	xor.b32  	%r1049, %r2164, %r1047;
	shf.l.wrap.b32 	%r2159, %r1049, %r1049, 7;
	add.s32 	%r2154, %r2154, 1;
	setp.ne.s32 	%p3, %r2154, 4;
	@%p3 bra 	$L__BB3_4;
	add.s32 	%r2191, %r2155, 1634760805;
	add.s32 	%r2190, %r2156, 857760878;
	add.s32 	%r2189, %r2157, 2036477234;
	add.s32 	%r2188, %r2158, 1797285236;
	add.s32 	%r2192, %r2159, %r2199;
	add.s32 	%r2193, %r2160, %r2198;
	add.s32 	%r2194, %r2161, %r2197;
	add.s32 	%r2195, %r2162, %r2196;
	mov.b32 	%r2184, 1;
	mov.b32 	%r2175, 1797285236;
	mov.b32 	%r2174, 2036477234;
	mov.b32 	%r2173, 857760878;
	mov.b32 	%r2172, 1634760805;
	mov.b32 	%r2171, 0;
	mov.u32 	%r2180, %r2199;
	mov.u32 	%r2181, %r2198;
	mov.u32 	%r2182, %r2197;
	mov.u32 	%r2183, %r2196;
	mov.u32 	%r2185, %r2171;
	mov.u32 	%r2186, %r2171;
	mov.u32 	%r2187, %r2171;
$L__BB3_6:
	add.s32 	%r1056, %r2172, %r2199;
	xor.b32  	%r1057, %r1056, %r2184;
	shf.l.wrap.b32 	%r1058, %r1057, %r1057, 16;
	add.s32 	%r1059, %r1058, %r2180;
	xor.b32  	%r1060, %r1059, %r2199;
	shf.l.wrap.b32 	%r1061, %r1060, %r1060, 12;
	add.s32 	%r1062, %r1061, %r1056;
	xor.b32  	%r1063, %r1062, %r1058;
	shf.l.wrap.b32 	%r1064, %r1063, %r1063, 8;
	add.s32 	%r1065, %r1064, %r1059;
	xor.b32  	%r1066, %r1065, %r1061;
	shf.l.wrap.b32 	%r1067, %r1066, %r1066, 7;
	add.s32 	%r1068, %r2173, %r2198;
	xor.b32  	%r1069, %r1068, %r2185;
	shf.l.wrap.b32 	%r1070, %r1069, %r1069, 16;
	add.s32 	%r1071, %r1070, %r2181;
	xor.b32  	%r1072, %r1071, %r2198;
	shf.l.wrap.b32 	%r1073, %r1072, %r1072, 12;
	add.s32 	%r1074, %r1073, %r1068;
	xor.b32  	%r1075, %r1074, %r1070;
	shf.l.wrap.b32 	%r1076, %r1075, %r1075, 8;
	add.s32 	%r1077, %r1076, %r1071;
	xor.b32  	%r1078, %r1077, %r1073;
	shf.l.wrap.b32 	%r1079, %r1078, %r1078, 7;
	add.s32 	%r1080, %r2174, %r2197;
	xor.b32  	%r1081, %r1080, %r2186;
	shf.l.wrap.b32 	%r1082, %r1081, %r1081, 16;
	add.s32 	%r1083, %r1082, %r2182;
	xor.b32  	%r1084, %r1083, %r2197;
	shf.l.wrap.b32 	%r1085, %r1084, %r1084, 12;
	add.s32 	%r1086, %r1085, %r1080;
	xor.b32  	%r1087, %r1086, %r1082;
	shf.l.wrap.b32 	%r1088, %r1087, %r1087, 8;
	add.s32 	%r1089, %r1088, %r1083;
	xor.b32  	%r1090, %r1089, %r1085;
	shf.l.wrap.b32 	%r1091, %r1090, %r1090, 7;
	add.s32 	%r1092, %r2175, %r2196;
	xor.b32  	%r1093, %r1092, %r2187;
	shf.l.wrap.b32 	%r1094, %r1093, %r1093, 16;
	add.s32 	%r1095, %r1094, %r2183;
	xor.b32  	%r1096, %r1095, %r2196;
	shf.l.wrap.b32 	%r1097, %r1096, %r1096, 12;
	add.s32 	%r1098, %r1097, %r1092;
	xor.b32  	%r1099, %r1098, %r1094;
	shf.l.wrap.b32 	%r1100, %r1099, %r1099, 8;
	add.s32 	%r1101, %r1100, %r1095;
	xor.b32  	%r1102, %r1101, %r1097;
	shf.l.wrap.b32 	%r1103, %r1102, %r1102, 7;
	add.s32 	%r1104, %r1079, %r1062;
	xor.b32  	%r1105, %r1104, %r1100;
	shf.l.wrap.b32 	%r1106, %r1105, %r1105, 16;
	add.s32 	%r1107, %r1106, %r1089;
	xor.b32  	%r1108, %r1107, %r1079;
	shf.l.wrap.b32 	%r1109, %r1108, %r1108, 12;
	add.s32 	%r2172, %r1109, %r1104;
	xor.b32  	%r1110, %r2172, %r1106;
	shf.l.wrap.b32 	%r2187, %r1110, %r1110, 8;
	add.s32 	%r2182, %r2187, %r1107;
	xor.b32  	%r1111, %r2182, %r1109;
	shf.l.wrap.b32 	%r2198, %r1111, %r1111, 7;
	add.s32 	%r1112, %r1091, %r1074;
	xor.b32  	%r1113, %r1112, %r1064;
	shf.l.wrap.b32 	%r1114, %r1113, %r1113, 16;
	add.s32 	%r1115, %r1114, %r1101;
	xor.b32  	%r1116, %r1115, %r1091;
	shf.l.wrap.b32 	%r1117, %r1116, %r1116, 12;
	add.s32 	%r2173, %r1117, %r1112;
	xor.b32  	%r1118, %r2173, %r1114;
	shf.l.wrap.b32 	%r2184, %r1118, %r1118, 8;
	add.s32 	%r2183, %r2184, %r1115;
	xor.b32  	%r1119, %r2183, %r1117;
	shf.l.wrap.b32 	%r2197, %r1119, %r1119, 7;
	add.s32 	%r1120, %r1103, %r1086;
	xor.b32  	%r1121, %r1120, %r1076;
	shf.l.wrap.b32 	%r1122, %r1121, %r1121, 16;
	add.s32 	%r1123, %r1122, %r1065;
	xor.b32  	%r1124, %r1123, %r1103;
	shf.l.wrap.b32 	%r1125, %r1124, %r1124, 12;
	add.s32 	%r2174, %r1125, %r1120;
	xor.b32  	%r1126, %r2174, %r1122;
	shf.l.wrap.b32 	%r2185, %r1126, %r1126, 8;
	add.s32 	%r2180, %r2185, %r1123;
	xor.b32  	%r1127, %r2180, %r1125;
	shf.l.wrap.b32 	%r2196, %r1127, %r1127, 7;
	add.s32 	%r1128, %r1067, %r1098;
	xor.b32  	%r1129, %r1128, %r1088;
	shf.l.wrap.b32 	%r1130, %r1129, %r1129, 16;
	add.s32 	%r1131, %r1130, %r1077;
	xor.b32  	%r1132, %r1131, %r1067;
	shf.l.wrap.b32 	%r1133, %r1132, %r1132, 12;
	add.s32 	%r2175, %r1133, %r1128;
	xor.b32  	%r1134, %r2175, %r1130;
	shf.l.wrap.b32 	%r2186, %r1134, %r1134, 8;
	add.s32 	%r2181, %r2186, %r1131;
	xor.b32  	%r1135, %r2181, %r1133;
	shf.l.wrap.b32 	%r2199, %r1135, %r1135, 7;
	add.s32 	%r2171, %r2171, 1;
	setp.ne.s32 	%p4, %r2171, 4;
	@%p4 bra 	$L__BB3_6;
	cvt.u16.u32 	%rs29, %r2172;
	not.b16 	%rs30, %rs29;
	cvt.u16.u32 	%rs31, %r2173;
	not.b32 	%r1136, %r13;
	add.s32 	%r1137, %r7, %r1136;
	mov.b32 	%r1138, 1;
	shl.b32 	%r1139, %r1138, %r1137;
	and.b32  	%r90, %r1139, %r2;
	setp.eq.s32 	%p5, %r90, 0;
	selp.b16 	%rs32, %rs30, %rs31, %p5;
	and.b16  	%rs4, %rs32, 1;
	and.b16  	%rs33, %rs68, 255;
	setp.ne.s16 	%p6, %rs33, 1;
	mov.u16 	%rs68, %rs4;
	@%p6 bra 	$L__BB3_9;
	setp.eq.s32 	%p7, %r90, 0;
	mul.wide.u32 	%rd7, %r13, 16;
	add.s64 	%rd8, %rd2, %rd7;
	ld.global.u32 	%r1140, [%rd8+20];
	selp.b32 	%r1141, %r2191, %r2192, %p7;
	xor.b32  	%r1142, %r1141, %r1140;
	selp.b32 	%r1143, %r2190, %r2193, %p7;
	selp.b32 	%r2191, %r1142, %r2191, %p7;
	selp.b32 	%r2192, %r2192, %r1142, %p7;
	ld.global.u32 	%r1144, [%rd8+24];
	xor.b32  	%r1145, %r1143, %r1144;
	selp.b32 	%r1146, %r2189, %r2194, %p7;
	selp.b32 	%r2190, %r1145, %r2190, %p7;
	selp.b32 	%r2193, %r2193, %r1145, %p7;
	ld.global.u32 	%r1147, [%rd8+28];
	xor.b32  	%r1148, %r1146, %r1147;
	selp.b32 	%r1149, %r2188, %r2195, %p7;
	selp.b32 	%r2189, %r1148, %r2189, %p7;
	selp.b32 	%r2194, %r2194, %r1148, %p7;
	ld.global.u32 	%r1150, [%rd8+32];
	xor.b32  	%r1151, %r1149, %r1150;
	selp.b32 	%r1152, 420, 445, %p7;
	selp.b32 	%r2188, %r1151, %r2188, %p7;
	selp.b32 	%r2195, %r2195, %r1151, %p7;
	add.s32 	%r1153, %r1152, %r13;
	cvt.u64.u32 	%rd9, %r1153;
	add.s64 	%rd10, %rd2, %rd9;
	ld.global.u8 	%rs34, [%rd10];
	xor.b16  	%rs68, %rs34, %rs4;
$L__BB3_9:
	setp.eq.s32 	%p8, %r90, 0;
	selp.b32 	%r2199, %r2191, %r2192, %p8;
	selp.b32 	%r2198, %r2190, %r2193, %p8;
	selp.b32 	%r2197, %r2189, %r2194, %p8;
	selp.b32 	%r2196, %r2188, %r2195, %p8;
	add.s32 	%r2153, %r13, 1;
	setp.ne.s32 	%p9, %r13, %r8;
	@%p9 bra 	$L__BB3_3;
$L__BB3_10:
	mov.u32 	%r1154, s_mem;
	mad.lo.s32 	%r1155, %r1, 20, %r1154;
	st.shared.u32 	[%r1155], %r2199;
	st.shared.u32 	[%r1155+4], %r2198;
	st.shared.u32 	[%r1155+8], %r2197;
	st.shared.u32 	[%r1155+12], %r2196;
	st.shared.u8 	[%r1155+16], %rs68;
$L__BB3_11:
	ld.param.u32 	%r2147, [fused_batch_pir_kernel_v3_8_param_4];
	bar.sync 	0;
	add.s32 	%r1157, %r2, 2048;
	min.s32 	%r116, %r1157, %r2147;
	mov.b32 	%r2200, 0;
$L__BB3_12:
	ld.param.u32 	%r2148, [fused_batch_pir_kernel_v3_8_param_4];
	setp.le.s32 	%p10, %r2148, %r2;
	mov.b32 	%r2297, 0;
	mov.u32 	%r2298, %r2297;
	mov.u32 	%r2299, %r2297;
	mov.u32 	%r2300, %r2297;
	mov.u32 	%r2301, %r2297;
	mov.u32 	%r2302, %r2297;
	mov.u32 	%r2303, %r2297;
	mov.u32 	%r2304, %r2297;
	mov.u32 	%r2305, %r2297;
	mov.u32 	%r2306, %r2297;
	mov.u32 	%r2307, %r2297;
	mov.u32 	%r2308, %r2297;
	mov.u32 	%r2309, %r2297;
	mov.u32 	%r2310, %r2297;
	mov.u32 	%r2311, %r2297;
	mov.u32 	%r2312, %r2297;
	mov.u32 	%r2313, %r2297;
	mov.u32 	%r2314, %r2297;
	mov.u32 	%r2315, %r2297;
	mov.u32 	%r2316, %r2297;
	mov.u32 	%r2317, %r2297;
	mov.u32 	%r2318, %r2297;
	mov.u32 	%r2319, %r2297;
	mov.u32 	%r2320, %r2297;
	mov.u32 	%r2321, %r2297;
	mov.u32 	%r2322, %r2297;
	mov.u32 	%r2323, %r2297;
	mov.u32 	%r2324, %r2297;
	mov.u32 	%r2325, %r2297;
	mov.u32 	%r2326, %r2297;
	mov.u32 	%r2327, %r2297;
	mov.u32 	%r2328, %r2297;
	mov.u32 	%r2329, %r2297;
	mov.u32 	%r2330, %r2297;
	mov.u32 	%r2331, %r2297;
	mov.u32 	%r2332, %r2297;
	mov.u32 	%r2333, %r2297;
	mov.u32 	%r2334, %r2297;
	mov.u32 	%r2335, %r2297;
	mov.u32 	%r2336, %r2297;
	mov.u32 	%r2337, %r2297;
	mov.u32 	%r2338, %r2297;
	mov.u32 	%r2339, %r2297;
	mov.u32 	%r2340, %r2297;
	mov.u32 	%r2341, %r2297;
	mov.u32 	%r2342, %r2297;
	mov.u32 	%r2343, %r2297;
	mov.u32 	%r2344, %r2297;
	mov.u32 	%r2345, %r2297;
	mov.u32 	%r2346, %r2297;
	mov.u32 	%r2347, %r2297;
	mov.u32 	%r2348, %r2297;
	mov.u32 	%r2349, %r2297;
	mov.u32 	%r2350, %r2297;
	mov.u32 	%r2351, %r2297;
	mov.u32 	%r2352, %r2297;
	mov.u32 	%r2353, %r2297;
	mov.u32 	%r2354, %r2297;
	mov.u32 	%r2355, %r2297;
	mov.u32 	%r2356, %r2297;
	mov.u32 	%r2357, %r2297;
	mov.u32 	%r2358, %r2297;
	mov.u32 	%r2359, %r2297;
	mov.u32 	%r2360, %r2297;
	mov.u32 	%r2361, %r2297;
	mov.u32 	%r2362, %r2297;
	mov.u32 	%r2363, %r2297;
	mov.u32 	%r2364, %r2297;
	mov.u32 	%r2365, %r2297;
	mov.u32 	%r2366, %r2297;
	mov.u32 	%r2367, %r2297;
	mov.u32 	%r2368, %r2297;
	mov.u32 	%r2369, %r2297;
	mov.u32 	%r2370, %r2297;
	mov.u32 	%r2371, %r2297;
	mov.u32 	%r2372, %r2297;
	mov.u32 	%r2373, %r2297;
	mov.u32 	%r2374, %r2297;
	mov.u32 	%r2375, %r2297;
	mov.u32 	%r2376, %r2297;
	mov.u32 	%r2377, %r2297;
	mov.u32 	%r2378, %r2297;
	mov.u32 	%r2379, %r2297;
	mov.u32 	%r2380, %r2297;
	mov.u32 	%r2381, %r2297;
	mov.u32 	%r2382, %r2297;
	mov.u32 	%r2383, %r2297;
	mov.u32 	%r2384, %r2297;
	mov.u32 	%r2385, %r2297;
	mov.u32 	%r2386, %r2297;
	mov.u32 	%r2387, %r2297;
	mov.u32 	%r2388, %r2297;
	mov.u32 	%r2389, %r2297;
	mov.u32 	%r2390, %r2297;
	mov.u32 	%r2391, %r2297;
	mov.u32 	%r2392, %r2297;
	@%p10 bra 	$L__BB3_66;
	ld.param.u64 	%rd96, [fused_batch_pir_kernel_v3_8_param_1];
	mul.lo.s32 	%r1161, %r2200, 3;
	cvta.to.global.u64 	%rd11, %rd96;
	mul.wide.u32 	%rd12, %r1161, 488;
	add.s64 	%rd13, %rd11, %rd12;
	ld.global.u8 	%rs35, [%rd13+17];
	mov.u32 	%r1162, s_mem;
	mad.lo.s32 	%r1163, %r2200, 60, %r1162;
	ld.shared.u32 	%r119, [%r1163];
	ld.shared.u32 	%r120, [%r1163+4];
	ld.shared.u32 	%r121, [%r1163+8];
	ld.shared.u32 	%r122, [%r1163+12];
	ld.shared.u8 	%rs8, [%r1163+16];
	max.u16 	%rs9, %rs35, 11;
	cvt.u32.u16 	%r123, %rs35;
	ld.global.u8 	%rs36, [%rd13+505];
	max.u16 	%rs10, %rs36, 11;
	ld.shared.u32 	%r124, [%r1163+20];
	ld.shared.u32 	%r125, [%r1163+24];
	ld.shared.u32 	%r126, [%r1163+28];
	ld.shared.u32 	%r127, [%r1163+32];
	ld.shared.u8 	%rs11, [%r1163+36];
	cvt.u32.u16 	%r128, %rs36;
	ld.global.u8 	%rs37, [%rd13+993];
	max.u16 	%rs12, %rs37, 11;
	ld.shared.u32 	%r129, [%r1163+40];
	ld.shared.u32 	%r130, [%r1163+44];
	ld.shared.u32 	%r131, [%r1163+48];
	ld.shared.u32 	%r132, [%r1163+52];
	ld.shared.u8 	%rs13, [%r1163+56];
	cvt.u32.u16 	%r133, %rs37;
	mov.b32 	%r2297, 0;
	cvt.u64.u16 	%rd15, %rs9;
	cvt.u64.u16 	%rd39, %rs10;
	mov.u32 	%r2393, %r2;
$L__BB3_14:
	cvt.u32.u16 	%r1164, %rs9;
	sub.s32 	%r1165, %r123, %r1164;
	add.s32 	%r1166, %r1165, 11;
	setp.lt.s32 	%p11, %r1166, 1;
	mov.u32 	%r2398, %r119;
	mov.u32 	%r2399, %r120;
	mov.u32 	%r2400, %r121;
	mov.u32 	%r2401, %r122;
	mov.u16 	%rs71, %rs8;
	@%p11 bra 	$L__BB3_23;
	mov.b32 	%r2402, 0;
	mov.u32 	%r2398, %r119;
	mov.u32 	%r2399, %r120;
	mov.u32 	%r2400, %r121;
	mov.u32 	%r2401, %r122;
	mov.u16 	%rs71, %rs8;
$L__BB3_16:
	mov.b32 	%r2415, 1797285236;
	mov.b32 	%r2414, 2036477234;
	mov.b32 	%r2413, 857760878;
	mov.b32 	%r2412, 1634760805;
	mov.b32 	%r2403, 0;
	mov.u32 	%r2404, %r2403;
	mov.u32 	%r2405, %r2403;
	mov.u32 	%r2406, %r2403;
	mov.u32 	%r2407, %r2403;
	mov.u32 	%r2408, %r2401;
	mov.u32 	%r2409, %r2400;
	mov.u32 	%r2410, %r2399;
	mov.u32 	%r2411, %r2398;
	mov.u32 	%r2416, %r2398;
	mov.u32 	%r2417, %r2399;
	mov.u32 	%r2418, %r2400;
	mov.u32 	%r2419, %r2401;
$L__BB3_17:
	add.s32 	%r1173, %r2412, %r2416;
	xor.b32  	%r1174, %r2407, %r1173;
	shf.l.wrap.b32 	%r1175, %r1174, %r1174, 16;
	add.s32 	%r1176, %r1175, %r2411;
	xor.b32  	%r1177, %r1176, %r2416;
	shf.l.wrap.b32 	%r1178, %r1177, %r1177, 12;
	add.s32 	%r1179, %r1178, %r1173;
	xor.b32  	%r1180, %r1179, %r1175;
	shf.l.wrap.b32 	%r1181, %r1180, %r1180, 8;
	add.s32 	%r1182, %r1181, %r1176;
	xor.b32  	%r1183, %r1182, %r1178;
	shf.l.wrap.b32 	%r1184, %r1183, %r1183, 7;
	add.s32 	%r1185, %r2413, %r2417;
	xor.b32  	%r1186, %r2406, %r1185;
	shf.l.wrap.b32 	%r1187, %r1186, %r1186, 16;
	add.s32 	%r1188, %r1187, %r2410;
	xor.b32  	%r1189, %r1188, %r2417;
	shf.l.wrap.b32 	%r1190, %r1189, %r1189, 12;
	add.s32 	%r1191, %r1190, %r1185;
	xor.b32  	%r1192, %r1191, %r1187;
	shf.l.wrap.b32 	%r1193, %r1192, %r1192, 8;
	add.s32 	%r1194, %r1193, %r1188;
	xor.b32  	%r1195, %r1194, %r1190;
	shf.l.wrap.b32 	%r1196, %r1195, %r1195, 7;
	add.s32 	%r1197, %r2414, %r2418;
	xor.b32  	%r1198, %r2405, %r1197;
	shf.l.wrap.b32 	%r1199, %r1198, %r1198, 16;
	add.s32 	%r1200, %r1199, %r2409;
	xor.b32  	%r1201, %r1200, %r2418;
	shf.l.wrap.b32 	%r1202, %r1201, %r1201, 12;
	add.s32 	%r1203, %r1202, %r1197;
	xor.b32  	%r1204, %r1203, %r1199;
	shf.l.wrap.b32 	%r1205, %r1204, %r1204, 8;
	add.s32 	%r1206, %r1205, %r1200;
	xor.b32  	%r1207, %r1206, %r1202;
	shf.l.wrap.b32 	%r1208, %r1207, %r1207, 7;
	add.s32 	%r1209, %r2415, %r2419;
	xor.b32  	%r1210, %r2404, %r1209;
	shf.l.wrap.b32 	%r1211, %r1210, %r1210, 16;
	add.s32 	%r1212, %r1211, %r2408;
	xor.b32  	%r1213, %r1212, %r2419;
	shf.l.wrap.b32 	%r1214, %r1213, %r1213, 12;
	add.s32 	%r1215, %r1214, %r1209;
	xor.b32  	%r1216, %r1215, %r1211;
	shf.l.wrap.b32 	%r1217, %r1216, %r1216, 8;
	add.s32 	%r1218, %r1217, %r1212;
	xor.b32  	%r1219, %r1218, %r1214;
	shf.l.wrap.b32 	%r1220, %r1219, %r1219, 7;
	add.s32 	%r1221, %r1196, %r1179;
	xor.b32  	%r1222, %r1221, %r1217;
	shf.l.wrap.b32 	%r1223, %r1222, %r1222, 16;
	add.s32 	%r1224, %r1223, %r1206;
	xor.b32  	%r1225, %r1224, %r1196;
	shf.l.wrap.b32 	%r1226, %r1225, %r1225, 12;
	add.s32 	%r2412, %r1226, %r1221;
	xor.b32  	%r1227, %r2412, %r1223;
	shf.l.wrap.b32 	%r2404, %r1227, %r1227, 8;
	add.s32 	%r2409, %r2404, %r1224;
	xor.b32  	%r1228, %r2409, %r1226;
	shf.l.wrap.b32 	%r2417, %r1228, %r1228, 7;
	add.s32 	%r1229, %r1208, %r1191;
	xor.b32  	%r1230, %r1229, %r1181;
	shf.l.wrap.b32 	%r1231, %r1230, %r1230, 16;
	add.s32 	%r1232, %r1231, %r1218;
	xor.b32  	%r1233, %r1232, %r1208;
	shf.l.wrap.b32 	%r1234, %r1233, %r1233, 12;
	add.s32 	%r2413, %r1234, %r1229;
	xor.b32  	%r1235, %r2413, %r1231;
	shf.l.wrap.b32 	%r2407, %r1235, %r1235, 8;
	add.s32 	%r2408, %r2407, %r1232;
	xor.b32  	%r1236, %r2408, %r1234;
	shf.l.wrap.b32 	%r2418, %r1236, %r1236, 7;
	add.s32 	%r1237, %r1220, %r1203;
	xor.b32  	%r1238, %r1237, %r1193;
	shf.l.wrap.b32 	%r1239, %r1238, %r1238, 16;
	add.s32 	%r1240, %r1239, %r1182;
	xor.b32  	%r1241, %r1240, %r1220;
	shf.l.wrap.b32 	%r1242, %r1241, %r1241, 12;
	add.s32 	%r2414, %r1242, %r1237;
	xor.b32  	%r1243, %r2414, %r1239;
	shf.l.wrap.b32 	%r2406, %r1243, %r1243, 8;
	add.s32 	%r2411, %r2406, %r1240;
	xor.b32  	%r1244, %r2411, %r1242;
	shf.l.wrap.b32 	%r2419, %r1244, %r1244, 7;
	add.s32 	%r1245, %r1184, %r1215;
	xor.b32  	%r1246, %r1245, %r1205;
	shf.l.wrap.b32 	%r1247, %r1246, %r1246, 16;
	add.s32 	%r1248, %r1247, %r1194;
	xor.b32  	%r1249, %r1248, %r1184;
	shf.l.wrap.b32 	%r1250, %r1249, %r1249, 12;
	add.s32 	%r2415, %r1250, %r1245;
	xor.b32  	%r1251, %r2415, %r1247;
	shf.l.wrap.b32 	%r2405, %r1251, %r1251, 8;
	add.s32 	%r2410, %r2405, %r1248;
	xor.b32  	%r1252, %r2410, %r1250;
	shf.l.wrap.b32 	%r2416, %r1252, %r1252, 7;
	add.s32 	%r2403, %r2403, 1;
	setp.ne.s32 	%p12, %r2403, 4;
	@%p12 bra 	$L__BB3_17;
	add.s32 	%r2441, %r2412, 1634760805;
	add.s32 	%r2442, %r2413, 857760878;
	add.s32 	%r2443, %r2414, 2036477234;
	add.s32 	%r2444, %r2415, 1797285236;
	add.s32 	%r2440, %r2416, %r2398;
	add.s32 	%r2439, %r2417, %r2399;
	add.s32 	%r2438, %r2418, %r2400;
	add.s32 	%r2437, %r2419, %r2401;
	mov.b32 	%r2433, 1;
	mov.b32 	%r2424, 1797285236;
	mov.b32 	%r2423, 2036477234;
	mov.b32 	%r2422, 857760878;
	mov.b32 	%r2421, 1634760805;
	mov.b32 	%r2420, 0;
	mov.u32 	%r2429, %r2398;
	mov.u32 	%r2430, %r2399;
	mov.u32 	%r2431, %r2400;
	mov.u32 	%r2432, %r2401;
	mov.u32 	%r2434, %r2420;
	mov.u32 	%r2435, %r2420;
	mov.u32 	%r2436, %r2420;
$L__BB3_19:
	add.s32 	%r1259, %r2421, %r2398;
	xor.b32  	%r1260, %r1259, %r2433;
	shf.l.wrap.b32 	%r1261, %r1260, %r1260, 16;
	add.s32 	%r1262, %r1261, %r2429;
	xor.b32  	%r1263, %r1262, %r2398;
	shf.l.wrap.b32 	%r1264, %r1263, %r1263, 12;
	add.s32 	%r1265, %r1264, %r1259;
	xor.b32  	%r1266, %r1265, %r1261;
	shf.l.wrap.b32 	%r1267, %r1266, %r1266, 8;
	add.s32 	%r1268, %r1267, %r1262;
	xor.b32  	%r1269, %r1268, %r1264;
	shf.l.wrap.b32 	%r1270, %r1269, %r1269, 7;
	add.s32 	%r1271, %r2422, %r2399;
	xor.b32  	%r1272, %r1271, %r2434;
	shf.l.wrap.b32 	%r1273, %r1272, %r1272, 16;
	add.s32 	%r1274, %r1273, %r2430;
	xor.b32  	%r1275, %r1274, %r2399;
	shf.l.wrap.b32 	%r1276, %r1275, %r1275, 12;
	add.s32 	%r1277, %r1276, %r1271;
	xor.b32  	%r1278, %r1277, %r1273;
	shf.l.wrap.b32 	%r1279, %r1278, %r1278, 8;
	add.s32 	%r1280, %r1279, %r1274;
	xor.b32  	%r1281, %r1280, %r1276;
	shf.l.wrap.b32 	%r1282, %r1281, %r1281, 7;
	add.s32 	%r1283, %r2423, %r2400;
	xor.b32  	%r1284, %r1283, %r2435;
	shf.l.wrap.b32 	%r1285, %r1284, %r1284, 16;
	add.s32 	%r1286, %r1285, %r2431;
	xor.b32  	%r1287, %r1286, %r2400;
	shf.l.wrap.b32 	%r1288, %r1287, %r1287, 12;
	add.s32 	%r1289, %r1288, %r1283;
	xor.b32  	%r1290, %r1289, %r1285;
	shf.l.wrap.b32 	%r1291, %r1290, %r1290, 8;
	add.s32 	%r1292, %r1291, %r1286;
	xor.b32  	%r1293, %r1292, %r1288;
	shf.l.wrap.b32 	%r1294, %r1293, %r1293, 7;
	add.s32 	%r1295, %r2424, %r2401;
	xor.b32  	%r1296, %r1295, %r2436;
	shf.l.wrap.b32 	%r1297, %r1296, %r1296, 16;
	add.s32 	%r1298, %r1297, %r2432;
	xor.b32  	%r1299, %r1298, %r2401;
	shf.l.wrap.b32 	%r1300, %r1299, %r1299, 12;
	add.s32 	%r1301, %r1300, %r1295;
	xor.b32  	%r1302, %r1301, %r1297;
	shf.l.wrap.b32 	%r1303, %r1302, %r1302, 8;
	add.s32 	%r1304, %r1303, %r1298;
	xor.b32  	%r1305, %r1304, %r1300;
	shf.l.wrap.b32 	%r1306, %r1305, %r1305, 7;
	add.s32 	%r1307, %r1282, %r1265;
	xor.b32  	%r1308, %r1307, %r1303;
	shf.l.wrap.b32 	%r1309, %r1308, %r1308, 16;
	add.s32 	%r1310, %r1309, %r1292;
	xor.b32  	%r1311, %r1310, %r1282;
	shf.l.wrap.b32 	%r1312, %r1311, %r1311, 12;
	add.s32 	%r2421, %r1312, %r1307;
	xor.b32  	%r1313, %r2421, %r1309;
	shf.l.wrap.b32 	%r2436, %r1313, %r1313, 8;
	add.s32 	%r2431, %r2436, %r1310;
	xor.b32  	%r1314, %r2431, %r1312;
	shf.l.wrap.b32 	%r2399, %r1314, %r1314, 7;
	add.s32 	%r1315, %r1294, %r1277;
	xor.b32  	%r1316, %r1315, %r1267;
	shf.l.wrap.b32 	%r1317, %r1316, %r1316, 16;
	add.s32 	%r1318, %r1317, %r1304;
	xor.b32  	%r1319, %r1318, %r1294;
	shf.l.wrap.b32 	%r1320, %r1319, %r1319, 12;
	add.s32 	%r2422, %r1320, %r1315;
	xor.b32  	%r1321, %r2422, %r1317;
	shf.l.wrap.b32 	%r2433, %r1321, %r1321, 8;
	add.s32 	%r2432, %r2433, %r1318;
	xor.b32  	%r1322, %r2432, %r1320;
	shf.l.wrap.b32 	%r2400, %r1322, %r1322, 7;
	add.s32 	%r1323, %r1306, %r1289;
	xor.b32  	%r1324, %r1323, %r1279;
	shf.l.wrap.b32 	%r1325, %r1324, %r1324, 16;
	add.s32 	%r1326, %r1325, %r1268;
	xor.b32  	%r1327, %r1326, %r1306;
	shf.l.wrap.b32 	%r1328, %r1327, %r1327, 12;
	add.s32 	%r2423, %r1328, %r1323;
	xor.b32  	%r1329, %r2423, %r1325;
	shf.l.wrap.b32 	%r2434, %r1329, %r1329, 8;
	add.s32 	%r2429, %r2434, %r1326;
	xor.b32  	%r1330, %r2429, %r1328;
	shf.l.wrap.b32 	%r2401, %r1330, %r1330, 7;
	add.s32 	%r1331, %r1270, %r1301;
	xor.b32  	%r1332, %r1331, %r1291;
	shf.l.wrap.b32 	%r1333, %r1332, %r1332, 16;
	add.s32 	%r1334, %r1333, %r1280;
	xor.b32  	%r1335, %r1334, %r1270;
	shf.l.wrap.b32 	%r1336, %r1335, %r1335, 12;
	add.s32 	%r2424, %r1336, %r1331;
	xor.b32  	%r1337, %r2424, %r1333;
	shf.l.wrap.b32 	%r2435, %r1337, %r1337, 8;
	add.s32 	%r2430, %r2435, %r1334;
	xor.b32  	%r1338, %r2430, %r1336;
	shf.l.wrap.b32 	%r2398, %r1338, %r1338, 7;
	add.s32 	%r2420, %r2420, 1;
	setp.ne.s32 	%p13, %r2420, 4;
	@%p13 bra 	$L__BB3_19;
	cvt.u16.u32 	%rs38, %r2421;
	not.b16 	%rs39, %rs38;
	cvt.u16.u32 	%rs40, %r2422;
	cvt.u32.u16 	%r1339, %rs9;
	add.s32 	%r1340, %r1339, %r2402;
	add.s32 	%r1341, %r1340, -11;
	not.b32 	%r1342, %r1341;
	add.s32 	%r1343, %r1342, %r123;
	shr.u32 	%r1344, %r2393, %r1343;
	and.b32  	%r1345, %r1344, 1;
	setp.eq.b32 	%p14, %r1345, 1;
	selp.b16 	%rs41, %rs40, %rs39, %p14;
	and.b16  	%rs16, %rs41, 1;
	and.b16  	%rs42, %rs71, 255;
	setp.ne.s16 	%p15, %rs42, 1;
	mov.u16 	%rs71, %rs16;
	@%p15 bra 	$L__BB3_22;
	ld.param.u64 	%rd97, [fused_batch_pir_kernel_v3_8_param_1];
	cvt.u32.u16 	%r1346, %rs9;
	add.s32 	%r1347, %r1346, %r2402;
	add.s32 	%r1348, %r1347, -11;
	not.b32 	%r1349, %r1348;
	add.s32 	%r1350, %r1349, %r123;
	shr.u32 	%r1351, %r2393, %r1350;
	and.b32  	%r1352, %r1351, 1;
	setp.eq.b32 	%p16, %r1352, 1;
	cvt.u64.u32 	%rd14, %r2402;
	add.s64 	%rd16, %rd14, %rd15;
	cvta.to.global.u64 	%rd17, %rd97;
	mul.lo.s32 	%r1353, %r2200, 3;
	mul.wide.u32 	%rd18, %r1353, 488;
	add.s64 	%rd19, %rd17, %rd18;
	add.s64 	%rd20, %rd19, 17;
	shl.b64 	%rd21, %rd16, 4;
	add.s64 	%rd22, %rd20, %rd21;
	ld.global.u32 	%r1354, [%rd22+-173];
	selp.b32 	%r1355, %r2440, %r2441, %p16;
	xor.b32  	%r1356, %r1355, %r1354;
	selp.b32 	%r1357, %r2439, %r2442, %p16;
	selp.b32 	%r2440, %r1356, %r2440, %p16;
	selp.b32 	%r2441, %r2441, %r1356, %p16;
	ld.global.u32 	%r1358, [%rd22+-169];
	xor.b32  	%r1359, %r1357, %r1358;
	selp.b32 	%r1360, %r2438, %r2443, %p16;
	selp.b32 	%r2439, %r1359, %r2439, %p16;
	selp.b32 	%r2442, %r2442, %r1359, %p16;
	ld.global.u32 	%r1361, [%rd22+-165];
	xor.b32  	%r1362, %r1360, %r1361;
	selp.b32 	%r1363, %r2437, %r2444, %p16;
	selp.b32 	%r2438, %r1362, %r2438, %p16;
	selp.b32 	%r2443, %r2443, %r1362, %p16;
	ld.global.u32 	%r1364, [%rd22+-161];
	xor.b32  	%r1365, %r1363, %r1364;
	selp.b64 	%rd23, 445, 420, %p16;
	selp.b32 	%r2437, %r1365, %r2437, %p16;
	selp.b32 	%r2444, %r2444, %r1365, %p16;
	add.s64 	%rd24, %rd23, %rd16;
	add.s64 	%rd25, %rd24, %rd20;
	ld.global.u8 	%rs43, [%rd25+-28];
	xor.b16  	%rs71, %rs43, %rs16;
$L__BB3_22:
	cvt.u32.u16 	%r1366, %rs9;
	add.s32 	%r1367, %r1366, -11;
	add.s32 	%r1368, %r2402, %r1367;
	not.b32 	%r1369, %r1368;
	add.s32 	%r1370, %r1369, %r123;
	shr.u32 	%r1371, %r2393, %r1370;
	and.b32  	%r1372, %r1371, 1;
	setp.eq.b32 	%p17, %r1372, 1;
	selp.b32 	%r2398, %r2440, %r2441, %p17;
	selp.b32 	%r2399, %r2439, %r2442, %p17;
	selp.b32 	%r2400, %r2438, %r2443, %p17;
	selp.b32 	%r2401, %r2437, %r2444, %p17;
	add.s32 	%r2402, %r2402, 1;
	sub.s32 	%r1373, %r123, %r1367;
	setp.eq.s32 	%p18, %r2402, %r1373;
	@%p18 bra 	$L__BB3_23;
	bra.uni 	$L__BB3_16;
$L__BB3_23:
	and.b16  	%rs44, %rs71, 255;
	setp.eq.s16 	%p19, %rs44, 1;
	@%p19 bra 	$L__BB3_24;
	bra.uni 	$L__BB3_25;
$L__BB3_24:
	ld.param.u64 	%rd98, [fused_batch_pir_kernel_v3_8_param_1];
	cvta.to.global.u64 	%rd26, %rd98;
	mul.lo.s32 	%r1374, %r2200, 3;
	mul.wide.u32 	%rd27, %r1374, 488;
	add.s64 	%rd28, %rd26, %rd27;
	ld.global.u32 	%r1375, [%rd28+472];
	xor.b32  	%r2398, %r2398, %r1375;
$L__BB3_25:
	setp.ne.s16 	%p20, %rs44, 1;
	@%p20 bra 	$L__BB3_27;
	ld.param.u64 	%rd99, [fused_batch_pir_kernel_v3_8_param_1];
	cvta.to.global.u64 	%rd29, %rd99;
	mul.lo.s32 	%r1376, %r2200, 3;
	mul.wide.u32 	%rd30, %r1376, 488;
	add.s64 	%rd31, %rd29, %rd30;
	ld.global.u32 	%r1377, [%rd31+476];
	xor.b32  	%r2399, %r2399, %r1377;
$L__BB3_27:
	@%p20 bra 	$L__BB3_29;
	ld.param.u64 	%rd100, [fused_batch_pir_kernel_v3_8_param_1];
	cvta.to.global.u64 	%rd32, %rd100;
	mul.lo.s32 	%r1378, %r2200, 3;
	mul.wide.u32 	%rd33, %r1378, 488;
	add.s64 	%rd34, %rd32, %rd33;
	ld.global.u32 	%r1379, [%rd34+480];
	xor.b32  	%r2400, %r2400, %r1379;
$L__BB3_29:
	@%p20 bra 	$L__BB3_31;
	ld.param.u64 	%rd101, [fused_batch_pir_kernel_v3_8_param_1];
	cvta.to.global.u64 	%rd35, %rd101;
	mul.lo.s32 	%r1380, %r2200, 3;
	mul.wide.u32 	%rd36, %r1380, 488;
	add.s64 	%rd37, %rd35, %rd36;
	ld.global.u32 	%r1381, [%rd37+484];
	xor.b32  	%r2401, %r2401, %r1381;
$L__BB3_31:
	cvt.u32.u16 	%r1382, %rs10;
	sub.s32 	%r1383, %r128, %r1382;
	add.s32 	%r1384, %r1383, 11;
	setp.lt.s32 	%p23, %r1384, 1;
	mov.u32 	%r2496, %r124;
	mov.u32 	%r2497, %r125;
	mov.u32 	%r2498, %r126;
	mov.u32 	%r2499, %r127;
	mov.u16 	%rs74, %rs11;
	@%p23 bra 	$L__BB3_40;
	mov.b32 	%r2453, 0;
	mov.u32 	%r2496, %r124;
	mov.u32 	%r2497, %r125;
	mov.u32 	%r2498, %r126;
	mov.u32 	%r2499, %r127;
	mov.u16 	%rs74, %rs11;
$L__BB3_33:
	mov.b32 	%r2466, 1797285236;
	mov.b32 	%r2465, 2036477234;
	mov.b32 	%r2464, 857760878;
	mov.b32 	%r2463, 1634760805;
	mov.b32 	%r2454, 0;
	mov.u32 	%r2455, %r2454;
	mov.u32 	%r2456, %r2454;
	mov.u32 	%r2457, %r2454;
	mov.u32 	%r2458, %r2454;
	mov.u32 	%r2459, %r2499;
	mov.u32 	%r2460, %r2498;
	mov.u32 	%r2461, %r2497;
	mov.u32 	%r2462, %r2496;
	mov.u32 	%r2467, %r2496;
	mov.u32 	%r2468, %r2497;
	mov.u32 	%r2469, %r2498;
	mov.u32 	%r2470, %r2499;
$L__BB3_34:
	add.s32 	%r1391, %r2463, %r2467;
	xor.b32  	%r1392, %r2458, %r1391;
	shf.l.wrap.b32 	%r1393, %r1392, %r1392, 16;
	add.s32 	%r1394, %r1393, %r2462;
	xor.b32  	%r1395, %r1394, %r2467;
	shf.l.wrap.b32 	%r1396, %r1395, %r1395, 12;
	add.s32 	%r1397, %r1396, %r1391;
	xor.b32  	%r1398, %r1397, %r1393;
	shf.l.wrap.b32 	%r1399, %r1398, %r1398, 8;
	add.s32 	%r1400, %r1399, %r1394;
	xor.b32  	%r1401, %r1400, %r1396;
	shf.l.wrap.b32 	%r1402, %r1401, %r1401, 7;
	add.s32 	%r1403, %r2464, %r2468;
	xor.b32  	%r1404, %r2457, %r1403;
	shf.l.wrap.b32 	%r1405, %r1404, %r1404, 16;
	add.s32 	%r1406, %r1405, %r2461;
	xor.b32  	%r1407, %r1406, %r2468;
	shf.l.wrap.b32 	%r1408, %r1407, %r1407, 12;
	add.s32 	%r1409, %r1408, %r1403;
	xor.b32  	%r1410, %r1409, %r1405;
	shf.l.wrap.b32 	%r1411, %r1410, %r1410, 8;
	add.s32 	%r1412, %r1411, %r1406;
	xor.b32  	%r1413, %r1412, %r1408;
	shf.l.wrap.b32 	%r1414, %r1413, %r1413, 7;
	add.s32 	%r1415, %r2465, %r2469;
	xor.b32  	%r1416, %r2456, %r1415;
	shf.l.wrap.b32 	%r1417, %r1416, %r1416, 16;
	add.s32 	%r1418, %r1417, %r2460;
	xor.b32  	%r1419, %r1418, %r2469;
	shf.l.wrap.b32 	%r1420, %r1419, %r1419, 12;
	add.s32 	%r1421, %r1420, %r1415;
	xor.b32  	%r1422, %r1421, %r1417;
	shf.l.wrap.b32 	%r1423, %r1422, %r1422, 8;
	add.s32 	%r1424, %r1423, %r1418;
	xor.b32  	%r1425, %r1424, %r1420;
	shf.l.wrap.b32 	%r1426, %r1425, %r1425, 7;
	add.s32 	%r1427, %r2466, %r2470;
	xor.b32  	%r1428, %r2455, %r1427;
	shf.l.wrap.b32 	%r1429, %r1428, %r1428, 16;
	add.s32 	%r1430, %r1429, %r2459;
	xor.b32  	%r1431, %r1430, %r2470;
	shf.l.wrap.b32 	%r1432, %r1431, %r1431, 12;
	add.s32 	%r1433, %r1432, %r1427;
	xor.b32  	%r1434, %r1433, %r1429;
	shf.l.wrap.b32 	%r1435, %r1434, %r1434, 8;
	add.s32 	%r1436, %r1435, %r1430;
	xor.b32  	%r1437, %r1436, %r1432;
	shf.l.wrap.b32 	%r1438, %r1437, %r1437, 7;
	add.s32 	%r1439, %r1414, %r1397;
	xor.b32  	%r1440, %r1439, %r1435;
	shf.l.wrap.b32 	%r1441, %r1440, %r1440, 16;
	add.s32 	%r1442, %r1441, %r1424;
	xor.b32  	%r1443, %r1442, %r1414;
	shf.l.wrap.b32 	%r1444, %r1443, %r1443, 12;
	add.s32 	%r2463, %r1444, %r1439;
	xor.b32  	%r1445, %r2463, %r1441;
	shf.l.wrap.b32 	%r2455, %r1445, %r1445, 8;
	add.s32 	%r2460, %r2455, %r1442;
	xor.b32  	%r1446, %r2460, %r1444;
	shf.l.wrap.b32 	%r2468, %r1446, %r1446, 7;
	add.s32 	%r1447, %r1426, %r1409;
	xor.b32  	%r1448, %r1447, %r1399;
	shf.l.wrap.b32 	%r1449, %r1448, %r1448, 16;
	add.s32 	%r1450, %r1449, %r1436;
	xor.b32  	%r1451, %r1450, %r1426;
	shf.l.wrap.b32 	%r1452, %r1451, %r1451, 12;
	add.s32 	%r2464, %r1452, %r1447;
	xor.b32  	%r1453, %r2464, %r1449;
	shf.l.wrap.b32 	%r2458, %r1453, %r1453, 8;
	add.s32 	%r2459, %r2458, %r1450;
	xor.b32  	%r1454, %r2459, %r1452;
	shf.l.wrap.b32 	%r2469, %r1454, %r1454, 7;
	add.s32 	%r1455, %r1438, %r1421;
	xor.b32  	%r1456, %r1455, %r1411;
	shf.l.wrap.b32 	%r1457, %r1456, %r1456, 16;
	add.s32 	%r1458, %r1457, %r1400;
	xor.b32  	%r1459, %r1458, %r1438;
	shf.l.wrap.b32 	%r1460, %r1459, %r1459, 12;
	add.s32 	%r2465, %r1460, %r1455;
	xor.b32  	%r1461, %r2465, %r1457;
	shf.l.wrap.b32 	%r2457, %r1461, %r1461, 8;
	add.s32 	%r2462, %r2457, %r1458;
	xor.b32  	%r1462, %r2462, %r1460;
	shf.l.wrap.b32 	%r2470, %r1462, %r1462, 7;
	add.s32 	%r1463, %r1402, %r1433;
	xor.b32  	%r1464, %r1463, %r1423;
	shf.l.wrap.b32 	%r1465, %r1464, %r1464, 16;
	add.s32 	%r1466, %r1465, %r1412;
	xor.b32  	%r1467, %r1466, %r1402;
	shf.l.wrap.b32 	%r1468, %r1467, %r1467, 12;
	add.s32 	%r2466, %r1468, %r1463;
	xor.b32  	%r1469, %r2466, %r1465;
	shf.l.wrap.b32 	%r2456, %r1469, %r1469, 8;
	add.s32 	%r2461, %r2456, %r1466;
	xor.b32  	%r1470, %r2461, %r1468;
	shf.l.wrap.b32 	%r2467, %r1470, %r1470, 7;
	add.s32 	%r2454, %r2454, 1;
	setp.ne.s32 	%p24, %r2454, 4;
	@%p24 bra 	$L__BB3_34;
	add.s32 	%r2492, %r2463, 1634760805;
	add.s32 	%r2493, %r2464, 857760878;
	add.s32 	%r2494, %r2465, 2036477234;
	add.s32 	%r2495, %r2466, 1797285236;
	add.s32 	%r2491, %r2467, %r2496;
	add.s32 	%r2490, %r2468, %r2497;
	add.s32 	%r2489, %r2469, %r2498;
	add.s32 	%r2488, %r2470, %r2499;
	mov.b32 	%r2484, 1;
	mov.b32 	%r2475, 1797285236;
	mov.b32 	%r2474, 2036477234;
	mov.b32 	%r2473, 857760878;
	mov.b32 	%r2472, 1634760805;
	mov.b32 	%r2471, 0;
	mov.u32 	%r2480, %r2496;
	mov.u32 	%r2481, %r2497;
	mov.u32 	%r2482, %r2498;
	mov.u32 	%r2483, %r2499;
	mov.u32 	%r2485, %r2471;
	mov.u32 	%r2486, %r2471;
	mov.u32 	%r2487, %r2471;
$L__BB3_36:
	add.s32 	%r1477, %r2472, %r2496;
	xor.b32  	%r1478, %r1477, %r2484;
	shf.l.wrap.b32 	%r1479, %r1478, %r1478, 16;
	add.s32 	%r1480, %r1479, %r2480;
	xor.b32  	%r1481, %r1480, %r2496;
	shf.l.wrap.b32 	%r1482, %r1481, %r1481, 12;
	add.s32 	%r1483, %r1482, %r1477;
	xor.b32  	%r1484, %r1483, %r1479;
	shf.l.wrap.b32 	%r1485, %r1484, %r1484, 8;
	add.s32 	%r1486, %r1485, %r1480;
	xor.b32  	%r1487, %r1486, %r1482;
	shf.l.wrap.b32 	%r1488, %r1487, %r1487, 7;
	add.s32 	%r1489, %r2473, %r2497;
	xor.b32  	%r1490, %r1489, %r2485;
	shf.l.wrap.b32 	%r1491, %r1490, %r1490, 16;
	add.s32 	%r1492, %r1491, %r2481;
	xor.b32  	%r1493, %r1492, %r2497;
	shf.l.wrap.b32 	%r1494, %r1493, %r1493, 12;
	add.s32 	%r1495, %r1494, %r1489;
	xor.b32  	%r1496, %r1495, %r1491;
	shf.l.wrap.b32 	%r1497, %r1496, %r1496, 8;
	add.s32 	%r1498, %r1497, %r1492;
	xor.b32  	%r1499, %r1498, %r1494;
	shf.l.wrap.b32 	%r1500, %r1499, %r1499, 7;
	add.s32 	%r1501, %r2474, %r2498;
	xor.b32  	%r1502, %r1501, %r2486;
	shf.l.wrap.b32 	%r1503, %r1502, %r1502, 16;
	add.s32 	%r1504, %r1503, %r2482;
	xor.b32  	%r1505, %r1504, %r2498;
	shf.l.wrap.b32 	%r1506, %r1505, %r1505, 12;
	add.s32 	%r1507, %r1506, %r1501;
	xor.b32  	%r1508, %r1507, %r1503;
	shf.l.wrap.b32 	%r1509, %r1508, %r1508, 8;
	add.s32 	%r1510, %r1509, %r1504;
	xor.b32  	%r1511, %r1510, %r1506;
	shf.l.wrap.b32 	%r1512, %r1511, %r1511, 7;
	add.s32 	%r1513, %r2475, %r2499;
	xor.b32  	%r1514, %r1513, %r2487;
	shf.l.wrap.b32 	%r1515, %r1514, %r1514, 16;
	add.s32 	%r1516, %r1515, %r2483;
	xor.b32  	%r1517, %r1516, %r2499;
	shf.l.wrap.b32 	%r1518, %r1517, %r1517, 12;
	add.s32 	%r1519, %r1518, %r1513;
	xor.b32  	%r1520, %r1519, %r1515;
	shf.l.wrap.b32 	%r1521, %r1520, %r1520, 8;
	add.s32 	%r1522, %r1521, %r1516;
	xor.b32  	%r1523, %r1522, %r1518;
	shf.l.wrap.b32 	%r1524, %r1523, %r1523, 7;
	add.s32 	%r1525, %r1500, %r1483;
	xor.b32  	%r1526, %r1525, %r1521;
	shf.l.wrap.b32 	%r1527, %r1526, %r1526, 16;
	add.s32 	%r1528, %r1527, %r1510;
	xor.b32  	%r1529, %r1528, %r1500;
	shf.l.wrap.b32 	%r1530, %r1529, %r1529, 12;
	add.s32 	%r2472, %r1530, %r1525;
	xor.b32  	%r1531, %r2472, %r1527;
	shf.l.wrap.b32 	%r2487, %r1531, %r1531, 8;
	add.s32 	%r2482, %r2487, %r1528;
	xor.b32  	%r1532, %r2482, %r1530;
	shf.l.wrap.b32 	%r2497, %r1532, %r1532, 7;
	add.s32 	%r1533, %r1512, %r1495;
	xor.b32  	%r1534, %r1533, %r1485;
	shf.l.wrap.b32 	%r1535, %r1534, %r1534, 16;
	add.s32 	%r1536, %r1535, %r1522;
	xor.b32  	%r1537, %r1536, %r1512;
	shf.l.wrap.b32 	%r1538, %r1537, %r1537, 12;
	add.s32 	%r2473, %r1538, %r1533;
	xor.b32  	%r1539, %r2473, %r1535;
	shf.l.wrap.b32 	%r2484, %r1539, %r1539, 8;
	add.s32 	%r2483, %r2484, %r1536;
	xor.b32  	%r1540, %r2483, %r1538;
	shf.l.wrap.b32 	%r2498, %r1540, %r1540, 7;
	add.s32 	%r1541, %r1524, %r1507;
	xor.b32  	%r1542, %r1541, %r1497;
	shf.l.wrap.b32 	%r1543, %r1542, %r1542, 16;
	add.s32 	%r1544, %r1543, %r1486;
	xor.b32  	%r1545, %r1544, %r1524;
	shf.l.wrap.b32 	%r1546, %r1545, %r1545, 12;
	add.s32 	%r2474, %r1546, %r1541;
	xor.b32  	%r1547, %r2474, %r1543;
	shf.l.wrap.b32 	%r2485, %r1547, %r1547, 8;
	add.s32 	%r2480, %r2485, %r1544;
	xor.b32  	%r1548, %r2480, %r1546;
	shf.l.wrap.b32 	%r2499, %r1548, %r1548, 7;
	add.s32 	%r1549, %r1488, %r1519;
	xor.b32  	%r1550, %r1549, %r1509;
	shf.l.wrap.b32 	%r1551, %r1550, %r1550, 16;
	add.s32 	%r1552, %r1551, %r1498;
	xor.b32  	%r1553, %r1552, %r1488;
	shf.l.wrap.b32 	%r1554, %r1553, %r1553, 12;
	add.s32 	%r2475, %r1554, %r1549;
	xor.b32  	%r1555, %r2475, %r1551;
	shf.l.wrap.b32 	%r2486, %r1555, %r1555, 8;
	add.s32 	%r2481, %r2486, %r1552;
	xor.b32  	%r1556, %r2481, %r1554;
	shf.l.wrap.b32 	%r2496, %r1556, %r1556, 7;
	add.s32 	%r2471, %r2471, 1;
	setp.ne.s32 	%p25, %r2471, 4;
	@%p25 bra 	$L__BB3_36;
	cvt.u16.u32 	%rs48, %r2472;
	not.b16 	%rs49, %rs48;
	cvt.u16.u32 	%rs50, %r2473;
	cvt.u32.u16 	%r1557, %rs10;
	add.s32 	%r1558, %r1557, %r2453;
	add.s32 	%r1559, %r1558, -11;
	not.b32 	%r1560, %r1559;
	add.s32 	%r1561, %r1560, %r128;
	shr.u32 	%r1562, %r2393, %r1561;
	and.b32  	%r1563, %r1562, 1;
	setp.eq.b32 	%p26, %r1563, 1;
	selp.b16 	%rs51, %rs50, %rs49, %p26;
	and.b16  	%rs20, %rs51, 1;
	and.b16  	%rs52, %rs74, 255;
	setp.ne.s16 	%p27, %rs52, 1;
	mov.u16 	%rs74, %rs20;
	@%p27 bra 	$L__BB3_39;
	ld.param.u64 	%rd102, [fused_batch_pir_kernel_v3_8_param_1];
	cvt.u32.u16 	%r1564, %rs10;
	add.s32 	%r1565, %r1564, %r2453;
	add.s32 	%r1566, %r1565, -11;
	not.b32 	%r1567, %r1566;
	add.s32 	%r1568, %r1567, %r128;
	shr.u32 	%r1569, %r2393, %r1568;
	and.b32  	%r1570, %r1569, 1;
	setp.eq.b32 	%p28, %r1570, 1;
	cvt.u64.u32 	%rd38, %r2453;
	add.s64 	%rd40, %rd38, %rd39;
	cvta.to.global.u64 	%rd41, %rd102;
	mul.lo.s32 	%r1571, %r2200, 3;
	mul.wide.u32 	%rd42, %r1571, 488;
	add.s64 	%rd43, %rd41, %rd42;
	add.s64 	%rd44, %rd43, 17;
	shl.b64 	%rd45, %rd40, 4;
	add.s64 	%rd46, %rd44, %rd45;
	ld.global.u32 	%r1572, [%rd46+315];
	selp.b32 	%r1573, %r2491, %r2492, %p28;
	xor.b32  	%r1574, %r1573, %r1572;
	selp.b32 	%r1575, %r2490, %r2493, %p28;
	selp.b32 	%r2491, %r1574, %r2491, %p28;
	selp.b32 	%r2492, %r2492, %r1574, %p28;
	ld.global.u32 	%r1576, [%rd46+319];
	xor.b32  	%r1577, %r1575, %r1576;
	selp.b32 	%r1578, %r2489, %r2494, %p28;
	selp.b32 	%r2490, %r1577, %r2490, %p28;
	selp.b32 	%r2493, %r2493, %r1577, %p28;
	ld.global.u32 	%r1579, [%rd46+323];
	xor.b32  	%r1580, %r1578, %r1579;
	selp.b32 	%r1581, %r2488, %r2495, %p28;
	selp.b32 	%r2489, %r1580, %r2489, %p28;
	selp.b32 	%r2494, %r2494, %r1580, %p28;
	ld.global.u32 	%r1582, [%rd46+327];
	xor.b32  	%r1583, %r1581, %r1582;
	selp.b64 	%rd47, 445, 420, %p28;
	selp.b32 	%r2488, %r1583, %r2488, %p28;
	selp.b32 	%r2495, %r2495, %r1583, %p28;
	add.s64 	%rd48, %rd47, %rd40;
	add.s64 	%rd49, %rd48, %rd44;
	ld.global.u8 	%rs53, [%rd49+460];
	xor.b16  	%rs74, %rs53, %rs20;
$L__BB3_39:
	cvt.u32.u16 	%r1584, %rs10;
	add.s32 	%r1585, %r1584, -11;
	add.s32 	%r1586, %r2453, %r1585;
	not.b32 	%r1587, %r1586;
	add.s32 	%r1588, %r1587, %r128;
	shr.u32 	%r1589, %r2393, %r1588;
	and.b32  	%r1590, %r1589, 1;
	setp.eq.b32 	%p29, %r1590, 1;
	selp.b32 	%r2496, %r2491, %r2492, %p29;
	selp.b32 	%r2497, %r2490, %r2493, %p29;
	selp.b32 	%r2498, %r2489, %r2494, %p29;
	selp.b32 	%r2499, %r2488, %r2495, %p29;
	add.s32 	%r2453, %r2453, 1;
	sub.s32 	%r1591, %r128, %r1585;
	setp.ne.s32 	%p30, %r2453, %r1591;
	@%p30 bra 	$L__BB3_33;
$L__BB3_40:
	and.b16  	%rs54, %rs74, 255;
	setp.ne.s16 	%p31, %rs54, 1;
	@%p31 bra 	$L__BB3_42;
	ld.param.u64 	%rd103, [fused_batch_pir_kernel_v3_8_param_1];
	cvta.to.global.u64 	%rd50, %rd103;
	mul.lo.s32 	%r1592, %r2200, 3;
	mul.wide.u32 	%rd51, %r1592, 488;
	add.s64 	%rd52, %rd50, %rd51;
	ld.global.u32 	%r1593, [%rd52+960];
	xor.b32  	%r2496, %r2496, %r1593;
$L__BB3_42:
	@%p31 bra 	$L__BB3_44;
	ld.param.u64 	%rd104, [fused_batch_pir_kernel_v3_8_param_1];
	cvta.to.global.u64 	%rd53, %rd104;
	mul.lo.s32 	%r1594, %r2200, 3;
	mul.wide.u32 	%rd54, %r1594, 488;
	add.s64 	%rd55, %rd53, %rd54;
	ld.global.u32 	%r1595, [%rd55+964];
	xor.b32  	%r2497, %r2497, %r1595;
$L__BB3_44:
	@%p31 bra 	$L__BB3_46;
	ld.param.u64 	%rd105, [fused_batch_pir_kernel_v3_8_param_1];
	cvta.to.global.u64 	%rd56, %rd105;
	mul.lo.s32 	%r1596, %r2200, 3;
	mul.wide.u32 	%rd57, %r1596, 488;
	add.s64 	%rd58, %rd56, %rd57;
	ld.global.u32 	%r1597, [%rd58+968];
	xor.b32  	%r2498, %r2498, %r1597;
$L__BB3_46:
	@%p31 bra 	$L__BB3_48;
	ld.param.u64 	%rd106, [fused_batch_pir_kernel_v3_8_param_1];
	cvta.to.global.u64 	%rd59, %rd106;
	mul.lo.s32 	%r1598, %r2200, 3;
	mul.wide.u32 	%rd60, %r1598, 488;
	add.s64 	%rd61, %rd59, %rd60;
	ld.global.u32 	%r1599, [%rd61+972];
	xor.b32  	%r2499, %r2499, %r1599;
$L__BB3_48:
	cvt.u32.u16 	%r1600, %rs12;
	sub.s32 	%r1601, %r133, %r1600;
	add.s32 	%r1602, %r1601, 11;
	setp.lt.s32 	%p35, %r1602, 1;
	mov.u32 	%r2551, %r129;
	mov.u32 	%r2552, %r130;
	mov.u32 	%r2553, %r131;
	mov.u32 	%r2554, %r132;
	mov.u16 	%rs77, %rs13;
	@%p35 bra 	$L__BB3_57;
	mov.b32 	%r2508, 0;
	mov.u32 	%r2551, %r129;
	mov.u32 	%r2552, %r130;
	mov.u32 	%r2553, %r131;
	mov.u32 	%r2554, %r132;
	mov.u16 	%rs77, %rs13;
$L__BB3_50:
	mov.b32 	%r2521, 1797285236;
	mov.b32 	%r2520, 2036477234;
	mov.b32 	%r2519, 857760878;
	mov.b32 	%r2518, 1634760805;
	mov.b32 	%r2509, 0;
	mov.u32 	%r2510, %r2509;
	mov.u32 	%r2511, %r2509;
	mov.u32 	%r2512, %r2509;
	mov.u32 	%r2513, %r2509;
	mov.u32 	%r2514, %r2554;
	mov.u32 	%r2515, %r2553;
	mov.u32 	%r2516, %r2552;
	mov.u32 	%r2517, %r2551;
	mov.u32 	%r2522, %r2551;
	mov.u32 	%r2523, %r2552;
	mov.u32 	%r2524, %r2553;
	mov.u32 	%r2525, %r2554;
$L__BB3_51:
	add.s32 	%r1609, %r2518, %r2522;
	xor.b32  	%r1610, %r2513, %r1609;
	shf.l.wrap.b32 	%r1611, %r1610, %r1610, 16;
	add.s32 	%r1612, %r1611, %r2517;
	xor.b32  	%r1613, %r1612, %r2522;
	shf.l.wrap.b32 	%r1614, %r1613, %r1613, 12;
	add.s32 	%r1615, %r1614, %r1609;
	xor.b32  	%r1616, %r1615, %r1611;
	shf.l.wrap.b32 	%r1617, %r1616, %r1616, 8;
	add.s32 	%r1618, %r1617, %r1612;
	xor.b32  	%r1619, %r1618, %r1614;
	shf.l.wrap.b32 	%r1620, %r1619, %r1619, 7;
	add.s32 	%r1621, %r2519, %r2523;
	xor.b32  	%r1622, %r2512, %r1621;
	shf.l.wrap.b32 	%r1623, %r1622, %r1622, 16;
	add.s32 	%r1624, %r1623, %r2516;
	xor.b32  	%r1625, %r1624, %r2523;
	shf.l.wrap.b32 	%r1626, %r1625, %r1625, 12;
	add.s32 	%r1627, %r1626, %r1621;
	xor.b32  	%r1628, %r1627, %r1623;
	shf.l.wrap.b32 	%r1629, %r1628, %r1628, 8;
	add.s32 	%r1630, %r1629, %r1624;
	xor.b32  	%r1631, %r1630, %r1626;
	shf.l.wrap.b32 	%r1632, %r1631, %r1631, 7;
	add.s32 	%r1633, %r2520, %r2524;
	xor.b32  	%r1634, %r2511, %r1633;
	shf.l.wrap.b32 	%r1635, %r1634, %r1634, 16;
	add.s32 	%r1636, %r1635, %r2515;
	xor.b32  	%r1637, %r1636, %r2524;
	shf.l.wrap.b32 	%r1638, %r1637, %r1637, 12;
	add.s32 	%r1639, %r1638, %r1633;
	xor.b32  	%r1640, %r1639, %r1635;
	shf.l.wrap.b32 	%r1641, %r1640, %r1640, 8;
	add.s32 	%r1642, %r1641, %r1636;
	xor.b32  	%r1643, %r1642, %r1638;
	shf.l.wrap.b32 	%r1644, %r1643, %r1643, 7;
	add.s32 	%r1645, %r2521, %r2525;
	xor.b32  	%r1646, %r2510, %r1645;
	shf.l.wrap.b32 	%r1647, %r1646, %r1646, 16;
	add.s32 	%r1648, %r1647, %r2514;
	xor.b32  	%r1649, %r1648, %r2525;
	shf.l.wrap.b32 	%r1650, %r1649, %r1649, 12;
	add.s32 	%r1651, %r1650, %r1645;
	xor.b32  	%r1652, %r1651, %r1647;
	shf.l.wrap.b32 	%r1653, %r1652, %r1652, 8;
	add.s32 	%r1654, %r1653, %r1648;
	xor.b32  	%r1655, %r1654, %r1650;
	shf.l.wrap.b32 	%r1656, %r1655, %r1655, 7;
	add.s32 	%r1657, %r1632, %r1615;
	xor.b32  	%r1658, %r1657, %r1653;
	shf.l.wrap.b32 	%r1659, %r1658, %r1658, 16;
	add.s32 	%r1660, %r1659, %r1642;
	xor.b32  	%r1661, %r1660, %r1632;
	shf.l.wrap.b32 	%r1662, %r1661, %r1661, 12;
	add.s32 	%r2518, %r1662, %r1657;
	xor.b32  	%r1663, %r2518, %r1659;
	shf.l.wrap.b32 	%r2510, %r1663, %r1663, 8;
	add.s32 	%r2515, %r2510, %r1660;
	xor.b32  	%r1664, %r2515, %r1662;
	shf.l.wrap.b32 	%r2523, %r1664, %r1664, 7;
	add.s32 	%r1665, %r1644, %r1627;
	xor.b32  	%r1666, %r1665, %r1617;
	shf.l.wrap.b32 	%r1667, %r1666, %r1666, 16;
	add.s32 	%r1668, %r1667, %r1654;
	xor.b32  	%r1669, %r1668, %r1644;
	shf.l.wrap.b32 	%r1670, %r1669, %r1669, 12;
	add.s32 	%r2519, %r1670, %r1665;
	xor.b32  	%r1671, %r2519, %r1667;
	shf.l.wrap.b32 	%r2513, %r1671, %r1671, 8;
	add.s32 	%r2514, %r2513, %r1668;
	xor.b32  	%r1672, %r2514, %r1670;
	shf.l.wrap.b32 	%r2524, %r1672, %r1672, 7;
	add.s32 	%r1673, %r1656, %r1639;
	xor.b32  	%r1674, %r1673, %r1629;
	shf.l.wrap.b32 	%r1675, %r1674, %r1674, 16;
	add.s32 	%r1676, %r1675, %r1618;
	xor.b32  	%r1677, %r1676, %r1656;
	shf.l.wrap.b32 	%r1678, %r1677, %r1677, 12;
	add.s32 	%r2520, %r1678, %r1673;
	xor.b32  	%r1679, %r2520, %r1675;
	shf.l.wrap.b32 	%r2512, %r1679, %r1679, 8;
	add.s32 	%r2517, %r2512, %r1676;
	xor.b32  	%r1680, %r2517, %r1678;
	shf.l.wrap.b32 	%r2525, %r1680, %r1680, 7;
	add.s32 	%r1681, %r1620, %r1651;
	xor.b32  	%r1682, %r1681, %r1641;
	shf.l.wrap.b32 	%r1683, %r1682, %r1682, 16;
	add.s32 	%r1684, %r1683, %r1630;
	xor.b32  	%r1685, %r1684, %r1620;
	shf.l.wrap.b32 	%r1686, %r1685, %r1685, 12;
	add.s32 	%r2521, %r1686, %r1681;
	xor.b32  	%r1687, %r2521, %r1683;
	shf.l.wrap.b32 	%r2511, %r1687, %r1687, 8;
	add.s32 	%r2516, %r2511, %r1684;
	xor.b32  	%r1688, %r2516, %r1686;
	shf.l.wrap.b32 	%r2522, %r1688, %r1688, 7;
	add.s32 	%r2509, %r2509, 1;
	setp.ne.s32 	%p36, %r2509, 4;
	@%p36 bra 	$L__BB3_51;
	add.s32 	%r2547, %r2518, 1634760805;
	add.s32 	%r2548, %r2519, 857760878;
	add.s32 	%r2549, %r2520, 2036477234;
	add.s32 	%r2550, %r2521, 1797285236;
	add.s32 	%r2546, %r2522, %r2551;
	add.s32 	%r2545, %r2523, %r2552;
	add.s32 	%r2544, %r2524, %r2553;
	add.s32 	%r2543, %r2525, %r2554;
	mov.b32 	%r2539, 1;
	mov.b32 	%r2530, 1797285236;
	mov.b32 	%r2529, 2036477234;
	mov.b32 	%r2528, 857760878;
	mov.b32 	%r2527, 1634760805;
	mov.b32 	%r2526, 0;
	mov.u32 	%r2535, %r2551;
	mov.u32 	%r2536, %r2552;
	mov.u32 	%r2537, %r2553;
	mov.u32 	%r2538, %r2554;
	mov.u32 	%r2540, %r2526;
	mov.u32 	%r2541, %r2526;
	mov.u32 	%r2542, %r2526;
$L__BB3_53:
	add.s32 	%r1695, %r2527, %r2551;
	xor.b32  	%r1696, %r1695, %r2539;
	shf.l.wrap.b32 	%r1697, %r1696, %r1696, 16;
	add.s32 	%r1698, %r1697, %r2535;
	xor.b32  	%r1699, %r1698, %r2551;
	shf.l.wrap.b32 	%r1700, %r1699, %r1699, 12;
	add.s32 	%r1701, %r1700, %r1695;
	xor.b32  	%r1702, %r1701, %r1697;
	shf.l.wrap.b32 	%r1703, %r1702, %r1702, 8;
	add.s32 	%r1704, %r1703, %r1698;
	xor.b32  	%r1705, %r1704, %r1700;
	shf.l.wrap.b32 	%r1706, %r1705, %r1705, 7;
	add.s32 	%r1707, %r2528, %r2552;
	xor.b32  	%r1708, %r1707, %r2540;
	shf.l.wrap.b32 	%r1709, %r1708, %r1708, 16;
	add.s32 	%r1710, %r1709, %r2536;
	xor.b32  	%r1711, %r1710, %r2552;
	shf.l.wrap.b32 	%r1712, %r1711, %r1711, 12;
	add.s32 	%r1713, %r1712, %r1707;
	xor.b32  	%r1714, %r1713, %r1709;
	shf.l.wrap.b32 	%r1715, %r1714, %r1714, 8;
	add.s32 	%r1716, %r1715, %r1710;
	xor.b32  	%r1717, %r1716, %r1712;
	shf.l.wrap.b32 	%r1718, %r1717, %r1717, 7;
	add.s32 	%r1719, %r2529, %r2553;
	xor.b32  	%r1720, %r1719, %r2541;
	shf.l.wrap.b32 	%r1721, %r1720, %r1720, 16;
	add.s32 	%r1722, %r1721, %r2537;
	xor.b32  	%r1723, %r1722, %r2553;
	shf.l.wrap.b32 	%r1724, %r1723, %r1723, 12;
	add.s32 	%r1725, %r1724, %r1719;
	xor.b32  	%r1726, %r1725, %r1721;
	shf.l.wrap.b32 	%r1727, %r1726, %r1726, 8;
	add.s32 	%r1728, %r1727, %r1722;
	xor.b32  	%r1729, %r1728, %r1724;
	shf.l.wrap.b32 	%r1730, %r1729, %r1729, 7;
	add.s32 	%r1731, %r2530, %r2554;
	xor.b32  	%r1732, %r1731, %r2542;
	shf.l.wrap.b32 	%r1733, %r1732, %r1732, 16;
	add.s32 	%r1734, %r1733, %r2538;
	xor.b32  	%r1735, %r1734, %r2554;
	shf.l.wrap.b32 	%r1736, %r1735, %r1735, 12;
	add.s32 	%r1737, %r1736, %r1731;
	xor.b32  	%r1738, %r1737, %r1733;
	shf.l.wrap.b32 	%r1739, %r1738, %r1738, 8;
	add.s32 	%r1740, %r1739, %r1734;
	xor.b32  	%r1741, %r1740, %r1736;
	shf.l.wrap.b32 	%r1742, %r1741, %r1741, 7;
	add.s32 	%r1743, %r1718, %r1701;
	xor.b32  	%r1744, %r1743, %r1739;
	shf.l.wrap.b32 	%r1745, %r1744, %r1744, 16;
	add.s32 	%r1746, %r1745, %r1728;
	xor.b32  	%r1747, %r1746, %r1718;
	shf.l.wrap.b32 	%r1748, %r1747, %r1747, 12;
	add.s32 	%r2527, %r1748, %r1743;
	xor.b32  	%r1749, %r2527, %r1745;
	shf.l.wrap.b32 	%r2542, %r1749, %r1749, 8;
	add.s32 	%r2537, %r2542, %r1746;
	xor.b32  	%r1750, %r2537, %r1748;
	shf.l.wrap.b32 	%r2552, %r1750, %r1750, 7;
	add.s32 	%r1751, %r1730, %r1713;
	xor.b32  	%r1752, %r1751, %r1703;
	shf.l.wrap.b32 	%r1753, %r1752, %r1752, 16;
	add.s32 	%r1754, %r1753, %r1740;
	xor.b32  	%r1755, %r1754, %r1730;
	shf.l.wrap.b32 	%r1756, %r1755, %r1755, 12;
	add.s32 	%r2528, %r1756, %r1751;
	xor.b32  	%r1757, %r2528, %r1753;
	shf.l.wrap.b32 	%r2539, %r1757, %r1757, 8;
	add.s32 	%r2538, %r2539, %r1754;
	xor.b32  	%r1758, %r2538, %r1756;
	shf.l.wrap.b32 	%r2553, %r1758, %r1758, 7;
	add.s32 	%r1759, %r1742, %r1725;
	xor.b32  	%r1760, %r1759, %r1715;
	shf.l.wrap.b32 	%r1761, %r1760, %r1760, 16;
	add.s32 	%r1762, %r1761, %r1704;
	xor.b32  	%r1763, %r1762, %r1742;
	shf.l.wrap.b32 	%r1764, %r1763, %r1763, 12;
	add.s32 	%r2529, %r1764, %r1759;
	xor.b32  	%r1765, %r2529, %r1761;
	shf.l.wrap.b32 	%r2540, %r1765, %r1765, 8;
	add.s32 	%r2535, %r2540, %r1762;
	xor.b32  	%r1766, %r2535, %r1764;
	shf.l.wrap.b32 	%r2554, %r1766, %r1766, 7;
	add.s32 	%r1767, %r1706, %r1737;
	xor.b32  	%r1768, %r1767, %r1727;
	shf.l.wrap.b32 	%r1769, %r1768, %r1768, 16;
	add.s32 	%r1770, %r1769, %r1716;
	xor.b32  	%r1771, %r1770, %r1706;
	shf.l.wrap.b32 	%r1772, %r1771, %r1771, 12;
	add.s32 	%r2530, %r1772, %r1767;
	xor.b32  	%r1773, %r2530, %r1769;
	shf.l.wrap.b32 	%r2541, %r1773, %r1773, 8;
	add.s32 	%r2536, %r2541, %r1770;
	xor.b32  	%r1774, %r2536, %r1772;
	shf.l.wrap.b32 	%r2551, %r1774, %r1774, 7;
	add.s32 	%r2526, %r2526, 1;
	setp.ne.s32 	%p37, %r2526, 4;
	@%p37 bra 	$L__BB3_53;
	cvt.u16.u32 	%rs58, %r2527;
	not.b16 	%rs59, %rs58;
	cvt.u16.u32 	%rs60, %r2528;
	cvt.u32.u16 	%r1775, %rs12;
	add.s32 	%r1776, %r1775, %r2508;
	add.s32 	%r1777, %r1776, -11;
	not.b32 	%r1778, %r1777;
	add.s32 	%r1779, %r1778, %r133;
	shr.u32 	%r1780, %r2393, %r1779;
	and.b32  	%r1781, %r1780, 1;
	setp.eq.b32 	%p38, %r1781, 1;
	selp.b16 	%rs61, %rs60, %rs59, %p38;
	and.b16  	%rs25, %rs61, 1;
	and.b16  	%rs62, %rs77, 255;
	setp.ne.s16 	%p39, %rs62, 1;
	mov.u16 	%rs77, %rs25;
	@%p39 bra 	$L__BB3_56;
	ld.param.u64 	%rd107, [fused_batch_pir_kernel_v3_8_param_1];
	cvt.u32.u16 	%r1782, %rs12;
	add.s32 	%r1783, %r1782, %r2508;
	add.s32 	%r1784, %r1783, -11;
	not.b32 	%r1785, %r1784;
	add.s32 	%r1786, %r1785, %r133;
	shr.u32 	%r1787, %r2393, %r1786;
	and.b32  	%r1788, %r1787, 1;
	setp.eq.b32 	%p40, %r1788, 1;
	cvt.u64.u32 	%rd62, %r2508;
	cvt.u64.u16 	%rd63, %rs12;
	add.s64 	%rd64, %rd62, %rd63;
	cvta.to.global.u64 	%rd65, %rd107;
	mul.lo.s32 	%r1789, %r2200, 3;
	mul.wide.u32 	%rd66, %r1789, 488;
	add.s64 	%rd67, %rd65, %rd66;
	add.s64 	%rd68, %rd67, 17;
	shl.b64 	%rd69, %rd64, 4;
	add.s64 	%rd70, %rd68, %rd69;
	ld.global.u32 	%r1790, [%rd70+803];
	selp.b32 	%r1791, %r2546, %r2547, %p40;
	xor.b32  	%r1792, %r1791, %r1790;
	selp.b32 	%r1793, %r2545, %r2548, %p40;
	selp.b32 	%r2546, %r1792, %r2546, %p40;
	selp.b32 	%r2547, %r2547, %r1792, %p40;
	ld.global.u32 	%r1794, [%rd70+807];
	xor.b32  	%r1795, %r1793, %r1794;
	selp.b32 	%r1796, %r2544, %r2549, %p40;
	selp.b32 	%r2545, %r1795, %r2545, %p40;
	selp.b32 	%r2548, %r2548, %r1795, %p40;
	ld.global.u32 	%r1797, [%rd70+811];
	xor.b32  	%r1798, %r1796, %r1797;
	selp.b32 	%r1799, %r2543, %r2550, %p40;
	selp.b32 	%r2544, %r1798, %r2544, %p40;
	selp.b32 	%r2549, %r2549, %r1798, %p40;
	ld.global.u32 	%r1800, [%rd70+815];
	xor.b32  	%r1801, %r1799, %r1800;
	selp.b64 	%rd71, 445, 420, %p40;
	selp.b32 	%r2543, %r1801, %r2543, %p40;
	selp.b32 	%r2550, %r2550, %r1801, %p40;
	add.s64 	%rd72, %rd71, %rd64;
	add.s64 	%rd73, %rd72, %rd68;
	ld.global.u8 	%rs63, [%rd73+948];
	xor.b16  	%rs77, %rs63, %rs25;
$L__BB3_56:
	cvt.u32.u16 	%r1802, %rs12;
	add.s32 	%r1803, %r1802, -11;
	add.s32 	%r1804, %r2508, %r1803;
	not.b32 	%r1805, %r1804;
	add.s32 	%r1806, %r1805, %r133;
	shr.u32 	%r1807, %r2393, %r1806;
	and.b32  	%r1808, %r1807, 1;
	setp.eq.b32 	%p41, %r1808, 1;
	selp.b32 	%r2551, %r2546, %r2547, %p41;
	selp.b32 	%r2552, %r2545, %r2548, %p41;
	selp.b32 	%r2553, %r2544, %r2549, %p41;
	selp.b32 	%r2554, %r2543, %r2550, %p41;
	add.s32 	%r2508, %r2508, 1;
	sub.s32 	%r1809, %r133, %r1803;
	setp.ne.s32 	%p42, %r2508, %r1809;
	@%p42 bra 	$L__BB3_50;
$L__BB3_57:
	and.b16  	%rs64, %rs77, 255;
	setp.ne.s16 	%p43, %rs64, 1;
	@%p43 bra 	$L__BB3_59;
	ld.param.u64 	%rd108, [fused_batch_pir_kernel_v3_8_param_1];
	cvta.to.global.u64 	%rd74, %rd108;
	mul.lo.s32 	%r1810, %r2200, 3;
	mul.wide.u32 	%rd75, %r1810, 488;
	add.s64 	%rd76, %rd74, %rd75;
	ld.global.u32 	%r1811, [%rd76+1448];
	xor.b32  	%r2551, %r2551, %r1811;
$L__BB3_59:
	@%p43 bra 	$L__BB3_61;
	ld.param.u64 	%rd109, [fused_batch_pir_kernel_v3_8_param_1];
	cvta.to.global.u64 	%rd77, %rd109;
	mul.lo.s32 	%r1812, %r2200, 3;
	mul.wide.u32 	%rd78, %r1812, 488;
	add.s64 	%rd79, %rd77, %rd78;
	ld.global.u32 	%r1813, [%rd79+1452];
	xor.b32  	%r2552, %r2552, %r1813;
$L__BB3_61:
	@%p43 bra 	$L__BB3_63;
	ld.param.u64 	%rd110, [fused_batch_pir_kernel_v3_8_param_1];
	cvta.to.global.u64 	%rd80, %rd110;
	mul.lo.s32 	%r1814, %r2200, 3;
	mul.wide.u32 	%rd81, %r1814, 488;
	add.s64 	%rd82, %rd80, %rd81;
	ld.global.u32 	%r1815, [%rd82+1456];
	xor.b32  	%r2553, %r2553, %r1815;
$L__BB3_63:
	@%p43 bra 	$L__BB3_65;
	ld.param.u64 	%rd111, [fused_batch_pir_kernel_v3_8_param_1];
	cvta.to.global.u64 	%rd83, %rd111;
	mul.lo.s32 	%r1816, %r2200, 3;
	mul.wide.u32 	%rd84, %r1816, 488;
	add.s64 	%rd85, %rd83, %rd84;
	ld.global.u32 	%r1817, [%rd85+1460];
	xor.b32  	%r2554, %r2554, %r1817;
$L__BB3_65:
	ld.param.u64 	%rd95, [fused_batch_pir_kernel_v3_8_param_0];
	mov.u32 	%r1818, %tid.x;
	mul.wide.s32 	%rd86, %r2393, 4096;
	cvta.to.global.u64 	%rd87, %rd95;
	add.s64 	%rd88, %rd87, %rd86;
	shl.b32 	%r1819, %r1818, 4;
	cvt.u64.u32 	%rd89, %r1819;
	and.b64  	%rd90, %rd89, 496;
	add.s64 	%rd91, %rd88, %rd90;
	ld.global.v4.u32 	{%r1820, %r1821, %r1822, %r1823}, [%rd91];
	and.b32  	%r1824, %r2398, %r1820;
	xor.b32  	%r2392, %r2392, %r1824;
	and.b32  	%r1825, %r2399, %r1821;
	xor.b32  	%r2391, %r2391, %r1825;
	and.b32  	%r1826, %r2400, %r1822;
	xor.b32  	%r2390, %r2390, %r1826;
	and.b32  	%r1827, %r2401, %r1823;
	xor.b32  	%r2389, %r2389, %r1827;
	ld.global.v4.u32 	{%r1828, %r1829, %r1830, %r1831}, [%rd91+512];
	and.b32  	%r1832, %r2398, %r1828;
	xor.b32  	%r2388, %r2388, %r1832;
	and.b32  	%r1833, %r2399, %r1829;
	xor.b32  	%r2387, %r2387, %r1833;
	and.b32  	%r1834, %r2400, %r1830;
	xor.b32  	%r2386, %r2386, %r1834;
	and.b32  	%r1835, %r2401, %r1831;
	xor.b32  	%r2385, %r2385, %r1835;
	ld.global.v4.u32 	{%r1836, %r1837, %r1838, %r1839}, [%rd91+1024];
	and.b32  	%r1840, %r2398, %r1836;
	xor.b32  	%r2384, %r2384, %r1840;
	and.b32  	%r1841, %r2399, %r1837;
	xor.b32  	%r2383, %r2383, %r1841;
	and.b32  	%r1842, %r2400, %r1838;
	xor.b32  	%r2382, %r2382, %r1842;
	and.b32  	%r1843, %r2401, %r1839;
	xor.b32  	%r2381, %r2381, %r1843;
	ld.global.v4.u32 	{%r1844, %r1845, %r1846, %r1847}, [%rd91+1536];
	and.b32  	%r1848, %r2398, %r1844;
	xor.b32  	%r2380, %r2380, %r1848;
	and.b32  	%r1849, %r2399, %r1845;
	xor.b32  	%r2379, %r2379, %r1849;
	and.b32  	%r1850, %r2400, %r1846;
	xor.b32  	%r2378, %r2378, %r1850;
	and.b32  	%r1851, %r2401, %r1847;
	xor.b32  	%r2377, %r2377, %r1851;
	ld.global.v4.u32 	{%r1852, %r1853, %r1854, %r1855}, [%rd91+2048];
	and.b32  	%r1856, %r2398, %r1852;
	xor.b32  	%r2376, %r2376, %r1856;
	and.b32  	%r1857, %r2399, %r1853;
	xor.b32  	%r2375, %r2375, %r1857;
	and.b32  	%r1858, %r2400, %r1854;
	xor.b32  	%r2374, %r2374, %r1858;
	and.b32  	%r1859, %r2401, %r1855;
	xor.b32  	%r2373, %r2373, %r1859;
	ld.global.v4.u32 	{%r1860, %r1861, %r1862, %r1863}, [%rd91+2560];
	and.b32  	%r1864, %r2398, %r1860;
	xor.b32  	%r2372, %r2372, %r1864;
	and.b32  	%r1865, %r2399, %r1861;
	xor.b32  	%r2371, %r2371, %r1865;
	and.b32  	%r1866, %r2400, %r1862;
	xor.b32  	%r2370, %r2370, %r1866;
	and.b32  	%r1867, %r2401, %r1863;
	xor.b32  	%r2369, %r2369, %r1867;
	ld.global.v4.u32 	{%r1868, %r1869, %r1870, %r1871}, [%rd91+3072];
	and.b32  	%r1872, %r2398, %r1868;
	xor.b32  	%r2368, %r2368, %r1872;
	and.b32  	%r1873, %r2399, %r1869;
	xor.b32  	%r2367, %r2367, %r1873;
	and.b32  	%r1874, %r2400, %r1870;
	xor.b32  	%r2366, %r2366, %r1874;
	and.b32  	%r1875, %r2401, %r1871;
	xor.b32  	%r2365, %r2365, %r1875;
	ld.global.v4.u32 	{%r1876, %r1877, %r1878, %r1879}, [%rd91+3584];
	and.b32  	%r1880, %r2398, %r1876;
	xor.b32  	%r2364, %r2364, %r1880;
	and.b32  	%r1881, %r2399, %r1877;
	xor.b32  	%r2363, %r2363, %r1881;
	and.b32  	%r1882, %r2400, %r1878;
	xor.b32  	%r2362, %r2362, %r1882;
	and.b32  	%r1883, %r2401, %r1879;
	xor.b32  	%r2361, %r2361, %r1883;
	and.b32  	%r1884, %r2496, %r1820;
	xor.b32  	%r2360, %r2360, %r1884;
	and.b32  	%r1885, %r2497, %r1821;
	xor.b32  	%r2359, %r2359, %r1885;
	and.b32  	%r1886, %r2498, %r1822;
	xor.b32  	%r2358, %r2358, %r1886;
	and.b32  	%r1887, %r2499, %r1823;
	xor.b32  	%r2357, %r2357, %r1887;
	and.b32  	%r1888, %r2496, %r1828;
	xor.b32  	%r2356, %r2356, %r1888;
	and.b32  	%r1889, %r2497, %r1829;
	xor.b32  	%r2355, %r2355, %r1889;
	and.b32  	%r1890, %r2498, %r1830;
	xor.b32  	%r2354, %r2354, %r1890;
	and.b32  	%r1891, %r2499, %r1831;
	xor.b32  	%r2353, %r2353, %r1891;
	and.b32  	%r1892, %r2496, %r1836;
	xor.b32  	%r2352, %r2352, %r1892;
	and.b32  	%r1893, %r2497, %r1837;
	xor.b32  	%r2351, %r2351, %r1893;
	and.b32  	%r1894, %r2498, %r1838;
	xor.b32  	%r2350, %r2350, %r1894;
	and.b32  	%r1895, %r2499, %r1839;
	xor.b32  	%r2349, %r2349, %r1895;
	and.b32  	%r1896, %r2496, %r1844;
	xor.b32  	%r2348, %r2348, %r1896;
	and.b32  	%r1897, %r2497, %r1845;
	xor.b32  	%r2347, %r2347, %r1897;
	and.b32  	%r1898, %r2498, %r1846;
	xor.b32  	%r2346, %r2346, %r1898;
	and.b32  	%r1899, %r2499, %r1847;
	xor.b32  	%r2345, %r2345, %r1899;
	and.b32  	%r1900, %r2496, %r1852;
	xor.b32  	%r2344, %r2344, %r1900;
	and.b32  	%r1901, %r2497, %r1853;
	xor.b32  	%r2343, %r2343, %r1901;
	and.b32  	%r1902, %r2498, %r1854;
	xor.b32  	%r2342, %r2342, %r1902;
	and.b32  	%r1903, %r2499, %r1855;
	xor.b32  	%r2341, %r2341, %r1903;
	and.b32  	%r1904, %r2496, %r1860;
	xor.b32  	%r2340, %r2340, %r1904;
	and.b32  	%r1905, %r2497, %r1861;
	xor.b32  	%r2339, %r2339, %r1905;
	and.b32  	%r1906, %r2498, %r1862;
	xor.b32  	%r2338, %r2338, %r1906;
	and.b32  	%r1907, %r2499, %r1863;
	xor.b32  	%r2337, %r2337, %r1907;
	and.b32  	%r1908, %r2496, %r1868;
	xor.b32  	%r2336, %r2336, %r1908;
	and.b32  	%r1909, %r2497, %r1869;
	xor.b32  	%r2335, %r2335, %r1909;
	and.b32  	%r1910, %r2498, %r1870;
	xor.b32  	%r2334, %r2334, %r1910;
	and.b32  	%r1911, %r2499, %r1871;
	xor.b32  	%r2333, %r2333, %r1911;
	and.b32  	%r1912, %r2496, %r1876;
	xor.b32  	%r2332, %r2332, %r1912;
	and.b32  	%r1913, %r2497, %r1877;
	xor.b32  	%r2331, %r2331, %r1913;
	and.b32  	%r1914, %r2498, %r1878;
	xor.b32  	%r2330, %r2330, %r1914;
	and.b32  	%r1915, %r2499, %r1879;
	xor.b32  	%r2329, %r2329, %r1915;
	and.b32  	%r1916, %r2551, %r1820;
	xor.b32  	%r2328, %r2328, %r1916;
	and.b32  	%r1917, %r2552, %r1821;
	xor.b32  	%r2327, %r2327, %r1917;
	and.b32  	%r1918, %r2553, %r1822;
	xor.b32  	%r2326, %r2326, %r1918;
	and.b32  	%r1919, %r2554, %r1823;
	xor.b32  	%r2325, %r2325, %r1919;
	and.b32  	%r1920, %r2551, %r1828;
	xor.b32  	%r2324, %r2324, %r1920;
	and.b32  	%r1921, %r2552, %r1829;
	xor.b32  	%r2323, %r2323, %r1921;
	and.b32  	%r1922, %r2553, %r1830;
	xor.b32  	%r2322, %r2322, %r1922;
	and.b32  	%r1923, %r2554, %r1831;
	xor.b32  	%r2321, %r2321, %r1923;
	and.b32  	%r1924, %r2551, %r1836;
	xor.b32  	%r2320, %r2320, %r1924;
	and.b32  	%r1925, %r2552, %r1837;
	xor.b32  	%r2319, %r2319, %r1925;
	and.b32  	%r1926, %r2553, %r1838;
	xor.b32  	%r2318, %r2318, %r1926;
	and.b32  	%r1927, %r2554, %r1839;
	xor.b32  	%r2317, %r2317, %r1927;
	and.b32  	%r1928, %r2551, %r1844;
	xor.b32  	%r2316, %r2316, %r1928;
	and.b32  	%r1929, %r2552, %r1845;
	xor.b32  	%r2315, %r2315, %r1929;
	and.b32  	%r1930, %r2553, %r1846;
	xor.b32  	%r2314, %r2314, %r1930;
	and.b32  	%r1931, %r2554, %r1847;
	xor.b32  	%r2313, %r2313, %r1931;
	and.b32  	%r1932, %r2551, %r1852;
	xor.b32  	%r2312, %r2312, %r1932;
	and.b32  	%r1933, %r2552, %r1853;
	xor.b32  	%r2311, %r2311, %r1933;
	and.b32  	%r1934, %r2553, %r1854;
	xor.b32  	%r2310, %r2310, %r1934;
	and.b32  	%r1935, %r2554, %r1855;
	xor.b32  	%r2309, %r2309, %r1935;
	and.b32  	%r1936, %r2551, %r1860;
	xor.b32  	%r2308, %r2308, %r1936;
	and.b32  	%r1937, %r2552, %r1861;
	xor.b32  	%r2307, %r2307, %r1937;
	and.b32  	%r1938, %r2553, %r1862;
	xor.b32  	%r2306, %r2306, %r1938;
	and.b32  	%r1939, %r2554, %r1863;
	xor.b32  	%r2305, %r2305, %r1939;
	and.b32  	%r1940, %r2551, %r1868;
	xor.b32  	%r2304, %r2304, %r1940;
	and.b32  	%r1941, %r2552, %r1869;
	xor.b32  	%r2303, %r2303, %r1941;
	and.b32  	%r1942, %r2553, %r1870;
	xor.b32  	%r2302, %r2302, %r1942;
	and.b32  	%r1943, %r2554, %r1871;
	xor.b32  	%r2301, %r2301, %r1943;
	and.b32  	%r1944, %r2551, %r1876;
	xor.b32  	%r2300, %r2300, %r1944;
	and.b32  	%r1945, %r2552, %r1877;
	xor.b32  	%r2299, %r2299, %r1945;
	and.b32  	%r1946, %r2553, %r1878;
	xor.b32  	%r2298, %r2298, %r1946;
	and.b32  	%r1947, %r2554, %r1879;
	xor.b32  	%r2297, %r2297, %r1947;
	add.s32 	%r2393, %r2393, 1;
	setp.lt.s32 	%p47, %r2393, %r116;
	@%p47 bra 	$L__BB3_14;
$L__BB3_66:
	mov.b32 	%r2655, 16;
$L__BB3_67:
	shfl.sync.bfly.b32	%r1949|%p48, %r2392, %r2655, 31, -1;
	xor.b32  	%r2392, %r1949, %r2392;
	shfl.sync.bfly.b32	%r1950|%p49, %r2391, %r2655, 31, -1;
	xor.b32  	%r2391, %r1950, %r2391;
	shfl.sync.bfly.b32	%r1951|%p50, %r2390, %r2655, 31, -1;
	xor.b32  	%r2390, %r1951, %r2390;
	shfl.sync.bfly.b32	%r1952|%p51, %r2389, %r2655, 31, -1;
	xor.b32  	%r2389, %r1952, %r2389;
	shfl.sync.bfly.b32	%r1953|%p52, %r2388, %r2655, 31, -1;
	xor.b32  	%r2388, %r1953, %r2388;
	shfl.sync.bfly.b32	%r1954|%p53, %r2387, %r2655, 31, -1;
	xor.b32  	%r2387, %r1954, %r2387;
	shfl.sync.bfly.b32	%r1955|%p54, %r2386, %r2655, 31, -1;
	xor.b32  	%r2386, %r1955, %r2386;
	shfl.sync.bfly.b32	%r1956|%p55, %r2385, %r2655, 31, -1;
	xor.b32  	%r2385, %r1956, %r2385;
	shfl.sync.bfly.b32	%r1957|%p56, %r2384, %r2655, 31, -1;
	xor.b32  	%r2384, %r1957, %r2384;
	shfl.sync.bfly.b32	%r1958|%p57, %r2383, %r2655, 31, -1;
	xor.b32  	%r2383, %r1958, %r2383;
	shfl.sync.bfly.b32	%r1959|%p58, %r2382, %r2655, 31, -1;
	xor.b32  	%r2382, %r1959, %r2382;
	shfl.sync.bfly.b32	%r1960|%p59, %r2381, %r2655, 31, -1;
	xor.b32  	%r2381, %r1960, %r2381;
	shfl.sync.bfly.b32	%r1961|%p60, %r2380, %r2655, 31, -1;
	xor.b32  	%r2380, %r1961, %r2380;
	shfl.sync.bfly.b32	%r1962|%p61, %r2379, %r2655, 31, -1;
	xor.b32  	%r2379, %r1962, %r2379;
	shfl.sync.bfly.b32	%r1963|%p62, %r2378, %r2655, 31, -1;
	xor.b32  	%r2378, %r1963, %r2378;
	shfl.sync.bfly.b32	%r1964|%p63, %r2377, %r2655, 31, -1;
	xor.b32  	%r2377, %r1964, %r2377;
	shfl.sync.bfly.b32	%r1965|%p64, %r2376, %r2655, 31, -1;
	xor.b32  	%r2376, %r1965, %r2376;
	shfl.sync.bfly.b32	%r1966|%p65, %r2375, %r2655, 31, -1;
	xor.b32  	%r2375, %r1966, %r2375;
	shfl.sync.bfly.b32	%r1967|%p66, %r2374, %r2655, 31, -1;
	xor.b32  	%r2374, %r1967, %r2374;
	shfl.sync.bfly.b32	%r1968|%p67, %r2373, %r2655, 31, -1;
	xor.b32  	%r2373, %r1968, %r2373;
	shfl.sync.bfly.b32	%r1969|%p68, %r2372, %r2655, 31, -1;
	xor.b32  	%r2372, %r1969, %r2372;
	shfl.sync.bfly.b32	%r1970|%p69, %r2371, %r2655, 31, -1;
	xor.b32  	%r2371, %r1970, %r2371;
	shfl.sync.bfly.b32	%r1971|%p70, %r2370, %r2655, 31, -1;
	xor.b32  	%r2370, %r1971, %r2370;
	shfl.sync.bfly.b32	%r1972|%p71, %r2369, %r2655, 31, -1;
	xor.b32  	%r2369, %r1972, %r2369;
	shfl.sync.bfly.b32	%r1973|%p72, %r2368, %r2655, 31, -1;
	xor.b32  	%r2368, %r1973, %r2368;
	shfl.sync.bfly.b32	%r1974|%p73, %r2367, %r2655, 31, -1;
	xor.b32  	%r2367, %r1974, %r2367;
	shfl.sync.bfly.b32	%r1975|%p74, %r2366, %r2655, 31, -1;
	xor.b32  	%r2366, %r1975, %r2366;
	shfl.sync.bfly.b32	%r1976|%p75, %r2365, %r2655, 31, -1;
	xor.b32  	%r2365, %r1976, %r2365;
	shfl.sync.bfly.b32	%r1977|%p76, %r2364, %r2655, 31, -1;
	xor.b32  	%r2364, %r1977, %r2364;
	shfl.sync.bfly.b32	%r1978|%p77, %r2363, %r2655, 31, -1;
	xor.b32  	%r2363, %r1978, %r2363;
	shfl.sync.bfly.b32	%r1979|%p78, %r2362, %r2655, 31, -1;
	xor.b32  	%r2362, %r1979, %r2362;
	shfl.sync.bfly.b32	%r1980|%p79, %r2361, %r2655, 31, -1;
	xor.b32  	%r2361, %r1980, %r2361;
	shfl.sync.bfly.b32	%r1981|%p80, %r2360, %r2655, 31, -1;
	xor.b32  	%r2360, %r1981, %r2360;
	shfl.sync.bfly.b32	%r1982|%p81, %r2359, %r2655, 31, -1;
	xor.b32  	%r2359, %r1982, %r2359;
	shfl.sync.bfly.b32	%r1983|%p82, %r2358, %r2655, 31, -1;
	xor.b32  	%r2358, %r1983, %r2358;
	shfl.sync.bfly.b32	%r1984|%p83, %r2357, %r2655, 31, -1;
	xor.b32  	%r2357, %r1984, %r2357;
	shfl.sync.bfly.b32	%r1985|%p84, %r2356, %r2655, 31, -1;
	xor.b32  	%r2356, %r1985, %r2356;
	shfl.sync.bfly.b32	%r1986|%p85, %r2355, %r2655, 31, -1;
	xor.b32  	%r2355, %r1986, %r2355;
	shfl.sync.bfly.b32	%r1987|%p86, %r2354, %r2655, 31, -1;
	xor.b32  	%r2354, %r1987, %r2354;
	shfl.sync.bfly.b32	%r1988|%p87, %r2353, %r2655, 31, -1;
	xor.b32  	%r2353, %r1988, %r2353;
	shfl.sync.bfly.b32	%r1989|%p88, %r2352, %r2655, 31, -1;
	xor.b32  	%r2352, %r1989, %r2352;
	shfl.sync.bfly.b32	%r1990|%p89, %r2351, %r2655, 31, -1;
	xor.b32  	%r2351, %r1990, %r2351;
	shfl.sync.bfly.b32	%r1991|%p90, %r2350, %r2655, 31, -1;
	xor.b32  	%r2350, %r1991, %r2350;
	shfl.sync.bfly.b32	%r1992|%p91, %r2349, %r2655, 31, -1;
	xor.b32  	%r2349, %r1992, %r2349;
	shfl.sync.bfly.b32	%r1993|%p92, %r2348, %r2655, 31, -1;
	xor.b32  	%r2348, %r1993, %r2348;
	shfl.sync.bfly.b32	%r1994|%p93, %r2347, %r2655, 31, -1;
	xor.b32  	%r2347, %r1994, %r2347;
	shfl.sync.bfly.b32	%r1995|%p94, %r2346, %r2655, 31, -1;
	xor.b32  	%r2346, %r1995, %r2346;
	shfl.sync.bfly.b32	%r1996|%p95, %r2345, %r2655, 31, -1;
	xor.b32  	%r2345, %r1996, %r2345;
	shfl.sync.bfly.b32	%r1997|%p96, %r2344, %r2655, 31, -1;
	xor.b32  	%r2344, %r1997, %r2344;
	shfl.sync.bfly.b32	%r1998|%p97, %r2343, %r2655, 31, -1;
	xor.b32  	%r2343, %r1998, %r2343;
	shfl.sync.bfly.b32	%r1999|%p98, %r2342, %r2655, 31, -1;
	xor.b32  	%r2342, %r1999, %r2342;
	shfl.sync.bfly.b32	%r2000|%p99, %r2341, %r2655, 31, -1;
	xor.b32  	%r2341, %r2000, %r2341;
	shfl.sync.bfly.b32	%r2001|%p100, %r2340, %r2655, 31, -1;
	xor.b32  	%r2340, %r2001, %r2340;
	shfl.sync.bfly.b32	%r2002|%p101, %r2339, %r2655, 31, -1;
	xor.b32  	%r2339, %r2002, %r2339;
	shfl.sync.bfly.b32	%r2003|%p102, %r2338, %r2655, 31, -1;
	xor.b32  	%r2338, %r2003, %r2338;
	shfl.sync.bfly.b32	%r2004|%p103, %r2337, %r2655, 31, -1;
	xor.b32  	%r2337, %r2004, %r2337;
	shfl.sync.bfly.b32	%r2005|%p104, %r2336, %r2655, 31, -1;
	xor.b32  	%r2336, %r2005, %r2336;
	shfl.sync.bfly.b32	%r2006|%p105, %r2335, %r2655, 31, -1;
	xor.b32  	%r2335, %r2006, %r2335;
	shfl.sync.bfly.b32	%r2007|%p106, %r2334, %r2655, 31, -1;
	xor.b32  	%r2334, %r2007, %r2334;
	shfl.sync.bfly.b32	%r2008|%p107, %r2333, %r2655, 31, -1;
	xor.b32  	%r2333, %r2008, %r2333;
	shfl.sync.bfly.b32	%r2009|%p108, %r2332, %r2655, 31, -1;
	xor.b32  	%r2332, %r2009, %r2332;
	shfl.sync.bfly.b32	%r2010|%p109, %r2331, %r2655, 31, -1;
	xor.b32  	%r2331, %r2010, %r2331;
	shfl.sync.bfly.b32	%r2011|%p110, %r2330, %r2655, 31, -1;
	xor.b32  	%r2330, %r2011, %r2330;
	shfl.sync.bfly.b32	%r2012|%p111, %r2329, %r2655, 31, -1;
	xor.b32  	%r2329, %r2012, %r2329;
	shfl.sync.bfly.b32	%r2013|%p112, %r2328, %r2655, 31, -1;
	xor.b32  	%r2328, %r2013, %r2328;
	shfl.sync.bfly.b32	%r2014|%p113, %r2327, %r2655, 31, -1;
	xor.b32  	%r2327, %r2014, %r2327;
	shfl.sync.bfly.b32	%r2015|%p114, %r2326, %r2655, 31, -1;
	xor.b32  	%r2326, %r2015, %r2326;
	shfl.sync.bfly.b32	%r2016|%p115, %r2325, %r2655, 31, -1;
	xor.b32  	%r2325, %r2016, %r2325;
	shfl.sync.bfly.b32	%r2017|%p116, %r2324, %r2655, 31, -1;
	xor.b32  	%r2324, %r2017, %r2324;
	shfl.sync.bfly.b32	%r2018|%p117, %r2323, %r2655, 31, -1;
	xor.b32  	%r2323, %r2018, %r2323;
	shfl.sync.bfly.b32	%r2019|%p118, %r2322, %r2655, 31, -1;
	xor.b32  	%r2322, %r2019, %r2322;
	shfl.sync.bfly.b32	%r2020|%p119, %r2321, %r2655, 31, -1;
	xor.b32  	%r2321, %r2020, %r2321;
	shfl.sync.bfly.b32	%r2021|%p120, %r2320, %r2655, 31, -1;
	xor.b32  	%r2320, %r2021, %r2320;
	shfl.sync.bfly.b32	%r2022|%p121, %r2319, %r2655, 31, -1;
	xor.b32  	%r2319, %r2022, %r2319;
	shfl.sync.bfly.b32	%r2023|%p122, %r2318, %r2655, 31, -1;
	xor.b32  	%r2318, %r2023, %r2318;
	shfl.sync.bfly.b32	%r2024|%p123, %r2317, %r2655, 31, -1;
	xor.b32  	%r2317, %r2024, %r2317;
	shfl.sync.bfly.b32	%r2025|%p124, %r2316, %r2655, 31, -1;
	xor.b32  	%r2316, %r2025, %r2316;
	shfl.sync.bfly.b32	%r2026|%p125, %r2315, %r2655, 31, -1;
	xor.b32  	%r2315, %r2026, %r2315;
	shfl.sync.bfly.b32	%r2027|%p126, %r2314, %r2655, 31, -1;
	xor.b32  	%r2314, %r2027, %r2314;
	shfl.sync.bfly.b32	%r2028|%p127, %r2313, %r2655, 31, -1;
	xor.b32  	%r2313, %r2028, %r2313;
	shfl.sync.bfly.b32	%r2029|%p128, %r2312, %r2655, 31, -1;
	xor.b32  	%r2312, %r2029, %r2312;
	shfl.sync.bfly.b32	%r2030|%p129, %r2311, %r2655, 31, -1;
	xor.b32  	%r2311, %r2030, %r2311;
	shfl.sync.bfly.b32	%r2031|%p130, %r2310, %r2655, 31, -1;
	xor.b32  	%r2310, %r2031, %r2310;
	shfl.sync.bfly.b32	%r2032|%p131, %r2309, %r2655, 31, -1;
	xor.b32  	%r2309, %r2032, %r2309;
	shfl.sync.bfly.b32	%r2033|%p132, %r2308, %r2655, 31, -1;
	xor.b32  	%r2308, %r2033, %r2308;
	shfl.sync.bfly.b32	%r2034|%p133, %r2307, %r2655, 31, -1;
	xor.b32  	%r2307, %r2034, %r2307;
	shfl.sync.bfly.b32	%r2035|%p134, %r2306, %r2655, 31, -1;
	xor.b32  	%r2306, %r2035, %r2306;
	shfl.sync.bfly.b32	%r2036|%p135, %r2305, %r2655, 31, -1;
	xor.b32  	%r2305, %r2036, %r2305;
	shfl.sync.bfly.b32	%r2037|%p136, %r2304, %r2655, 31, -1;
	xor.b32  	%r2304, %r2037, %r2304;
	shfl.sync.bfly.b32	%r2038|%p137, %r2303, %r2655, 31, -1;
	xor.b32  	%r2303, %r2038, %r2303;
	shfl.sync.bfly.b32	%r2039|%p138, %r2302, %r2655, 31, -1;
	xor.b32  	%r2302, %r2039, %r2302;
	shfl.sync.bfly.b32	%r2040|%p139, %r2301, %r2655, 31, -1;
	xor.b32  	%r2301, %r2040, %r2301;
	shfl.sync.bfly.b32	%r2041|%p140, %r2300, %r2655, 31, -1;
	xor.b32  	%r2300, %r2041, %r2300;
	shfl.sync.bfly.b32	%r2042|%p141, %r2299, %r2655, 31, -1;
	xor.b32  	%r2299, %r2042, %r2299;
	shfl.sync.bfly.b32	%r2043|%p142, %r2298, %r2655, 31, -1;
	xor.b32  	%r2298, %r2043, %r2298;
	shfl.sync.bfly.b32	%r2044|%p143, %r2297, %r2655, 31, -1;
	xor.b32  	%r2297, %r2044, %r2297;
	shr.u32 	%r959, %r2655, 1;
	setp.gt.u32 	%p144, %r2655, 1;
	mov.u32 	%r2655, %r959;
	@%p144 bra 	$L__BB3_67;
	mov.u32 	%r2045, %tid.x;
	and.b32  	%r2046, %r2045, 31;
	setp.ne.s32 	%p145, %r2046, 0;
	@%p145 bra 	$L__BB3_70;
	ld.param.u64 	%rd112, [fused_batch_pir_kernel_v3_8_param_2];
	mul.lo.s32 	%r2047, %r2200, 768;
	shr.u32 	%r2049, %r2045, 2;
	or.b32  	%r2050, %r2047, %r2049;
	cvta.to.global.u64 	%rd92, %rd112;
	mul.wide.u32 	%rd93, %r2050, 16;
	add.s64 	%rd94, %rd92, %rd93;
	atom.global.xor.b32 	%r2051, [%rd94], %r2392;
	atom.global.xor.b32 	%r2052, [%rd94+4], %r2391;
	atom.global.xor.b32 	%r2053, [%rd94+8], %r2390;
	atom.global.xor.b32 	%r2054, [%rd94+12], %r2389;
	atom.global.xor.b32 	%r2055, [%rd94+16], %r2388;
	atom.global.xor.b32 	%r2056, [%rd94+20], %r2387;
	atom.global.xor.b32 	%r2057, [%rd94+24], %r2386;
	atom.global.xor.b32 	%r2058, [%rd94+28], %r2385;
	atom.global.xor.b32 	%r2059, [%rd94+32], %r2384;
	atom.global.xor.b32 	%r2060, [%rd94+36], %r2383;
	atom.global.xor.b32 	%r2061, [%rd94+40], %r2382;
	atom.global.xor.b32 	%r2062, [%rd94+44], %r2381;
	atom.global.xor.b32 	%r2063, [%rd94+48], %r2380;
	atom.global.xor.b32 	%r2064, [%rd94+52], %r2379;
	atom.global.xor.b32 	%r2065, [%rd94+56], %r2378;
	atom.global.xor.b32 	%r2066, [%rd94+60], %r2377;
	atom.global.xor.b32 	%r2067, [%rd94+64], %r2376;
	atom.global.xor.b32 	%r2068, [%rd94+68], %r2375;
	atom.global.xor.b32 	%r2069, [%rd94+72], %r2374;
	atom.global.xor.b32 	%r2070, [%rd94+76], %r2373;
	atom.global.xor.b32 	%r2071, [%rd94+80], %r2372;
	atom.global.xor.b32 	%r2072, [%rd94+84], %r2371;
	atom.global.xor.b32 	%r2073, [%rd94+88], %r2370;
	atom.global.xor.b32 	%r2074, [%rd94+92], %r2369;
	atom.global.xor.b32 	%r2075, [%rd94+96], %r2368;
	atom.global.xor.b32 	%r2076, [%rd94+100], %r2367;
	atom.global.xor.b32 	%r2077, [%rd94+104], %r2366;
	atom.global.xor.b32 	%r2078, [%rd94+108], %r2365;
	atom.global.xor.b32 	%r2079, [%rd94+112], %r2364;
	atom.global.xor.b32 	%r2080, [%rd94+116], %r2363;
	atom.global.xor.b32 	%r2081, [%rd94+120], %r2362;
	atom.global.xor.b32 	%r2082, [%rd94+124], %r2361;
	atom.global.xor.b32 	%r2083, [%rd94+4096], %r2360;
	atom.global.xor.b32 	%r2084, [%rd94+4100], %r2359;
	atom.global.xor.b32 	%r2085, [%rd94+4104], %r2358;
	atom.global.xor.b32 	%r2086, [%rd94+4108], %r2357;
	atom.global.xor.b32 	%r2087, [%rd94+4112], %r2356;
	atom.global.xor.b32 	%r2088, [%rd94+4116], %r2355;
	atom.global.xor.b32 	%r2089, [%rd94+4120], %r2354;
	atom.global.xor.b32 	%r2090, [%rd94+4124], %r2353;
	atom.global.xor.b32 	%r2091, [%rd94+4128], %r2352;
	atom.global.xor.b32 	%r2092, [%rd94+4132], %r2351;
	atom.global.xor.b32 	%r2093, [%rd94+4136], %r2350;
	atom.global.xor.b32 	%r2094, [%rd94+4140], %r2349;
	atom.global.xor.b32 	%r2095, [%rd94+4144], %r2348;
	atom.global.xor.b32 	%r2096, [%rd94+4148], %r2347;
	atom.global.xor.b32 	%r2097, [%rd94+4152], %r2346;
	atom.global.xor.b32 	%r2098, [%rd94+4156], %r2345;
	atom.global.xor.b32 	%r2099, [%rd94+4160], %r2344;
	atom.global.xor.b32 	%r2100, [%rd94+4164], %r2343;
	atom.global.xor.b32 	%r2101, [%rd94+4168], %r2342;
	atom.global.xor.b32 	%r2102, [%rd94+4172], %r2341;
	atom.global.xor.b32 	%r2103, [%rd94+4176], %r2340;
	atom.global.xor.b32 	%r2104, [%rd94+4180], %r2339;
	atom.global.xor.b32 	%r2105, [%rd94+4184], %r2338;
	atom.global.xor.b32 	%r2106, [%rd94+4188], %r2337;
	atom.global.xor.b32 	%r2107, [%rd94+4192], %r2336;
	atom.global.xor.b32 	%r2108, [%rd94+4196], %r2335;
	atom.global.xor.b32 	%r2109, [%rd94+4200], %r2334;
	atom.global.xor.b32 	%r2110, [%rd94+4204], %r2333;
	atom.global.xor.b32 	%r2111, [%rd94+4208], %r2332;
	atom.global.xor.b32 	%r2112, [%rd94+4212], %r2331;
	atom.global.xor.b32 	%r2113, [%rd94+4216], %r2330;
	atom.global.xor.b32 	%r2114, [%rd94+4220], %r2329;
	atom.global.xor.b32 	%r2115, [%rd94+8192], %r2328;
	atom.global.xor.b32 	%r2116, [%rd94+8196], %r2327;
	atom.global.xor.b32 	%r2117, [%rd94+8200], %r2326;
	atom.global.xor.b32 	%r2118, [%rd94+8204], %r2325;
	atom.global.xor.b32 	%r2119, [%rd94+8208], %r2324;
	atom.global.xor.b32 	%r2120, [%rd94+8212], %r2323;
	atom.global.xor.b32 	%r2121, [%rd94+8216], %r2322;
	atom.global.xor.b32 	%r2122, [%rd94+8220], %r2321;
	atom.global.xor.b32 	%r2123, [%rd94+8224], %r2320;
	atom.global.xor.b32 	%r2124, [%rd94+8228], %r2319;
	atom.global.xor.b32 	%r2125, [%rd94+8232], %r2318;
	atom.global.xor.b32 	%r2126, [%rd94+8236], %r2317;
	atom.global.xor.b32 	%r2127, [%rd94+8240], %r2316;
	atom.global.xor.b32 	%r2128, [%rd94+8244], %r2315;
	atom.global.xor.b32 	%r2129, [%rd94+8248], %r2314;
	atom.global.xor.b32 	%r2130, [%rd94+8252], %r2313;
	atom.global.xor.b32 	%r2131, [%rd94+8256], %r2312;
	atom.global.xor.b32 	%r2132, [%rd94+8260], %r2311;
	atom.global.xor.b32 	%r2133, [%rd94+8264], %r2310;
	atom.global.xor.b32 	%r2134, [%rd94+8268], %r2309;
	atom.global.xor.b32 	%r2135, [%rd94+8272], %r2308;
	atom.global.xor.b32 	%r2136, [%rd94+8276], %r2307;
	atom.global.xor.b32 	%r2137, [%rd94+8280], %r2306;
	atom.global.xor.b32 	%r2138, [%rd94+8284], %r2305;
	atom.global.xor.b32 	%r2139, [%rd94+8288], %r2304;
	atom.global.xor.b32 	%r2140, [%rd94+8292], %r2303;
	atom.global.xor.b32 	%r2141, [%rd94+8296], %r2302;
	atom.global.xor.b32 	%r2142, [%rd94+8300], %r2301;
	atom.global.xor.b32 	%r2143, [%rd94+8304], %r2300;
	atom.global.xor.b32 	%r2144, [%rd94+8308], %r2299;
	atom.global.xor.b32 	%r2145, [%rd94+8312], %r2298;
	atom.global.xor.b32 	%r2146, [%rd94+8316], %r2297;
$L__BB3_70:
	add.s32 	%r2200, %r2200, 1;
	setp.ne.s32 	%p146, %r2200, 8;
	@%p146 bra 	$L__BB3_12;
	ret;

}
	// .globl	fused_batch_pir_kernel_v3_16
.visible .entry fused_batch_pir_kernel_v3_16(
	.param .u64 .ptr .align 1 fused_batch_pir_kernel_v3_16_param_0,
	.param .u64 .ptr .align 1 fused_batch_pir_kernel_v3_16_param_1,
	.param .u64 .ptr .align 1 fused_batch_pir_kernel_v3_16_param_2,
	.param .u64 .ptr .align 1 fused_batch_pir_kernel_v3_16_param_3,
	.param .u32 fused_batch_pir_kernel_v3_16_param_4,
	.param .u32 fused_batch_pir_kernel_v3_16_param_5
)
{
	.reg .pred 	%p<147>;
	.reg .b16 	%rs<80>;
	.reg .b32 	%r<2656>;
	.reg .b64 	%rd<113>;

	ld.param.u64 	%rd4, [fused_batch_pir_kernel_v3_16_param_1];
	cvta.to.global.u64 	%rd1, %rd4;
	mov.u32 	%r1, %tid.x;
	mov.u32 	%r962, %ctaid.x;
	shl.b32 	%r2, %r962, 11;
	setp.gt.u32 	%p1, %r1, 47;
	@%p1 bra 	$L__BB4_11;
	mul.wide.u32 	%rd6, %r1, 488;
	add.s64 	%rd2, %rd1, %rd6;
	ld.global.v2.u8 	{%rs68, %rs2}, [%rd2+16];
	ld.global.u32 	%r2199, [%rd2];
	ld.global.u32 	%r2198, [%rd2+4];
	ld.global.u32 	%r2197, [%rd2+8];
	ld.global.u32 	%r2196, [%rd2+12];
	setp.lt.u16 	%p2, %rs2, 12;
	@%p2 bra 	$L__BB4_10;
	cvt.u32.u16 	%r964, %rs2;
	and.b32  	%r7, %r964, 255;
	add.s32 	%r8, %r7, -12;
	mov.b32 	%r2153, 0;
$L__BB4_3:
	mov.u32 	%r13, %r2153;
	mov.b32 	%r2158, 1797285236;
	mov.b32 	%r2157, 2036477234;
	mov.b32 	%r2156, 857760878;
	mov.b32 	%r2155, 1634760805;
	mov.b32 	%r2154, 0;
	mov.u32 	%r2159, %r2199;
	mov.u32 	%r2160, %r2198;
	mov.u32 	%r2161, %r2197;
	mov.u32 	%r2162, %r2196;
	mov.u32 	%r2163, %r2199;
	mov.u32 	%r2164, %r2198;
	mov.u32 	%r2165, %r2197;
	mov.u32 	%r2166, %r2196;
	mov.u32 	%r2167, %r2154;
	mov.u32 	%r2168, %r2154;
	mov.u32 	%r2169, %r2154;
	mov.u32 	%r2170, %r2154;
$L__BB4_4:
	add.s32 	%r970, %r2155, %r2159;
	xor.b32  	%r971, %r970, %r2167;
	shf.l.wrap.b32 	%r972, %r971, %r971, 16;
	add.s32 	%r973, %r972, %r2163;
	xor.b32  	%r974, %r973, %r2159;
	shf.l.wrap.b32 	%r975, %r974, %r974, 12;
	add.s32 	%r976, %r975, %r970;
	xor.b32  	%r977, %r976, %r972;
	shf.l.wrap.b32 	%r978, %r977, %r977, 8;
	add.s32 	%r979, %r978, %r973;
	xor.b32  	%r980, %r979, %r975;
	shf.l.wrap.b32 	%r981, %r980, %r980, 7;
	add.s32 	%r982, %r2156, %r2160;
	xor.b32  	%r983, %r982, %r2168;
	shf.l.wrap.b32 	%r984, %r983, %r983, 16;
	add.s32 	%r985, %r984, %r2164;
	xor.b32  	%r986, %r985, %r2160;
	shf.l.wrap.b32 	%r987, %r986, %r986, 12;
	add.s32 	%r988, %r987, %r982;
	xor.b32  	%r989, %r988, %r984;
	shf.l.wrap.b32 	%r990, %r989, %r989, 8;
	add.s32 	%r991, %r990, %r985;
	xor.b32  	%r992, %r991, %r987;
	shf.l.wrap.b32 	%r993, %r992, %r992, 7;
	add.s32 	%r994, %r2157, %r2161;
	xor.b32  	%r995, %r994, %r2169;
	shf.l.wrap.b32 	%r996, %r995, %r995, 16;
	add.s32 	%r997, %r996, %r2165;
	xor.b32  	%r998, %r997, %r2161;
	shf.l.wrap.b32 	%r999, %r998, %r998, 12;
	add.s32 	%r1000, %r999, %r994;
	xor.b32  	%r1001, %r1000, %r996;
	shf.l.wrap.b32 	%r1002, %r1001, %r1001, 8;
	add.s32 	%r1003, %r1002, %r997;
	xor.b32  	%r1004, %r1003, %r999;
	shf.l.wrap.b32 	%r1005, %r1004, %r1004, 7;
	add.s32 	%r1006, %r2158, %r2162;
	xor.b32  	%r1007, %r1006, %r2170;
	shf.l.wrap.b32 	%r1008, %r1007, %r1007, 16;
	add.s32 	%r1009, %r1008, %r2166;
	xor.b32  	%r1010, %r1009, %r2162;
	shf.l.wrap.b32 	%r1011, %r1010, %r1010, 12;
	add.s32 	%r1012, %r1011, %r1006;
	xor.b32  	%r1013, %r1012, %r1008;
	shf.l.wrap.b32 	%r1014, %r1013, %r1013, 8;
	add.s32 	%r1015, %r1014, %r1009;
	xor.b32  	%r1016, %r1015, %r1011;
	shf.l.wrap.b32 	%r1017, %r1016, %r1016, 7;
	add.s32 	%r1018, %r993, %r976;
	xor.b32  	%r1019, %r1018, %r1014;
	shf.l.wrap.b32 	%r1020, %r1019, %r1019, 16;
	add.s32 	%r1021, %r1020, %r1003;
	xor.b32  	%r1022, %r1021, %r993;
	shf.l.wrap.b32 	%r1023, %r1022, %r1022, 12;
	add.s32 	%r2155, %r1023, %r1018;
	xor.b32  	%r1024, %r2155, %r1020;
	shf.l.wrap.b32 	%r2170, %r1024, %r1024, 8;
	add.s32 	%r2165, %r2170, %r1021;
	xor.b32  	%r1025, %r2165, %r1023;
	shf.l.wrap.b32 	%r2160, %r1025, %r1025, 7;
	add.s32 	%r1026, %r1005, %r988;
	xor.b32  	%r1027, %r1026, %r978;
	shf.l.wrap.b32 	%r1028, %r1027, %r1027, 16;
	add.s32 	%r1029, %r1028, %r1015;
	xor.b32  	%r1030, %r1029, %r1005;
	shf.l.wrap.b32 	%r1031, %r1030, %r1030, 12;
	add.s32 	%r2156, %r1031, %r1026;
	xor.b32  	%r1032, %r2156, %r1028;
	shf.l.wrap.b32 	%r2167, %r1032, %r1032, 8;
	add.s32 	%r2166, %r2167, %r1029;
	xor.b32  	%r1033, %r2166, %r1031;
	shf.l.wrap.b32 	%r2161, %r1033, %r1033, 7;
	add.s32 	%r1034, %r1017, %r1000;
	xor.b32  	%r1035, %r1034, %r990;
	shf.l.wrap.b32 	%r1036, %r1035, %r1035, 16;
	add.s32 	%r1037, %r1036, %r979;
	xor.b32  	%r1038, %r1037, %r1017;
	shf.l.wrap.b32 	%r1039, %r1038, %r1038, 12;
	add.s32 	%r2157, %r1039, %r1034;
	xor.b32  	%r1040, %r2157, %r1036;
	shf.l.wrap.b32 	%r2168, %r1040, %r1040, 8;
	add.s32 	%r2163, %r2168, %r1037;
	xor.b32  	%r1041, %r2163, %r1039;
	shf.l.wrap.b32 	%r2162, %r1041, %r1041, 7;
	add.s32 	%r1042, %r981, %r1012;
	xor.b32  	%r1043, %r1042, %r1002;
	shf.l.wrap.b32 	%r1044, %r1043, %r1043, 16;
	add.s32 	%r1045, %r1044, %r991;
	xor.b32  	%r1046, %r1045, %r981;
	shf.l.wrap.b32 	%r1047, %r1046, %r1046, 12;
	add.s32 	%r2158, %r1047, %r1042;
	xor.b32  	%r1048, %r2158, %r1044;
	shf.l.wrap.b32 	%r2169, %r1048, %r1048, 8;
	add.s32 	%r2164, %r2169, %r1045;
	xor.b32  	%r1049, %r2164, %r1047;
	shf.l.wrap.b32 	%r2159, %r1049, %r1049, 7;
	add.s32 	%r2154, %r2154, 1;
	setp.ne.s32 	%p3, %r2154, 4;
	@%p3 bra 	$L__BB4_4;
	add.s32 	%r2191, %r2155, 1634760805;
	add.s32 	%r2190, %r2156, 857760878;
	add.s32 	%r2189, %r2157, 2036477234;
	add.s32 	%r2188, %r2158, 1797285236;
	add.s32 	%r2192, %r2159, %r2199;
	add.s32 	%r2193, %r2160, %r2198;
	add.s32 	%r2194, %r2161, %r2197;
	add.s32 	%r2195, %r2162, %r2196;
	mov.b32 	%r2184, 1;
	mov.b32 	%r2175, 1797285236;
	mov.b32 	%r2174, 2036477234;
	mov.b32 	%r2173, 857760878;
	mov.b32 	%r2172, 1634760805;
	mov.b32 	%r2171, 0;
	mov.u32 	%r2180, %r2199;
	mov.u32 	%r2181, %r2198;
	mov.u32 	%r2182, %r2197;
	mov.u32 	%r2183, %r2196;
	mov.u32 	%r2185, %r2171;
	mov.u32 	%r2186, %r2171;
	mov.u32 	%r2187, %r2171;
$L__BB4_6:
	add.s32 	%r1056, %r2172, %r2199;
	xor.b32  	%r1057, %r1056, %r2184;
	shf.l.wrap.b32 	%r1058, %r1057, %r1057, 16;
	add.s32 	%r1059, %r1058, %r2180;
	xor.b32  	%r1060, %r1059, %r2199;
	shf.l.wrap.b32 	%r1061, %r1060, %r1060, 12;
	add.s32 	%r1062, %r1061, %r1056;
	xor.b32  	%r1063, %r1062, %r1058;
	shf.l.wrap.b32 	%r1064, %r1063, %r1063, 8;
	add.s32 	%r1065, %r1064, %r1059;
	xor.b32  	%r1066, %r1065, %r1061;
	shf.l.wrap.b32 	%r1067, %r1066, %r1066, 7;
	add.s32 	%r1068, %r2173, %r2198;
	xor.b32  	%r1069, %r1068, %r2185;
	shf.l.wrap.b32 	%r1070, %r1069, %r1069, 16;
	add.s32 	%r1071, %r1070, %r2181;
	xor.b32  	%r1072, %r1071, %r2198;
	shf.l.wrap.b32 	%r1073, %r1072, %r1072, 12;
	add.s32 	%r1074, %r1073, %r1068;
	xor.b32  	%r1075, %r1074, %r1070;
	shf.l.wrap.b32 	%r1076, %r1075, %r1075, 8;
	add.s32 	%r1077, %r1076, %r1071;
	xor.b32  	%r1078, %r1077, %r1073;
	shf.l.wrap.b32 	%r1079, %r1078, %r1078, 7;
	add.s32 	%r1080, %r2174, %r2197;
	xor.b32  	%r1081, %r1080, %r2186;
	shf.l.wrap.b32 	%r1082, %r1081, %r1081, 16;
	add.s32 	%r1083, %r1082, %r2182;
	xor.b32  	%r1084, %r1083, %r2197;
	shf.l.wrap.b32 	%r1085, %r1084, %r1084, 12;
	add.s32 	%r1086, %r1085, %r1080;
	xor.b32  	%r1087, %r1086, %r1082;
	shf.l.wrap.b32 	%r1088, %r1087, %r1087, 8;
	add.s32 	%r1089, %r1088, %r1083;
	xor.b32  	%r1090, %r1089, %r1085;
	shf.l.wrap.b32 	%r1091, %r1090, %r1090, 7;
	add.s32 	%r1092, %r2175, %r2196;
	xor.b32  	%r1093, %r1092, %r2187;
	shf.l.wrap.b32 	%r1094, %r1093, %r1093, 16;
	add.s32 	%r1095, %r1094, %r2183;
	xor.b32  	%r1096, %r1095, %r2196;
	shf.l.wrap.b32 	%r1097, %r1096, %r1096, 12;
	add.s32 	%r1098, %r1097, %r1092;
	xor.b32  	%r1099, %r1098, %r1094;
	shf.l.wrap.b32 	%r1100, %r1099, %r1099, 8;
	add.s32 	%r1101, %r1100, %r1095;
	xor.b32  	%r1102, %r1101, %r1097;
	shf.l.wrap.b32 	%r1103, %r1102, %r1102, 7;
	add.s32 	%r1104, %r1079, %r1062;
	xor.b32  	%r1105, %r1104, %r1100;
	shf.l.wrap.b32 	%r1106, %r1105, %r1105, 16;
	add.s32 	%r1107, %r1106, %r1089;
	xor.b32  	%r1108, %r1107, %r1079;
	shf.l.wrap.b32 	%r1109, %r1108, %r1108, 12;
	add.s32 	%r2172, %r1109, %r1104;
	xor.b32  	%r1110, %r2172, %r1106;
	shf.l.wrap.b32 	%r2187, %r1110, %r1110, 8;
	add.s32 	%r2182, %r2187, %r1107;
	xor.b32  	%r1111, %r2182, %r1109;
	shf.l.wrap.b32 	%r2198, %r1111, %r1111, 7;
	add.s32 	%r1112, %r1091, %r1074;
	xor.b32  	%r1113, %r1112, %r1064;
	shf.l.wrap.b32 	%r1114, %r1113, %r1113, 16;
	add.s32 	%r1115, %r1114, %r1101;
	xor.b32  	%r1116, %r1115, %r1091;
	shf.l.wrap.b32 	%r1117, %r1116, %r1116, 12;
	add.s32 	%r2173, %r1117, %r1112;
	xor.b32  	%r1118, %r2173, %r1114;
	shf.l.wrap.b32 	%r2184, %r1118, %r1118, 8;
	add.s32 	%r2183, %r2184, %r1115;
	xor.b32  	%r1119, %r2183, %r1117;
	shf.l.wrap.b32 	%r2197, %r1119, %r1119, 7;
	add.s32 	%r1120, %r1103, %r1086;
	xor.b32  	%r1121, %r1120, %r1076;
	shf.l.wrap.b32 	%r1122, %r1121, %r1121, 16;
	add.s32 	%r1123, %r1122, %r1065;
	xor.b32  	%r1124, %r1123, %r1103;
	shf.l.wrap.b32 	%r1125, %r1124, %r1124, 12;
	add.s32 	%r2174, %r1125, %r1120;
	xor.b32  	%r1126, %r2174, %r1122;
	shf.l.wrap.b32 	%r2185, %r1126, %r1126, 8;
	add.s32 	%r2180, %r2185, %r1123;
	xor.b32  	%r1127, %r2180, %r1125;
	shf.l.wrap.b32 	%r2196, %r1127, %r1127, 7;
	add.s32 	%r1128, %r1067, %r1098;
	xor.b32  	%r1129, %r1128, %r1088;
	shf.l.wrap.b32 	%r1130, %r1129, %r1129, 16;
	add.s32 	%r1131, %r1130, %r1077;
	xor.b32  	%r1132, %r1131, %r1067;
	shf.l.wrap.b32 	%r1133, %r1132, %r1132, 12;
	add.s32 	%r2175, %r1133, %r1128;
	xor.b32  	%r1134, %r2175, %r1130;
	shf.l.wrap.b32 	%r2186, %r1134, %r1134, 8;
	add.s32 	%r2181, %r2186, %r1131;
	xor.b32  	%r1135, %r2181, %r1133;
	shf.l.wrap.b32 	%r2199, %r1135, %r1135, 7;
	add.s32 	%r2171, %r2171, 1;
	setp.ne.s32 	%p4, %r2171, 4;
	@%p4 bra 	$L__BB4_6;
	cvt.u16.u32 	%rs29, %r2172;
	not.b16 	%rs30, %rs29;
	cvt.u16.u32 	%rs31, %r2173;
	not.b32 	%r1136, %r13;
	add.s32 	%r1137, %r7, %r1136;
	mov.b32 	%r1138, 1;
	shl.b32 	%r1139, %r1138, %r1137;
	and.b32  	%r90, %r1139, %r2;
	setp.eq.s32 	%p5, %r90, 0;
	selp.b16 	%rs32, %rs30, %rs31, %p5;
	and.b16  	%rs4, %rs32, 1;
	and.b16  	%rs33, %rs68, 255;
	setp.ne.s16 	%p6, %rs33, 1;
	mov.u16 	%rs68, %rs4;
	@%p6 bra 	$L__BB4_9;
	setp.eq.s32 	%p7, %r90, 0;
	mul.wide.u32 	%rd7, %r13, 16;
	add.s64 	%rd8, %rd2, %rd7;
	ld.global.u32 	%r1140, [%rd8+20];
	selp.b32 	%r1141, %r2191, %r2192, %p7;
	xor.b32  	%r1142, %r1141, %r1140;
	selp.b32 	%r1143, %r2190, %r2193, %p7;
	selp.b32 	%r2191, %r1142, %r2191, %p7;
	selp.b32 	%r2192, %r2192, %r1142, %p7;
	ld.global.u32 	%r1144, [%rd8+24];
	xor.b32  	%r1145, %r1143, %r1144;
	selp.b32 	%r1146, %r2189, %r2194, %p7;
	selp.b32 	%r2190, %r1145, %r2190, %p7;
	selp.b32 	%r2193, %r2193, %r1145, %p7;
	ld.global.u32 	%r1147, [%rd8+28];
	xor.b32  	%r1148, %r1146, %r1147;
	selp.b32 	%r1149, %r2188, %r2195, %p7;
	selp.b32 	%r2189, %r1148, %r2189, %p7;
	selp.b32 	%r2194, %r2194, %r1148, %p7;
	ld.global.u32 	%r1150, [%rd8+32];
	xor.b32  	%r1151, %r1149, %r1150;
	selp.b32 	%r1152, 420, 445, %p7;
	selp.b32 	%r2188, %r1151, %r2188, %p7;
	selp.b32 	%r2195, %r2195, %r1151, %p7;
	add.s32 	%r1153, %r1152, %r13;
	cvt.u64.u32 	%rd9, %r1153;
	add.s64 	%rd10, %rd2, %rd9;
	ld.global.u8 	%rs34, [%rd10];
	xor.b16  	%rs68, %rs34, %rs4;
$L__BB4_9:
	setp.eq.s32 	%p8, %r90, 0;
	selp.b32 	%r2199, %r2191, %r2192, %p8;
	selp.b32 	%r2198, %r2190, %r2193, %p8;
	selp.b32 	%r2197, %r2189, %r2194, %p8;
	selp.b32 	%r2196, %r2188, %r2195, %p8;
	add.s32 	%r2153, %r13, 1;
	setp.ne.s32 	%p9, %r13, %r8;
	@%p9 bra 	$L__BB4_3;
$L__BB4_10:
	mov.u32 	%r1154, s_mem;
	mad.lo.s32 	%r1155, %r1, 20, %r1154;
	st.shared.u32 	[%r1155], %r2199;
	st.shared.u32 	[%r1155+4], %r2198;
	st.shared.u32 	[%r1155+8], %r2197;
	st.shared.u32 	[%r1155+12], %r2196;
	st.shared.u8 	[%r1155+16], %rs68;
$L__BB4_11:
	ld.param.u32 	%r2147, [fused_batch_pir_kernel_v3_16_param_4];
	bar.sync 	0;
	add.s32 	%r1157, %r2, 2048;
	min.s32 	%r116, %r1157, %r2147;
	mov.b32 	%r2200, 0;
$L__BB4_12:
	ld.param.u32 	%r2148, [fused_batch_pir_kernel_v3_16_param_4];
	setp.le.s32 	%p10, %r2148, %r2;
	mov.b32 	%r2297, 0;
	mov.u32 	%r2298, %r2297;
	mov.u32 	%r2299, %r2297;
	mov.u32 	%r2300, %r2297;
	mov.u32 	%r2301, %r2297;
	mov.u32 	%r2302, %r2297;
	mov.u32 	%r2303, %r2297;
	mov.u32 	%r2304, %r2297;
	mov.u32 	%r2305, %r2297;
	mov.u32 	%r2306, %r2297;
	mov.u32 	%r2307, %r2297;
	mov.u32 	%r2308, %r2297;
	mov.u32 	%r2309, %r2297;
	mov.u32 	%r2310, %r2297;
	mov.u32 	%r2311, %r2297;
	mov.u32 	%r2312, %r2297;
	mov.u32 	%r2313, %r2297;
	mov.u32 	%r2314, %r2297;
	mov.u32 	%r2315, %r2297;
	mov.u32 	%r2316, %r2297;
	mov.u32 	%r2317, %r2297;
	mov.u32 	%r2318, %r2297;
	mov.u32 	%r2319, %r2297;
	mov.u32 	%r2320, %r2297;
	mov.u32 	%r2321, %r2297;
	mov.u32 	%r2322, %r2297;
	mov.u32 	%r2323, %r2297;
	mov.u32 	%r2324, %r2297;
	mov.u32 	%r2325, %r2297;
	mov.u32 	%r2326, %r2297;
	mov.u32 	%r2327, %r2297;
	mov.u32 	%r2328, %r2297;
	mov.u32 	%r2329, %r2297;
	mov.u32 	%r2330, %r2297;
	mov.u32 	%r2331, %r2297;
	mov.u32 	%r2332, %r2297;
	mov.u32 	%r2333, %r2297;
	mov.u32 	%r2334, %r2297;
	mov.u32 	%r2335, %r2297;
	mov.u32 	%r2336, %r2297;
	mov.u32 	%r2337, %r2297;
	mov.u32 	%r2338, %r2297;
	mov.u32 	%r2339, %r2297;
	mov.u32 	%r2340, %r2297;
	mov.u32 	%r2341, %r2297;
	mov.u32 	%r2342, %r2297;
	mov.u32 	%r2343, %r2297;
	mov.u32 	%r2344, %r2297;
	mov.u32 	%r2345, %r2297;
	mov.u32 	%r2346, %r2297;
	mov.u32 	%r2347, %r2297;
	mov.u32 	%r2348, %r2297;
	mov.u32 	%r2349, %r2297;
	mov.u32 	%r2350, %r2297;
	mov.u32 	%r2351, %r2297;
	mov.u32 	%r2352, %r2297;
	mov.u32 	%r2353, %r2297;
	mov.u32 	%r2354, %r2297;
	mov.u32 	%r2355, %r2297;
	mov.u32 	%r2356, %r2297;
	mov.u32 	%r2357, %r2297;
	mov.u32 	%r2358, %r2297;
	mov.u32 	%r2359, %r2297;
	mov.u32 	%r2360, %r2297;
	mov.u32 	%r2361, %r2297;
	mov.u32 	%r2362, %r2297;
	mov.u32 	%r2363, %r2297;
	mov.u32 	%r2364, %r2297;
	mov.u32 	%r2365, %r2297;
	mov.u32 	%r2366, %r2297;
	mov.u32 	%r2367, %r2297;
	mov.u32 	%r2368, %r2297;
	mov.u32 	%r2369, %r2297;
	mov.u32 	%r2370, %r2297;
	mov.u32 	%r2371, %r2297;
	mov.u32 	%r2372, %r2297;
	mov.u32 	%r2373, %r2297;
	mov.u32 	%r2374, %r2297;
	mov.u32 	%r2375, %r2297;
	mov.u32 	%r2376, %r2297;
	mov.u32 	%r2377, %r2297;
	mov.u32 	%r2378, %r2297;
	mov.u32 	%r2379, %r2297;
	mov.u32 	%r2380, %r2297;
	mov.u32 	%r2381, %r2297;
	mov.u32 	%r2382, %r2297;
	mov.u32 	%r2383, %r2297;
	mov.u32 	%r2384, %r2297;
	mov.u32 	%r2385, %r2297;
	mov.u32 	%r2386, %r2297;
	mov.u32 	%r2387, %r2297;
	mov.u32 	%r2388, %r2297;
	mov.u32 	%r2389, %r2297;
	mov.u32 	%r2390, %r2297;
	mov.u32 	%r2391, %r2297;
	mov.u32 	%r2392, %r2297;
	@%p10 bra 	$L__BB4_66;
	ld.param.u64 	%rd96, [fused_batch_pir_kernel_v3_16_param_1];
	mul.lo.s32 	%r1161, %r2200, 3;
	cvta.to.global.u64 	%rd11, %rd96;
	mul.wide.u32 	%rd12, %r1161, 488;
	add.s64 	%rd13, %rd11, %rd12;
	ld.global.u8 	%rs35, [%rd13+17];
	mov.u32 	%r1162, s_mem;
	mad.lo.s32 	%r1163, %r2200, 60, %r1162;
	ld.shared.u32 	%r119, [%r1163];
	ld.shared.u32 	%r120, [%r1163+4];
	ld.shared.u32 	%r121, [%r1163+8];
	ld.shared.u32 	%r122, [%r1163+12];
	ld.shared.u8 	%rs8, [%r1163+16];
	max.u16 	%rs9, %rs35, 11;
	cvt.u32.u16 	%r123, %rs35;
	ld.global.u8 	%rs36, [%rd13+505];
	max.u16 	%rs10, %rs36, 11;
	ld.shared.u32 	%r124, [%r1163+20];
	ld.shared.u32 	%r125, [%r1163+24];
	ld.shared.u32 	%r126, [%r1163+28];
	ld.shared.u32 	%r127, [%r1163+32];
	ld.shared.u8 	%rs11, [%r1163+36];
	cvt.u32.u16 	%r128, %rs36;
	ld.global.u8 	%rs37, [%rd13+993];
	max.u16 	%rs12, %rs37, 11;
	ld.shared.u32 	%r129, [%r1163+40];
	ld.shared.u32 	%r130, [%r1163+44];
	ld.shared.u32 	%r131, [%r1163+48];
	ld.shared.u32 	%r132, [%r1163+52];
	ld.shared.u8 	%rs13, [%r1163+56];
	cvt.u32.u16 	%r133, %rs37;
	mov.b32 	%r2297, 0;
	cvt.u64.u16 	%rd15, %rs9;
	cvt.u64.u16 	%rd39, %rs10;
	mov.u32 	%r2393, %r2;
$L__BB4_14:
	cvt.u32.u16 	%r1164, %rs9;
	sub.s32 	%r1165, %r123, %r1164;
	add.s32 	%r1166, %r1165, 11;
	setp.lt.s32 	%p11, %r1166, 1;
	mov.u32 	%r2398, %r119;
	mov.u32 	%r2399, %r120;
	mov.u32 	%r2400, %r121;
	mov.u32 	%r2401, %r122;
	mov.u16 	%rs71, %rs8;
	@%p11 bra 	$L__BB4_23;
	mov.b32 	%r2402, 0;
	mov.u32 	%r2398, %r119;
	mov.u32 	%r2399, %r120;
	mov.u32 	%r2400, %r121;
	mov.u32 	%r2401, %r122;
	mov.u16 	%rs71, %rs8;
$L__BB4_16:
	mov.b32 	%r2415, 1797285236;
	mov.b32 	%r2414, 2036477234;
	mov.b32 	%r2413, 857760878;
	mov.b32 	%r2412, 1634760805;
	mov.b32 	%r2403, 0;
	mov.u32 	%r2404, %r2403;
	mov.u32 	%r2405, %r2403;
	mov.u32 	%r2406, %r2403;
	mov.u32 	%r2407, %r2403;
	mov.u32 	%r2408, %r2401;
	mov.u32 	%r2409, %r2400;
	mov.u32 	%r2410, %r2399;
	mov.u32 	%r2411, %r2398;
	mov.u32 	%r2416, %r2398;
	mov.u32 	%r2417, %r2399;
	mov.u32 	%r2418, %r2400;
	mov.u32 	%r2419, %r2401;
$L__BB4_17:
	add.s32 	%r1173, %r2412, %r2416;
	xor.b32  	%r1174, %r2407, %r1173;
	shf.l.wrap.b32 	%r1175, %r1174, %r1174, 16;
	add.s32 	%r1176, %r1175, %r2411;
	xor.b32  	%r1177, %r1176, %r2416;
	shf.l.wrap.b32 	%r1178, %r1177, %r1177, 12;
	add.s32 	%r1179, %r1178, %r1173;
	xor.b32  	%r1180, %r1179, %r1175;
	shf.l.wrap.b32 	%r1181, %r1180, %r1180, 8;
	add.s32 	%r1182, %r1181, %r1176;
	xor.b32  	%r1183, %r1182, %r1178;
	shf.l.wrap.b32 	%r1184, %r1183, %r1183, 7;
	add.s32 	%r1185, %r2413, %r2417;
	xor.b32  	%r1186, %r2406, %r1185;
	shf.l.wrap.b32 	%r1187, %r1186, %r1186, 16;
	add.s32 	%r1188, %r1187, %r2410;
	xor.b32  	%r1189, %r1188, %r2417;
	shf.l.wrap.b32 	%r1190, %r1189, %r1189, 12;
	add.s32 	%r1191, %r1190, %r1185;
	xor.b32  	%r1192, %r1191, %r1187;
	shf.l.wrap.b32 	%r1193, %r1192, %r1192, 8;
	add.s32 	%r1194, %r1193, %r1188;
	xor.b32  	%r1195, %r1194, %r1190;
	shf.l.wrap.b32 	%r1196, %r1195, %r1195, 7;
	add.s32 	%r1197, %r2414, %r2418;
	xor.b32  	%r1198, %r2405, %r1197;
	shf.l.wrap.b32 	%r1199, %r1198, %r1198, 16;
	add.s32 	%r1200, %r1199, %r2409;
	xor.b32  	%r1201, %r1200, %r2418;
	shf.l.wrap.b32 	%r1202, %r1201, %r1201, 12;
	add.s32 	%r1203, %r1202, %r1197;
	xor.b32  	%r1204, %r1203, %r1199;
	shf.l.wrap.b32 	%r1205, %r1204, %r1204, 8;
	add.s32 	%r1206, %r1205, %r1200;
	xor.b32  	%r1207, %r1206, %r1202;
	shf.l.wrap.b32 	%r1208, %r1207, %r1207, 7;
	add.s32 	%r1209, %r2415, %r2419;
	xor.b32  	%r1210, %r2404, %r1209;
	shf.l.wrap.b32 	%r1211, %r1210, %r1210, 16;
	add.s32 	%r1212, %r1211, %r2408;
	xor.b32  	%r1213, %r1212, %r2419;
	shf.l.wrap.b32 	%r1214, %r1213, %r1213, 12;
	add.s32 	%r1215, %r1214, %r1209;
	xor.b32  	%r1216, %r1215, %r1211;
	shf.l.wrap.b32 	%r1217, %r1216, %r1216, 8;
	add.s32 	%r1218, %r1217, %r1212;
	xor.b32  	%r1219, %r1218, %r1214;
	shf.l.wrap.b32 	%r1220, %r1219, %r1219, 7;
	add.s32 	%r1221, %r1196, %r1179;
	xor.b32  	%r1222, %r1221, %r1217;
	shf.l.wrap.b32 	%r1223, %r1222, %r1222, 16;
	add.s32 	%r1224, %r1223, %r1206;
	xor.b32  	%r1225, %r1224, %r1196;
	shf.l.wrap.b32 	%r1226, %r1225, %r1225, 12;
	add.s32 	%r2412, %r1226, %r1221;
	xor.b32  	%r1227, %r2412, %r1223;
	shf.l.wrap.b32 	%r2404, %r1227, %r1227, 8;
	add.s32 	%r2409, %r2404, %r1224;
	xor.b32  	%r1228, %r2409, %r1226;
	shf.l.wrap.b32 	%r2417, %r1228, %r1228, 7;
	add.s32 	%r1229, %r1208, %r1191;
	xor.b32  	%r1230, %r1229, %r1181;
	shf.l.wrap.b32 	%r1231, %r1230, %r1230, 16;
	add.s32 	%r1232, %r1231, %r1218;
	xor.b32  	%r1233, %r1232, %r1208;
	shf.l.wrap.b32 	%r1234, %r1233, %r1233, 12;
	add.s32 	%r2413, %r1234, %r1229;
	xor.b32  	%r1235, %r2413, %r1231;
	shf.l.wrap.b32 	%r2407, %r1235, %r1235, 8;
	add.s32 	%r2408, %r2407, %r1232;
	xor.b32  	%r1236, %r2408, %r1234;
	shf.l.wrap.b32 	%r2418, %r1236, %r1236, 7;
	add.s32 	%r1237, %r1220, %r1203;
	xor.b32  	%r1238, %r1237, %r1193;
	shf.l.wrap.b32 	%r1239, %r1238, %r1238, 16;
	add.s32 	%r1240, %r1239, %r1182;
	xor.b32  	%r1241, %r1240, %r1220;
	shf.l.wrap.b32 	%r1242, %r1241, %r1241, 12;
	add.s32 	%r2414, %r1242, %r1237;
	xor.b32  	%r1243, %r2414, %r1239;
	shf.l.wrap.b32 	%r2406, %r1243, %r1243, 8;
	add.s32 	%r2411, %r2406, %r1240;
	xor.b32  	%r1244, %r2411, %r1242;
	shf.l.wrap.b32 	%r2419, %r1244, %r1244, 7;
	add.s32 	%r1245, %r1184, %r1215;
	xor.b32  	%r1246, %r1245, %r1205;
	shf.l.wrap.b32 	%r1247, %r1246, %r1246, 16;
	add.s32 	%r1248, %r1247, %r1194;
	xor.b32  	%r1249, %r1248, %r1184;
	shf.l.wrap.b32 	%r1250, %r1249, %r1249, 12;
	add.s32 	%r2415, %r1250, %r1245;
	xor.b32  	%r1251, %r2415, %r1247;
	shf.l.wrap.b32 	%r2405, %r1251, %r1251, 8;
	add.s32 	%r2410, %r2405, %r1248;
	xor.b32  	%r1252, %r2410, %r1250;
	shf.l.wrap.b32 	%r2416, %r1252, %r1252, 7;
	add.s32 	%r2403, %r2403, 1;
	setp.ne.s32 	%p12, %r2403, 4;
	@%p12 bra 	$L__BB4_17;
	add.s32 	%r2441, %r2412, 1634760805;
	add.s32 	%r2442, %r2413, 857760878;
	add.s32 	%r2443, %r2414, 2036477234;
	add.s32 	%r2444, %r2415, 1797285236;
	add.s32 	%r2440, %r2416, %r2398;
	add.s32 	%r2439, %r2417, %r2399;
	add.s32 	%r2438, %r2418, %r2400;
	add.s32 	%r2437, %r2419, %r2401;
	mov.b32 	%r2433, 1;
	mov.b32 	%r2424, 1797285236;
	mov.b32 	%r2423, 2036477234;
	mov.b32 	%r2422, 857760878;
	mov.b32 	%r2421, 1634760805;
	mov.b32 	%r2420, 0;
	mov.u32 	%r2429, %r2398;
	mov.u32 	%r2430, %r2399;
	mov.u32 	%r2431, %r2400;
	mov.u32 	%r2432, %r2401;
	mov.u32 	%r2434, %r2420;
	mov.u32 	%r2435, %r2420;
	mov.u32 	%r2436, %r2420;
$L__BB4_19:
	add.s32 	%r1259, %r2421, %r2398;
	xor.b32  	%r1260, %r1259, %r2433;
	shf.l.wrap.b32 	%r1261, %r1260, %r1260, 16;
	add.s32 	%r1262, %r1261, %r2429;
	xor.b32  	%r1263, %r1262, %r2398;
	shf.l.wrap.b32 	%r1264, %r1263, %r1263, 12;
	add.s32 	%r1265, %r1264, %r1259;
	xor.b32  	%r1266, %r1265, %r1261;
	shf.l.wrap.b32 	%r1267, %r1266, %r1266, 8;
	add.s32 	%r1268, %r1267, %r1262;
	xor.b32  	%r1269, %r1268, %r1264;
	shf.l.wrap.b32 	%r1270, %r1269, %r1269, 7;
	add.s32 	%r1271, %r2422, %r2399;
	xor.b32  	%r1272, %r1271, %r2434;
	shf.l.wrap.b32 	%r1273, %r1272, %r1272, 16;
	add.s32 	%r1274, %r1273, %r2430;
	xor.b32  	%r1275, %r1274, %r2399;
	shf.l.wrap.b32 	%r1276, %r1275, %r1275, 12;
	add.s32 	%r1277, %r1276, %r1271;
	xor.b32  	%r1278, %r1277, %r1273;
	shf.l.wrap.b32 	%r1279, %r1278, %r1278, 8;
	add.s32 	%r1280, %r1279, %r1274;
	xor.b32  	%r1281, %r1280, %r1276;
	shf.l.wrap.b32 	%r1282, %r1281, %r1281, 7;
	add.s32 	%r1283, %r2423, %r2400;
	xor.b32  	%r1284, %r1283, %r2435;
	shf.l.wrap.b32 	%r1285, %r1284, %r1284, 16;
	add.s32 	%r1286, %r1285, %r2431;
	xor.b32  	%r1287, %r1286, %r2400;
	shf.l.wrap.b32 	%r1288, %r1287, %r1287, 12;
	add.s32 	%r1289, %r1288, %r1283;
	xor.b32  	%r1290, %r1289, %r1285;
	shf.l.wrap.b32 	%r1291, %r1290, %r1290, 8;
	add.s32 	%r1292, %r1291, %r1286;
	xor.b32  	%r1293, %r1292, %r1288;
	shf.l.wrap.b32 	%r1294, %r1293, %r1293, 7;
	add.s32 	%r1295, %r2424, %r2401;
	xor.b32  	%r1296, %r1295, %r2436;
	shf.l.wrap.b32 	%r1297, %r1296, %r1296, 16;
	add.s32 	%r1298, %r1297, %r2432;
	xor.b32  	%r1299, %r1298, %r2401;
	shf.l.wrap.b32 	%r1300, %r1299, %r1299, 12;
	add.s32 	%r1301, %r1300, %r1295;
	xor.b32  	%r1302, %r1301, %r1297;
	shf.l.wrap.b32 	%r1303, %r1302, %r1302, 8;
	add.s32 	%r1304, %r1303, %r1298;
	xor.b32  	%r1305, %r1304, %r1300;
	shf.l.wrap.b32 	%r1306, %r1305, %r1305, 7;
	add.s32 	%r1307, %r1282, %r1265;
	xor.b32  	%r1308, %r1307, %r1303;
	shf.l.wrap.b32 	%r1309, %r1308, %r1308, 16;
	add.s32 	%r1310, %r1309, %r1292;
	xor.b32  	%r1311, %r1310, %r1282;
	shf.l.wrap.b32 	%r1312, %r1311, %r1311, 12;
	add.s32 	%r2421, %r1312, %r1307;
	xor.b32  	%r1313, %r2421, %r1309;
	shf.l.wrap.b32 	%r2436, %r1313, %r1313, 8;
	add.s32 	%r2431, %r2436, %r1310;
	xor.b32  	%r1314, %r2431, %r1312;
	shf.l.wrap.b32 	%r2399, %r1314, %r1314, 7;
	add.s32 	%r1315, %r1294, %r1277;
	xor.b32  	%r1316, %r1315, %r1267;
	shf.l.wrap.b32 	%r1317, %r1316, %r1316, 16;
	add.s32 	%r1318, %r1317, %r1304;
	xor.b32  	%r1319, %r1318, %r1294;
	shf.l.wrap.b32 	%r1320, %r1319, %r1319, 12;
	add.s32 	%r2422, %r1320, %r1315;
	xor.b32  	%r1321, %r2422, %r1317;
	shf.l.wrap.b32 	%r2433, %r1321, %r1321, 8;
	add.s32 	%r2432, %r2433, %r1318;
	xor.b32  	%r1322, %r2432, %r1320;
	shf.l.wrap.b32 	%r2400, %r1322, %r1322, 7;
	add.s32 	%r1323, %r1306, %r1289;
	xor.b32  	%r1324, %r1323, %r1279;
	shf.l.wrap.b32 	%r1325, %r1324, %r1324, 16;
	add.s32 	%r1326, %r1325, %r1268;
	xor.b32  	%r1327, %r1326, %r1306;
	shf.l.wrap.b32 	%r1328, %r1327, %r1327, 12;
	add.s32 	%r2423, %r1328, %r1323;
	xor.b32  	%r1329, %r2423, %r1325;
	shf.l.wrap.b32 	%r2434, %r1329, %r1329, 8;
	add.s32 	%r2429, %r2434, %r1326;
	xor.b32  	%r1330, %r2429, %r1328;
	shf.l.wrap.b32 	%r2401, %r1330, %r1330, 7;
	add.s32 	%r1331, %r1270, %r1301;
	xor.b32  	%r1332, %r1331, %r1291;
	shf.l.wrap.b32 	%r1333, %r1332, %r1332, 16;
	add.s32 	%r1334, %r1333, %r1280;
	xor.b32  	%r1335, %r1334, %r1270;
	shf.l.wrap.b32 	%r1336, %r1335, %r1335, 12;
	add.s32 	%r2424, %r1336, %r1331;
	xor.b32  	%r1337, %r2424, %r1333;
	shf.l.wrap.b32 	%r2435, %r1337, %r1337, 8;
	add.s32 	%r2430, %r2435, %r1334;
	xor.b32  	%r1338, %r2430, %r1336;
	shf.l.wrap.b32 	%r2398, %r1338, %r1338, 7;
	add.s32 	%r2420, %r2420, 1;
	setp.ne.s32 	%p13, %r2420, 4;
	@%p13 bra 	$L__BB4_19;
	cvt.u16.u32 	%rs38, %r2421;
	not.b16 	%rs39, %rs38;
	cvt.u16.u32 	%rs40, %r2422;
	cvt.u32.u16 	%r1339, %rs9;
	add.s32 	%r1340, %r1339, %r2402;
	add.s32 	%r1341, %r1340, -11;
	not.b32 	%r1342, %r1341;
	add.s32 	%r1343, %r1342, %r123;
	shr.u32 	%r1344, %r2393, %r1343;
	and.b32  	%r1345, %r1344, 1;
	setp.eq.b32 	%p14, %r1345, 1;
	selp.b16 	%rs41, %rs40, %rs39, %p14;
	and.b16  	%rs16, %rs41, 1;
	and.b16  	%rs42, %rs71, 255;
	setp.ne.s16 	%p15, %rs42, 1;
	mov.u16 	%rs71, %rs16;
	@%p15 bra 	$L__BB4_22;
	ld.param.u64 	%rd97, [fused_batch_pir_kernel_v3_16_param_1];
	cvt.u32.u16 	%r1346, %rs9;
	add.s32 	%r1347, %r1346, %r2402;
	add.s32 	%r1348, %r1347, -11;
	not.b32 	%r1349, %r1348;
	add.s32 	%r1350, %r1349, %r123;
	shr.u32 	%r1351, %r2393, %r1350;
	and.b32  	%r1352, %r1351, 1;
	setp.eq.b32 	%p16, %r1352, 1;
	cvt.u64.u32 	%rd14, %r2402;
	add.s64 	%rd16, %rd14, %rd15;
	cvta.to.global.u64 	%rd17, %rd97;
	mul.lo.s32 	%r1353, %r2200, 3;
	mul.wide.u32 	%rd18, %r1353, 488;
	add.s64 	%rd19, %rd17, %rd18;
	add.s64 	%rd20, %rd19, 17;
	shl.b64 	%rd21, %rd16, 4;
	add.s64 	%rd22, %rd20, %rd21;
	ld.global.u32 	%r1354, [%rd22+-173];
	selp.b32 	%r1355, %r2440, %r2441, %p16;
	xor.b32  	%r1356, %r1355, %r1354;
	selp.b32 	%r1357, %r2439, %r2442, %p16;
	selp.b32 	%r2440, %r1356, %r2440, %p16;
	selp.b32 	%r2441, %r2441, %r1356, %p16;
	ld.global.u32 	%r1358, [%rd22+-169];
	xor.b32  	%r1359, %r1357, %r1358;
	selp.b32 	%r1360, %r2438, %r2443, %p16;
	selp.b32 	%r2439, %r1359, %r2439, %p16;
	selp.b32 	%r2442, %r2442, %r1359, %p16;
	ld.global.u32 	%r1361, [%rd22+-165];
	xor.b32  	%r1362, %r1360, %r1361;
	selp.b32 	%r1363, %r2437, %r2444, %p16;
	selp.b32 	%r2438, %r1362, %r2438, %p16;
	selp.b32 	%r2443, %r2443, %r1362, %p16;
	ld.global.u32 	%r1364, [%rd22+-161];
	xor.b32  	%r1365, %r1363, %r1364;
	selp.b64 	%rd23, 445, 420, %p16;
	selp.b32 	%r2437, %r1365, %r2437, %p16;
	selp.b32 	%r2444, %r2444, %r1365, %p16;
	add.s64 	%rd24, %rd23, %rd16;
	add.s64 	%rd25, %rd24, %rd20;
	ld.global.u8 	%rs43, [%rd25+-28];
	xor.b16  	%rs71, %rs43, %rs16;
$L__BB4_22:
	cvt.u32.u16 	%r1366, %rs9;
	add.s32 	%r1367, %r1366, -11;
	add.s32 	%r1368, %r2402, %r1367;
	not.b32 	%r1369, %r1368;
	add.s32 	%r1370, %r1369, %r123;
	shr.u32 	%r1371, %r2393, %r1370;
	and.b32  	%r1372, %r1371, 1;
	setp.eq.b32 	%p17, %r1372, 1;
	selp.b32 	%r2398, %r2440, %r2441, %p17;
	selp.b32 	%r2399, %r2439, %r2442, %p17;
	selp.b32 	%r2400, %r2438, %r2443, %p17;
	selp.b32 	%r2401, %r2437, %r2444, %p17;
	add.s32 	%r2402, %r2402, 1;
	sub.s32 	%r1373, %r123, %r1367;
	setp.eq.s32 	%p18, %r2402, %r1373;
	@%p18 bra 	$L__BB4_23;
	bra.uni 	$L__BB4_16;
$L__BB4_23:
	and.b16  	%rs44, %rs71, 255;
	setp.eq.s16 	%p19, %rs44, 1;
	@%p19 bra 	$L__BB4_24;
	bra.uni 	$L__BB4_25;
$L__BB4_24:
	ld.param.u64 	%rd98, [fused_batch_pir_kernel_v3_16_param_1];
	cvta.to.global.u64 	%rd26, %rd98;
	mul.lo.s32 	%r1374, %r2200, 3;
	mul.wide.u32 	%rd27, %r1374, 488;
	add.s64 	%rd28, %rd26, %rd27;
	ld.global.u32 	%r1375, [%rd28+472];
	xor.b32  	%r2398, %r2398, %r1375;
$L__BB4_25:
	setp.ne.s16 	%p20, %rs44, 1;
	@%p20 bra 	$L__BB4_27;
	ld.param.u64 	%rd99, [fused_batch_pir_kernel_v3_16_param_1];
	cvta.to.global.u64 	%rd29, %rd99;
	mul.lo.s32 	%r1376, %r2200, 3;
	mul.wide.u32 	%rd30, %r1376, 488;
	add.s64 	%rd31, %rd29, %rd30;
	ld.global.u32 	%r1377, [%rd31+476];
	xor.b32  	%r2399, %r2399, %r1377;
$L__BB4_27:
	@%p20 bra 	$L__BB4_29;
	ld.param.u64 	%rd100, [fused_batch_pir_kernel_v3_16_param_1];
	cvta.to.global.u64 	%rd32, %rd100;
	mul.lo.s32 	%r1378, %r2200, 3;
	mul.wide.u32 	%rd33, %r1378, 488;
	add.s64 	%rd34, %rd32, %rd33;
	ld.global.u32 	%r1379, [%rd34+480];
	xor.b32  	%r2400, %r2400, %r1379;
$L__BB4_29:
	@%p20 bra 	$L__BB4_31;
	ld.param.u64 	%rd101, [fused_batch_pir_kernel_v3_16_param_1];
	cvta.to.global.u64 	%rd35, %rd101;
	mul.lo.s32 	%r1380, %r2200, 3;
	mul.wide.u32 	%rd36, %r1380, 488;
	add.s64 	%rd37, %rd35, %rd36;
	ld.global.u32 	%r1381, [%rd37+484];
	xor.b32  	%r2401, %r2401, %r1381;
$L__BB4_31:
	cvt.u32.u16 	%r1382, %rs10;
	sub.s32 	%r1383, %r128, %r1382;
	add.s32 	%r1384, %r1383, 11;
	setp.lt.s32 	%p23, %r1384, 1;
	mov.u32 	%r2496, %r124;
	mov.u32 	%r2497, %r125;
	mov.u32 	%r2498, %r126;
	mov.u32 	%r2499, %r127;
	mov.u16 	%rs74, %rs11;
	@%p23 bra 	$L__BB4_40;
	mov.b32 	%r2453, 0;
	mov.u32 	%r2496, %r124;
	mov.u32 	%r2497, %r125;
	mov.u32 	%r2498, %r126;
	mov.u32 	%r2499, %r127;
	mov.u16 	%rs74, %rs11;
$L__BB4_33:
	mov.b32 	%r2466, 1797285236;
	mov.b32 	%r2465, 2036477234;
	mov.b32 	%r2464, 857760878;
	mov.b32 	%r2463, 1634760805;
	mov.b32 	%r2454, 0;
	mov.u32 	%r2455, %r2454;
	mov.u32 	%r2456, %r2454;
	mov.u32 	%r2457, %r2454;
	mov.u32 	%r2458, %r2454;
	mov.u32 	%r2459, %r2499;
	mov.u32 	%r2460, %r2498;
	mov.u32 	%r2461, %r2497;
	mov.u32 	%r2462, %r2496;
	mov.u32 	%r2467, %r2496;
	mov.u32 	%r2468, %r2497;
	mov.u32 	%r2469, %r2498;
	mov.u32 	%r2470, %r2499;
$L__BB4_34:
	add.s32 	%r1391, %r2463, %r2467;
	xor.b32  	%r1392, %r2458, %r1391;
	shf.l.wrap.b32 	%r1393, %r1392, %r1392, 16;
	add.s32 	%r1394, %r1393, %r2462;
	xor.b32  	%r1395, %r1394, %r2467;
	shf.l.wrap.b32 	%r1396, %r1395, %r1395, 12;
	add.s32 	%r1397, %r1396, %r1391;
	xor.b32  	%r1398, %r1397, %r1393;
	shf.l.wrap.b32 	%r1399, %r1398, %r1398, 8;
	add.s32 	%r1400, %r1399, %r1394;
	xor.b32  	%r1401, %r1400, %r1396;
	shf.l.wrap.b32 	%r1402, %r1401, %r1401, 7;
	add.s32 	%r1403, %r2464, %r2468;
	xor.b32  	%r1404, %r2457, %r1403;
	shf.l.wrap.b32 	%r1405, %r1404, %r1404, 16;
	add.s32 	%r1406, %r1405, %r2461;
	xor.b32  	%r1407, %r1406, %r2468;
	shf.l.wrap.b32 	%r1408, %r1407, %r1407, 12;
	add.s32 	%r1409, %r1408, %r1403;
	xor.b32  	%r1410, %r1409, %r1405;
	shf.l.wrap.b32 	%r1411, %r1410, %r1410, 8;
	add.s32 	%r1412, %r1411, %r1406;
	xor.b32  	%r1413, %r1412, %r1408;
	shf.l.wrap.b32 	%r1414, %r1413, %r1413, 7;
	add.s32 	%r1415, %r2465, %r2469;
	xor.b32  	%r1416, %r2456, %r1415;
	shf.l.wrap.b32 	%r1417, %r1416, %r1416, 16;
	add.s32 	%r1418, %r1417, %r2460;
	xor.b32  	%r1419, %r1418, %r2469;
	shf.l.wrap.b32 	%r1420, %r1419, %r1419, 12;
	add.s32 	%r1421, %r1420, %r1415;
	xor.b32  	%r1422, %r1421, %r1417;
	shf.l.wrap.b32 	%r1423, %r1422, %r1422, 8;
	add.s32 	%r1424, %r1423, %r1418;
	xor.b32  	%r1425, %r1424, %r1420;
	shf.l.wrap.b32 	%r1426, %r1425, %r1425, 7;
	add.s32 	%r1427, %r2466, %r2470;
	xor.b32  	%r1428, %r2455, %r1427;
	shf.l.wrap.b32 	%r1429, %r1428, %r1428, 16;
	add.s32 	%r1430, %r1429, %r2459;
	xor.b32  	%r1431, %r1430, %r2470;
	shf.l.wrap.b32 	%r1432, %r1431, %r1431, 12;
	add.s32 	%r1433, %r1432, %r1427;
	xor.b32  	%r1434, %r1433, %r1429;
	shf.l.wrap.b32 	%r1435, %r1434, %r1434, 8;
	add.s32 	%r1436, %r1435, %r1430;
	xor.b32  	%r1437, %r1436, %r1432;
	shf.l.wrap.b32 	%r1438, %r1437, %r1437, 7;
	add.s32 	%r1439, %r1414, %r1397;
	xor.b32  	%r1440, %r1439, %r1435;
	shf.l.wrap.b32 	%r1441, %r1440, %r1440, 16;
	add.s32 	%r1442, %r1441, %r1424;
	xor.b32  	%r1443, %r1442, %r1414;
	shf.l.wrap.b32 	%r1444, %r1443, %r1443, 12;
	add.s32 	%r2463, %r1444, %r1439;
	xor.b32  	%r1445, %r2463, %r1441;
	shf.l.wrap.b32 	%r2455, %r1445, %r1445, 8;
	add.s32 	%r2460, %r2455, %r1442;
	xor.b32  	%r1446, %r2460, %r1444;
	shf.l.wrap.b32 	%r2468, %r1446, %r1446, 7;
	add.s32 	%r1447, %r1426, %r1409;
	xor.b32  	%r1448, %r1447, %r1399;
	shf.l.wrap.b32 	%r1449, %r1448, %r1448, 16;
	add.s32 	%r1450, %r1449, %r1436;
	xor.b32  	%r1451, %r1450, %r1426;
	shf.l.wrap.b32 	%r1452, %r1451, %r1451, 12;
	add.s32 	%r2464, %r1452, %r1447;
	xor.b32  	%r1453, %r2464, %r1449;
	shf.l.wrap.b32 	%r2458, %r1453, %r1453, 8;
	add.s32 	%r2459, %r2458, %r1450;
	xor.b32  	%r1454, %r2459, %r1452;
	shf.l.wrap.b32 	%r2469, %r1454, %r1454, 7;
	add.s32 	%r1455, %r1438, %r1421;
	xor.b32  	%r1456, %r1455, %r1411;
	shf.l.wrap.b32 	%r1457, %r1456, %r1456, 16;
	add.s32 	%r1458, %r1457, %r1400;
	xor.b32  	%r1459, %r1458, %r1438;
	shf.l.wrap.b32 	%r1460, %r1459, %r1459, 12;
	add.s32 	%r2465, %r1460, %r1455;
	xor.b32  	%r1461, %r2465, %r1457;
	shf.l.wrap.b32 	%r2457, %r1461, %r1461, 8;
	add.s32 	%r2462, %r2457, %r1458;
	xor.b32  	%r1462, %r2462, %r1460;
	shf.l.wrap.b32 	%r2470, %r1462, %r1462, 7;
	add.s32 	%r1463, %r1402, %r1433;
	xor.b32  	%r1464, %r1463, %r1423;
	shf.l.wrap.b32 	%r1465, %r1464, %r1464, 16;
	add.s32 	%r1466, %r1465, %r1412;
	xor.b32  	%r1467, %r1466, %r1402;
	shf.l.wrap.b32 	%r1468, %r1467, %r1467, 12;
	add.s32 	%r2466, %r1468, %r1463;
	xor.b32  	%r1469, %r2466, %r1465;
	shf.l.wrap.b32 	%r2456, %r1469, %r1469, 8;
	add.s32 	%r2461, %r2456, %r1466;
	xor.b32  	%r1470, %r2461, %r1468;
	shf.l.wrap.b32 	%r2467, %r1470, %r1470, 7;
	add.s32 	%r2454, %r2454, 1;
	setp.ne.s32 	%p24, %r2454, 4;
	@%p24 bra 	$L__BB4_34;
	add.s32 	%r2492, %r2463, 1634760805;
	add.s32 	%r2493, %r2464, 857760878;
	add.s32 	%r2494, %r2465, 2036477234;
	add.s32 	%r2495, %r2466, 1797285236;
	add.s32 	%r2491, %r2467, %r2496;
	add.s32 	%r2490, %r2468, %r2497;
	add.s32 	%r2489, %r2469, %r2498;
	add.s32 	%r2488, %r2470, %r2499;
	mov.b32 	%r2484, 1;
	mov.b32 	%r2475, 1797285236;
	mov.b32 	%r2474, 2036477234;
	mov.b32 	%r2473, 857760878;
	mov.b32 	%r2472, 1634760805;
	mov.b32 	%r2471, 0;
	mov.u32 	%r2480, %r2496;
	mov.u32 	%r2481, %r2497;
	mov.u32 	%r2482, %r2498;
	mov.u32 	%r2483, %r2499;
	mov.u32 	%r2485, %r2471;
	mov.u32 	%r2486, %r2471;
	mov.u32 	%r2487, %r2471;
$L__BB4_36:
	add.s32 	%r1477, %r2472, %r2496;
	xor.b32  	%r1478, %r1477, %r2484;
	shf.l.wrap.b32 	%r1479, %r1478, %r1478, 16;
	add.s32 	%r1480, %r1479, %r2480;
	xor.b32  	%r1481, %r1480, %r2496;
	shf.l.wrap.b32 	%r1482, %r1481, %r1481, 12;
	add.s32 	%r1483, %r1482, %r1477;
	xor.b32  	%r1484, %r1483, %r1479;
	shf.l.wrap.b32 	%r1485, %r1484, %r1484, 8;
	add.s32 	%r1486, %r1485, %r1480;
	xor.b32  	%r1487, %r1486, %r1482;
	shf.l.wrap.b32 	%r1488, %r1487, %r1487, 7;
	add.s32 	%r1489, %r2473, %r2497;
	xor.b32  	%r1490, %r1489, %r2485;
	shf.l.wrap.b32 	%r1491, %r1490, %r1490, 16;
	add.s32 	%r1492, %r1491, %r2481;
	xor.b32  	%r1493, %r1492, %r2497;
	shf.l.wrap.b32 	%r1494, %r1493, %r1493, 12;
	add.s32 	%r1495, %r1494, %r1489;
	xor.b32  	%r1496, %r1495, %r1491;
	shf.l.wrap.b32 	%r1497, %r1496, %r1496, 8;
	add.s32 	%r1498, %r1497, %r1492;
	xor.b32  	%r1499, %r1498, %r1494;
	shf.l.wrap.b32 	%r1500, %r1499, %r1499, 7;
	add.s32 	%r1501, %r2474, %r2498;
	xor.b32  	%r1502, %r1501, %r2486;
	shf.l.wrap.b32 	%r1503, %r1502, %r1502, 16;
	add.s32 	%r1504, %r1503, %r2482;
	xor.b32  	%r1505, %r1504, %r2498;
	shf.l.wrap.b32 	%r1506, %r1505, %r1505, 12;
	add.s32 	%r1507, %r1506, %r1501;
	xor.b32  	%r1508, %r1507, %r1503;
	shf.l.wrap.b32 	%r1509, %r1508, %r1508, 8;
	add.s32 	%r1510, %r1509, %r1504;
	xor.b32  	%r1511, %r1510, %r1506;
	shf.l.wrap.b32 	%r1512, %r1511, %r1511, 7;
	add.s32 	%r1513, %r2475, %r2499;
	xor.b32  	%r1514, %r1513, %r2487;
	shf.l.wrap.b32 	%r1515, %r1514, %r1514, 16;
	add.s32 	%r1516, %r1515, %r2483;
	xor.b32  	%r1517, %r1516, %r2499;
	shf.l.wrap.b32 	%r1518, %r1517, %r1517, 12;
	add.s32 	%r1519, %r1518, %r1513;
	xor.b32  	%r1520, %r1519, %r1515;
	shf.l.wrap.b32 	%r1521, %r1520, %r1520, 8;
	add.s32 	%r1522, %r1521, %r1516;
	xor.b32  	%r1523, %r1522, %r1518;
	shf.l.wrap.b32 	%r1524, %r1523, %r1523, 7;
	add.s32 	%r1525, %r1500, %r1483;
	xor.b32  	%r1526, %r1525, %r1521;
	shf.l.wrap.b32 	%r1527, %r1526, %r1526, 16;
	add.s32 	%r1528, %r1527, %r1510;
	xor.b32  	%r1529, %r1528, %r1500;
	shf.l.wrap.b32 	%r1530, %r1529, %r1529, 12;
	add.s32 	%r2472, %r1530, %r1525;
	xor.b32  	%r1531, %r2472, %r1527;
	shf.l.wrap.b32 	%r2487, %r1531, %r1531, 8;
	add.s32 	%r2482, %r2487, %r1528;
	xor.b32  	%r1532, %r2482, %r1530;
	shf.l.wrap.b32 	%r2497, %r1532, %r1532, 7;
	add.s32 	%r1533, %r1512, %r1495;
	xor.b32  	%r1534, %r1533, %r1485;
	shf.l.wrap.b32 	%r1535, %r1534, %r1534, 16;
	add.s32 	%r1536, %r1535, %r1522;
	xor.b32  	%r1537, %r1536, %r1512;
	shf.l.wrap.b32 	%r1538, %r1537, %r1537, 12;
	add.s32 	%r2473, %r1538, %r1533;
	xor.b32  	%r1539, %r2473, %r1535;
	shf.l.wrap.b32 	%r2484, %r1539, %r1539, 8;
	add.s32 	%r2483, %r2484, %r1536;
	xor.b32  	%r1540, %r2483, %r1538;
	shf.l.wrap.b32 	%r2498, %r1540, %r1540, 7;
	add.s32 	%r1541, %r1524, %r1507;
	xor.b32  	%r1542, %r1541, %r1497;
	shf.l.wrap.b32 	%r1543, %r1542, %r1542, 16;
	add.s32 	%r1544, %r1543, %r1486;
	xor.b32  	%r1545, %r1544, %r1524;
	shf.l.wrap.b32 	%r1546, %r1545, %r1545, 12;
	add.s32 	%r2474, %r1546, %r1541;
	xor.b32  	%r1547, %r2474, %r1543;
	shf.l.wrap.b32 	%r2485, %r1547, %r1547, 8;
	add.s32 	%r2480, %r2485, %r1544;
	xor.b32  	%r1548, %r2480, %r1546;
	shf.l.wrap.b32 	%r2499, %r1548, %r1548, 7;
	add.s32 	%r1549, %r1488, %r1519;
	xor.b32  	%r1550, %r1549, %r1509;
	shf.l.wrap.b32 	%r1551, %r1550, %r1550, 16;
	add.s32 	%r1552, %r1551, %r1498;
	xor.b32  	%r1553, %r1552, %r1488;
	shf.l.wrap.b32 	%r1554, %r1553, %r1553, 12;
	add.s32 	%r2475, %r1554, %r1549;
	xor.b32  	%r1555, %r2475, %r1551;
	shf.l.wrap.b32 	%r2486, %r1555, %r1555, 8;
	add.s32 	%r2481, %r2486, %r1552;
	xor.b32  	%r1556, %r2481, %r1554;
	shf.l.wrap.b32 	%r2496, %r1556, %r1556, 7;
	add.s32 	%r2471, %r2471, 1;
	setp.ne.s32 	%p25, %r2471, 4;
	@%p25 bra 	$L__BB4_36;
	cvt.u16.u32 	%rs48, %r2472;
	not.b16 	%rs49, %rs48;
	cvt.u16.u32 	%rs50, %r2473;
	cvt.u32.u16 	%r1557, %rs10;
	add.s32 	%r1558, %r1557, %r2453;
	add.s32 	%r1559, %r1558, -11;
	not.b32 	%r1560, %r1559;
	add.s32 	%r1561, %r1560, %r128;
	shr.u32 	%r1562, %r2393, %r1561;
	and.b32  	%r1563, %r1562, 1;
	setp.eq.b32 	%p26, %r1563, 1;
	selp.b16 	%rs51, %rs50, %rs49, %p26;
	and.b16  	%rs20, %rs51, 1;
	and.b16  	%rs52, %rs74, 255;
	setp.ne.s16 	%p27, %rs52, 1;
	mov.u16 	%rs74, %rs20;
	@%p27 bra 	$L__BB4_39;
	ld.param.u64 	%rd102, [fused_batch_pir_kernel_v3_16_param_1];
	cvt.u32.u16 	%r1564, %rs10;
	add.s32 	%r1565, %r1564, %r2453;
	add.s32 	%r1566, %r1565, -11;
	not.b32 	%r1567, %r1566;
	add.s32 	%r1568, %r1567, %r128;
	shr.u32 	%r1569, %r2393, %r1568;
	and.b32  	%r1570, %r1569, 1;
	setp.eq.b32 	%p28, %r1570, 1;
	cvt.u64.u32 	%rd38, %r2453;
	add.s64 	%rd40, %rd38, %rd39;
	cvta.to.global.u64 	%rd41, %rd102;
	mul.lo.s32 	%r1571, %r2200, 3;
	mul.wide.u32 	%rd42, %r1571, 488;
	add.s64 	%rd43, %rd41, %rd42;
	add.s64 	%rd44, %rd43, 17;
	shl.b64 	%rd45, %rd40, 4;
	add.s64 	%rd46, %rd44, %rd45;
	ld.global.u32 	%r1572, [%rd46+315];
	selp.b32 	%r1573, %r2491, %r2492, %p28;
	xor.b32  	%r1574, %r1573, %r1572;
	selp.b32 	%r1575, %r2490, %r2493, %p28;
	selp.b32 	%r2491, %r1574, %r2491, %p28;
	selp.b32 	%r2492, %r2492, %r1574, %p28;
	ld.global.u32 	%r1576, [%rd46+319];
	xor.b32  	%r1577, %r1575, %r1576;
	selp.b32 	%r1578, %r2489, %r2494, %p28;
	selp.b32 	%r2490, %r1577, %r2490, %p28;
	selp.b32 	%r2493, %r2493, %r1577, %p28;
	ld.global.u32 	%r1579, [%rd46+323];
	xor.b32  	%r1580, %r1578, %r1579;
	selp.b32 	%r1581, %r2488, %r2495, %p28;
	selp.b32 	%r2489, %r1580, %r2489, %p28;
	selp.b32 	%r2494, %r2494, %r1580, %p28;
	ld.global.u32 	%r1582, [%rd46+327];
	xor.b32  	%r1583, %r1581, %r1582;
	selp.b64 	%rd47, 445, 420, %p28;
	selp.b32 	%r2488, %r1583, %r2488, %p28;
	selp.b32 	%r2495, %r2495, %r1583, %p28;
	add.s64 	%rd48, %rd47, %rd40;
	add.s64 	%rd49, %rd48, %rd44;
	ld.global.u8 	%rs53, [%rd49+460];
	xor.b16  	%rs74, %rs53, %rs20;
$L__BB4_39:
	cvt.u32.u16 	%r1584, %rs10;
	add.s32 	%r1585, %r1584, -11;
	add.s32 	%r1586, %r2453, %r1585;
	not.b32 	%r1587, %r1586;
	add.s32 	%r1588, %r1587, %r128;
	shr.u32 	%r1589, %r2393, %r1588;
	and.b32  	%r1590, %r1589, 1;
	setp.eq.b32 	%p29, %r1590, 1;
	selp.b32 	%r2496, %r2491, %r2492, %p29;
	selp.b32 	%r2497, %r2490, %r2493, %p29;
	selp.b32 	%r2498, %r2489, %r2494, %p29;
	selp.b32 	%r2499, %r2488, %r2495, %p29;
	add.s32 	%r2453, %r2453, 1;
	sub.s32 	%r1591, %r128, %r1585;
	setp.ne.s32 	%p30, %r2453, %r1591;
	@%p30 bra 	$L__BB4_33;
$L__BB4_40:
	and.b16  	%rs54, %rs74, 255;
	setp.ne.s16 	%p31, %rs54, 1;
	@%p31 bra 	$L__BB4_42;
	ld.param.u64 	%rd103, [fused_batch_pir_kernel_v3_16_param_1];
	cvta.to.global.u64 	%rd50, %rd103;
	mul.lo.s32 	%r1592, %r2200, 3;
	mul.wide.u32 	%rd51, %r1592, 488;
	add.s64 	%rd52, %rd50, %rd51;
	ld.global.u32 	%r1593, [%rd52+960];
	xor.b32  	%r2496, %r2496, %r1593;
$L__BB4_42:
	@%p31 bra 	$L__BB4_44;
	ld.param.u64 	%rd104, [fused_batch_pir_kernel_v3_16_param_1];
	cvta.to.global.u64 	%rd53, %rd104;
	mul.lo.s32 	%r1594, %r2200, 3;
	mul.wide.u32 	%rd54, %r1594, 488;
	add.s64 	%rd55, %rd53, %rd54;
	ld.global.u32 	%r1595, [%rd55+964];
	xor.b32  	%r2497, %r2497, %r1595;
$L__BB4_44:
	@%p31 bra 	$L__BB4_46;
	ld.param.u64 	%rd105, [fused_batch_pir_kernel_v3_16_param_1];
	cvta.to.global.u64 	%rd56, %rd105;
	mul.lo.s32 	%r1596, %r2200, 3;
	mul.wide.u32 	%rd57, %r1596, 488;
	add.s64 	%rd58, %rd56, %rd57;
	ld.global.u32 	%r1597, [%rd58+968];
	xor.b32  	%r2498, %r2498, %r1597;
$L__BB4_46:
	@%p31 bra 	$L__BB4_48;
	ld.param.u64 	%rd106, [fused_batch_pir_kernel_v3_16_param_1];
	cvta.to.global.u64 	%rd59, %rd106;
	mul.lo.s32 	%r1598, %r2200, 3;
	mul.wide.u32 	%rd60, %r1598, 488;
	add.s64 	%rd61, %rd59, %rd60;
	ld.global.u32 	%r1599, [%rd61+972];
	xor.b32  	%r2499, %r2499, %r1599;
$L__BB4_48:
	cvt.u32.u16 	%r1600, %rs12;
	sub.s32 	%r1601, %r133, %r1600;
	add.s32 	%r1602, %r1601, 11;
	setp.lt.s32 	%p35, %r1602, 1;
	mov.u32 	%r2551, %r129;
	mov.u32 	%r2552, %r130;
	mov.u32 	%r2553, %r131;
	mov.u32 	%r2554, %r132;
	mov.u16 	%rs77, %rs13;
	@%p35 bra 	$L__BB4_57;
	mov.b32 	%r2508, 0;
	mov.u32 	%r2551, %r129;
	mov.u32 	%r2552, %r130;
	mov.u32 	%r2553, %r131;
	mov.u32 	%r2554, %r132;
	mov.u16 	%rs77, %rs13;
$L__BB4_50:
	mov.b32 	%r2521, 1797285236;
	mov.b32 	%r2520, 2036477234;
	mov.b32 	%r2519, 857760878;
	mov.b32 	%r2518, 1634760805;
	mov.b32 	%r2509, 0;
	mov.u32 	%r2510, %r2509;
	mov.u32 	%r2511, %r2509;
	mov.u32 	%r2512, %r2509;
	mov.u32 	%r2513, %r2509;
	mov.u32 	%r2514, %r2554;
	mov.u32 	%r2515, %r2553;
	mov.u32 	%r2516, %r2552;
	mov.u32 	%r2517, %r2551;
	mov.u32 	%r2522, %r2551;
	mov.u32 	%r2523, %r2552;
	mov.u32 	%r2524, %r2553;
	mov.u32 	%r2525, %r2554;
$L__BB4_51:
	add.s32 	%r1609, %r2518, %r2522;
	xor.b32  	%r1610, %r2513, %r1609;
	shf.l.wrap.b32 	%r1611, %r1610, %r1610, 16;
	add.s32 	%r1612, %r1611, %r2517;
	xor.b32  	%r1613, %r1612, %r2522;
	shf.l.wrap.b32 	%r1614, %r1613, %r1613, 12;
	add.s32 	%r1615, %r1614, %r1609;
	xor.b32  	%r1616, %r1615, %r1611;
	shf.l.wrap.b32 	%r1617, %r1616, %r1616, 8;
	add.s32 	%r1618, %r1617, %r1612;
	xor.b32  	%r1619, %r1618, %r1614;
	shf.l.wrap.b32 	%r1620, %r1619, %r1619, 7;
	add.s32 	%r1621, %r2519, %r2523;
	xor.b32  	%r1622, %r2512, %r1621;
	shf.l.wrap.b32 	%r1623, %r1622, %r1622, 16;
	add.s32 	%r1624, %r1623, %r2516;
	xor.b32  	%r1625, %r1624, %r2523;
	shf.l.wrap.b32 	%r1626, %r1625, %r1625, 12;
	add.s32 	%r1627, %r1626, %r1621;
	xor.b32  	%r1628, %r1627, %r1623;
	shf.l.wrap.b32 	%r1629, %r1628, %r1628, 8;
	add.s32 	%r1630, %r1629, %r1624;
	xor.b32  	%r1631, %r1630, %r1626;
	shf.l.wrap.b32 	%r1632, %r1631, %r1631, 7;
	add.s32 	%r1633, %r2520, %r2524;
	xor.b32  	%r1634, %r2511, %r1633;
	shf.l.wrap.b32 	%r1635, %r1634, %r1634, 16;
	add.s32 	%r1636, %r1635, %r2515;
	xor.b32  	%r1637, %r1636, %r2524;
	shf.l.wrap.b32 	%r1638, %r1637, %r1637, 12;
	add.s32 	%r1639, %r1638, %r1633;
	xor.b32  	%r1640, %r1639, %r1635;
	shf.l.wrap.b32 	%r1641, %r1640, %r1640, 8;
	add.s32 	%r1642, %r1641, %r1636;
	xor.b32  	%r1643, %r1642, %r1638;
	shf.l.wrap.b32 	%r1644, %r1643, %r1643, 7;
	add.s32 	%r1645, %r2521, %r2525;
	xor.b32  	%r1646, %r2510, %r1645;
	shf.l.wrap.b32 	%r1647, %r1646, %r1646, 16;
	add.s32 	%r1648, %r1647, %r2514;
	xor.b32  	%r1649, %r1648, %r2525;
	shf.l.wrap.b32 	%r1650, %r1649, %r1649, 12;
	add.s32 	%r1651, %r1650, %r1645;
	xor.b32  	%r1652, %r1651, %r1647;
	shf.l.wrap.b32 	%r1653, %r1652, %r1652, 8;
	add.s32 	%r1654, %r1653, %r1648;
	xor.b32  	%r1655, %r1654, %r1650;
	shf.l.wrap.b32 	%r1656, %r1655, %r1655, 7;
	add.s32 	%r1657, %r1632, %r1615;
	xor.b32  	%r1658, %r1657, %r1653;
	shf.l.wrap.b32 	%r1659, %r1658, %r1658, 16;
	add.s32 	%r1660, %r1659, %r1642;
	xor.b32  	%r1661, %r1660, %r1632;
	shf.l.wrap.b32 	%r1662, %r1661, %r1661, 12;
	add.s32 	%r2518, %r1662, %r1657;
	xor.b32  	%r1663, %r2518, %r1659;
	shf.l.wrap.b32 	%r2510, %r1663, %r1663, 8;
	add.s32 	%r2515, %r2510, %r1660;
	xor.b32  	%r1664, %r2515, %r1662;
	shf.l.wrap.b32 	%r2523, %r1664, %r1664, 7;
	add.s32 	%r1665, %r1644, %r1627;
	xor.b32  	%r1666, %r1665, %r1617;
	shf.l.wrap.b32 	%r1667, %r1666, %r1666, 16;
	add.s32 	%r1668, %r1667, %r1654;
	xor.b32  	%r1669, %r1668, %r1644;
	shf.l.wrap.b32 	%r1670, %r1669, %r1669, 12;
	add.s32 	%r2519, %r1670, %r1665;
	xor.b32  	%r1671, %r2519, %r1667;
	shf.l.wrap.b32 	%r2513, %r1671, %r1671, 8;
	add.s32 	%r2514, %r2513, %r1668;
	xor.b32  	%r1672, %r2514, %r1670;
	shf.l.wrap.b32 	%r2524, %r1672, %r1672, 7;
	add.s32 	%r1673, %r1656, %r1639;
	xor.b32  	%r1674, %r1673, %r1629;
	shf.l.wrap.b32 	%r1675, %r1674, %r1674, 16;
	add.s32 	%r1676, %r1675, %r1618;
	xor.b32  	%r1677, %r1676, %r1656;
	shf.l.wrap.b32 	%r1678, %r1677, %r1677, 12;
	add.s32 	%r2520, %r1678, %r1673;
	xor.b32  	%r1679, %r2520, %r1675;
	shf.l.wrap.b32 	%r2512, %r1679, %r1679, 8;
	add.s32 	%r2517, %r2512, %r1676;
	xor.b32  	%r1680, %r2517, %r1678;
	shf.l.wrap.b32 	%r2525, %r1680, %r1680, 7;
	add.s32 	%r1681, %r1620, %r1651;
	xor.b32  	%r1682, %r1681, %r1641;
	shf.l.wrap.b32 	%r1683, %r1682, %r1682, 16;
	add.s32 	%r1684, %r1683, %r1630;
	xor.b32  	%r1685, %r1684, %r1620;
	shf.l.wrap.b32 	%r1686, %r1685, %r1685, 12;
	add.s32 	%r2521, %r1686, %r1681;
	xor.b32  	%r1687, %r2521, %r1683;
	shf.l.wrap.b32 	%r2511, %r1687, %r1687, 8;
	add.s32 	%r2516, %r2511, %r1684;
	xor.b32  	%r1688, %r2516, %r1686;
	shf.l.wrap.b32 	%r2522, %r1688, %r1688, 7;
	add.s32 	%r2509, %r2509, 1;
	setp.ne.s32 	%p36, %r2509, 4;
	@%p36 bra 	$L__BB4_51;
	add.s32 	%r2547, %r2518, 1634760805;
	add.s32 	%r2548, %r2519, 857760878;
	add.s32 	%r2549, %r2520, 2036477234;
	add.s32 	%r2550, %r2521, 1797285236;
	add.s32 	%r2546, %r2522, %r2551;
	add.s32 	%r2545, %r2523, %r2552;
	add.s32 	%r2544, %r2524, %r2553;
	add.s32 	%r2543, %r2525, %r2554;
	mov.b32 	%r2539, 1;
	mov.b32 	%r2530, 1797285236;
	mov.b32 	%r2529, 2036477234;
	mov.b32 	%r2528, 857760878;
	mov.b32 	%r2527, 1634760805;
	mov.b32 	%r2526, 0;
	mov.u32 	%r2535, %r2551;
	mov.u32 	%r2536, %r2552;
	mov.u32 	%r2537, %r2553;
	mov.u32 	%r2538, %r2554;
	mov.u32 	%r2540, %r2526;
	mov.u32 	%r2541, %r2526;
	mov.u32 	%r2542, %r2526;
$L__BB4_53:
	add.s32 	%r1695, %r2527, %r2551;
	xor.b32  	%r1696, %r1695, %r2539;
	shf.l.wrap.b32 	%r1697, %r1696, %r1696, 16;
	add.s32 	%r1698, %r1697, %r2535;
	xor.b32  	%r1699, %r1698, %r2551;
	shf.l.wrap.b32 	%r1700, %r1699, %r1699, 12;
	add.s32 	%r1701, %r1700, %r1695;
	xor.b32  	%r1702, %r1701, %r1697;
	shf.l.wrap.b32 	%r1703, %r1702, %r1702, 8;
	add.s32 	%r1704, %r1703, %r1698;
	xor.b32  	%r1705, %r1704, %r1700;
	shf.l.wrap.b32 	%r1706, %r1705, %r1705, 7;
	add.s32 	%r1707, %r2528, %r2552;
	xor.b32  	%r1708, %r1707, %r2540;
	shf.l.wrap.b32 	%r1709, %r1708, %r1708, 16;
	add.s32 	%r1710, %r1709, %r2536;
	xor.b32  	%r1711, %r1710, %r2552;
	shf.l.wrap.b32 	%r1712, %r1711, %r1711, 12;
	add.s32 	%r1713, %r1712, %r1707;
	xor.b32  	%r1714, %r1713, %r1709;
	shf.l.wrap.b32 	%r1715, %r1714, %r1714, 8;
	add.s32 	%r1716, %r1715, %r1710;
	xor.b32  	%r1717, %r1716, %r1712;
	shf.l.wrap.b32 	%r1718, %r1717, %r1717, 7;
	add.s32 	%r1719, %r2529, %r2553;
	xor.b32  	%r1720, %r1719, %r2541;
	shf.l.wrap.b32 	%r1721, %r1720, %r1720, 16;
	add.s32 	%r1722, %r1721, %r2537;
	xor.b32  	%r1723, %r1722, %r2553;
	shf.l.wrap.b32 	%r1724, %r1723, %r1723, 12;
	add.s32 	%r1725, %r1724, %r1719;
	xor.b32  	%r1726, %r1725, %r1721;
	shf.l.wrap.b32 	%r1727, %r1726, %r1726, 8;
	add.s32 	%r1728, %r1727, %r1722;
	xor.b32  	%r1729, %r1728, %r1724;
	shf.l.wrap.b32 	%r1730, %r1729, %r1729, 7;
	add.s32 	%r1731, %r2530, %r2554;
	xor.b32  	%r1732, %r1731, %r2542;
	shf.l.wrap.b32 	%r1733, %r1732, %r1732, 16;
	add.s32 	%r1734, %r1733, %r2538;
	xor.b32  	%r1735, %r1734, %r2554;
	shf.l.wrap.b32 	%r1736, %r1735, %r1735, 12;
	add.s32 	%r1737, %r1736, %r1731;
	xor.b32  	%r1738, %r1737, %r1733;
	shf.l.wrap.b32 	%r1739, %r1738, %r1738, 8;
	add.s32 	%r1740, %r1739, %r1734;
	xor.b32  	%r1741, %r1740, %r1736;
	shf.l.wrap.b32 	%r1742, %r1741, %r1741, 7;
	add.s32 	%r1743, %r1718, %r1701;
	xor.b32  	%r1744, %r1743, %r1739;
	shf.l.wrap.b32 	%r1745, %r1744, %r1744, 16;
	add.s32 	%r1746, %r1745, %r1728;
	xor.b32  	%r1747, %r1746, %r1718;
	shf.l.wrap.b32 	%r1748, %r1747, %r1747, 12;
	add.s32 	%r2527, %r1748, %r1743;
	xor.b32  	%r1749, %r2527, %r1745;
	shf.l.wrap.b32 	%r2542, %r1749, %r1749, 8;
	add.s32 	%r2537, %r2542, %r1746;
	xor.b32  	%r1750, %r2537, %r1748;
	shf.l.wrap.b32 	%r2552, %r1750, %r1750, 7;
	add.s32 	%r1751, %r1730, %r1713;
	xor.b32  	%r1752, %r1751, %r1703;
	shf.l.wrap.b32 	%r1753, %r1752, %r1752, 16;
	add.s32 	%r1754, %r1753, %r1740;
	xor.b32  	%r1755, %r1754, %r1730;
	shf.l.wrap.b32 	%r1756, %r1755, %r1755, 12;
	add.s32 	%r2528, %r1756, %r1751;
	xor.b32  	%r1757, %r2528, %r1753;
	shf.l.wrap.b32 	%r2539, %r1757, %r1757, 8;
	add.s32 	%r2538, %r2539, %r1754;
	xor.b32  	%r1758, %r2538, %r1756;
	shf.l.wrap.b32 	%r2553, %r1758, %r1758, 7;
	add.s32 	%r1759, %r1742, %r1725;
	xor.b32  	%r1760, %r1759, %r1715;
	shf.l.wrap.b32 	%r1761, %r1760, %r1760, 16;
	add.s32 	%r1762, %r1761, %r1704;
	xor.b32  	%r1763, %r1762, %r1742;
	shf.l.wrap.b32 	%r1764, %r1763, %r1763, 12;
	add.s32 	%r2529, %r1764, %r1759;
	xor.b32  	%r1765, %r2529, %r1761;
	shf.l.wrap.b32 	%r2540, %r1765, %r1765, 8;
	add.s32 	%r2535, %r2540, %r1762;
	xor.b32  	%r1766, %r2535, %r1764;
	shf.l.wrap.b32 	%r2554, %r1766, %r1766, 7;
	add.s32 	%r1767, %r1706, %r1737;
	xor.b32  	%r1768, %r1767, %r1727;
	shf.l.wrap.b32 	%r1769, %r1768, %r1768, 16;
	add.s32 	%r1770, %r1769, %r1716;
	xor.b32  	%r1771, %r1770, %r1706;
	shf.l.wrap.b32 	%r1772, %r1771, %r1771, 12;
	add.s32 	%r2530, %r1772, %r1767;
	xor.b32  	%r1773, %r2530, %r1769;
	shf.l.wrap.b32 	%r2541, %r1773, %r1773, 8;
	add.s32 	%r2536, %r2541, %r1770;
	xor.b32  	%r1774, %r2536, %r1772;
	shf.l.wrap.b32 	%r2551, %r1774, %r1774, 7;
	add.s32 	%r2526, %r2526, 1;
	setp.ne.s32 	%p37, %r2526, 4;
	@%p37 bra 	$L__BB4_53;
	cvt.u16.u32 	%rs58, %r2527;
	not.b16 	%rs59, %rs58;
	cvt.u16.u32 	%rs60, %r2528;
	cvt.u32.u16 	%r1775, %rs12;
	add.s32 	%r1776, %r1775, %r2508;
	add.s32 	%r1777, %r1776, -11;
	not.b32 	%r1778, %r1777;
	add.s32 	%r1779, %r1778, %r133;
	shr.u32 	%r1780, %r2393, %r1779;
	and.b32  	%r1781, %r1780, 1;
	setp.eq.b32 	%p38, %r1781, 1;
	selp.b16 	%rs61, %rs60, %rs59, %p38;
	and.b16  	%rs25, %rs61, 1;
	and.b16  	%rs62, %rs77, 255;
	setp.ne.s16 	%p39, %rs62, 1;
	mov.u16 	%rs77, %rs25;
	@%p39 bra 	$L__BB4_56;
	ld.param.u64 	%rd107, [fused_batch_pir_kernel_v3_16_param_1];
	cvt.u32.u16 	%r1782, %rs12;
	add.s32 	%r1783, %r1782, %r2508;
	add.s32 	%r1784, %r1783, -11;
	not.b32 	%r1785, %r1784;
	add.s32 	%r1786, %r1785, %r133;
	shr.u32 	%r1787, %r2393, %r1786;
	and.b32  	%r1788, %r1787, 1;
	setp.eq.b32 	%p40, %r1788, 1;
	cvt.u64.u32 	%rd62, %r2508;
	cvt.u64.u16 	%rd63, %rs12;
	add.s64 	%rd64, %rd62, %rd63;
	cvta.to.global.u64 	%rd65, %rd107;
	mul.lo.s32 	%r1789, %r2200, 3;
	mul.wide.u32 	%rd66, %r1789, 488;
	add.s64 	%rd67, %rd65, %rd66;
	add.s64 	%rd68, %rd67, 17;
	shl.b64 	%rd69, %rd64, 4;
	add.s64 	%rd70, %rd68, %rd69;
	ld.global.u32 	%r1790, [%rd70+803];
	selp.b32 	%r1791, %r2546, %r2547, %p40;
	xor.b32  	%r1792, %r1791, %r1790;
	selp.b32 	%r1793, %r2545, %r2548, %p40;
	selp.b32 	%r2546, %r1792, %r2546, %p40;
	selp.b32 	%r2547, %r2547, %r1792, %p40;
	ld.global.u32 	%r1794, [%rd70+807];
	xor.b32  	%r1795, %r1793, %r1794;
	selp.b32 	%r1796, %r2544, %r2549, %p40;
	selp.b32 	%r2545, %r1795, %r2545, %p40;
	selp.b32 	%r2548, %r2548, %r1795, %p40;
	ld.global.u32 	%r1797, [%rd70+811];
	xor.b32  	%r1798, %r1796, %r1797;
	selp.b32 	%r1799, %r2543, %r2550, %p40;
	selp.b32 	%r2544, %r1798, %r2544, %p40;
	selp.b32 	%r2549, %r2549, %r1798, %p40;
	ld.global.u32 	%r1800, [%rd70+815];
	xor.b32  	%r1801, %r1799, %r1800;
	selp.b64 	%rd71, 445, 420, %p40;
	selp.b32 	%r2543, %r1801, %r2543, %p40;
	selp.b32 	%r2550, %r2550, %r1801, %p40;
	add.s64 	%rd72, %rd71, %rd64;
	add.s64 	%rd73, %rd72, %rd68;
	ld.global.u8 	%rs63, [%rd73+948];
	xor.b16  	%rs77, %rs63, %rs25;
$L__BB4_56:
	cvt.u32.u16 	%r1802, %rs12;
	add.s32 	%r1803, %r1802, -11;
	add.s32 	%r1804, %r2508, %r1803;
	not.b32 	%r1805, %r1804;
	add.s32 	%r1806, %r1805, %r133;
	shr.u32 	%r1807, %r2393, %r1806;
	and.b32  	%r1808, %r1807, 1;
	setp.eq.b32 	%p41, %r1808, 1;
	selp.b32 	%r2551, %r2546, %r2547, %p41;
	selp.b32 	%r2552, %r2545, %r2548, %p41;
	selp.b32 	%r2553, %r2544, %r2549, %p41;
	selp.b32 	%r2554, %r2543, %r2550, %p41;
	add.s32 	%r2508, %r2508, 1;
	sub.s32 	%r1809, %r133, %r1803;
	setp.ne.s32 	%p42, %r2508, %r1809;
	@%p42 bra 	$L__BB4_50;
$L__BB4_57:
	and.b16  	%rs64, %rs77, 255;
	setp.ne.s16 	%p43, %rs64, 1;
	@%p43 bra 	$L__BB4_59;
	ld.param.u64 	%rd108, [fused_batch_pir_kernel_v3_16_param_1];
	cvta.to.global.u64 	%rd74, %rd108;
	mul.lo.s32 	%r1810, %r2200, 3;
	mul.wide.u32 	%rd75, %r1810, 488;
	add.s64 	%rd76, %rd74, %rd75;
	ld.global.u32 	%r1811, [%rd76+1448];
	xor.b32  	%r2551, %r2551, %r1811;
$L__BB4_59:
	@%p43 bra 	$L__BB4_61;
	ld.param.u64 	%rd109, [fused_batch_pir_kernel_v3_16_param_1];
	cvta.to.global.u64 	%rd77, %rd109;
	mul.lo.s32 	%r1812, %r2200, 3;
	mul.wide.u32 	%rd78, %r1812, 488;
	add.s64 	%rd79, %rd77, %rd78;
	ld.global.u32 	%r1813, [%rd79+1452];
	xor.b32  	%r2552, %r2552, %r1813;
$L__BB4_61:
	@%p43 bra 	$L__BB4_63;
	ld.param.u64 	%rd110, [fused_batch_pir_kernel_v3_16_param_1];
	cvta.to.global.u64 	%rd80, %rd110;
	mul.lo.s32 	%r1814, %r2200, 3;
	mul.wide.u32 	%rd81, %r1814, 488;
	add.s64 	%rd82, %rd80, %rd81;
	ld.global.u32 	%r1815, [%rd82+1456];
	xor.b32  	%r2553, %r2553, %r1815;
$L__BB4_63:
	@%p43 bra 	$L__BB4_65;
	ld.param.u64 	%rd111, [fused_batch_pir_kernel_v3_16_param_1];
	cvta.to.global.u64 	%rd83, %rd111;
	mul.lo.s32 	%r1816, %r2200, 3;
	mul.wide.u32 	%rd84, %r1816, 488;
	add.s64 	%rd85, %rd83, %rd84;
	ld.global.u32 	%r1817, [%rd85+1460];
	xor.b32  	%r2554, %r2554, %r1817;
$L__BB4_65:
	ld.param.u64 	%rd95, [fused_batch_pir_kernel_v3_16_param_0];
	mov.u32 	%r1818, %tid.x;
	mul.wide.s32 	%rd86, %r2393, 4096;
	cvta.to.global.u64 	%rd87, %rd95;
	add.s64 	%rd88, %rd87, %rd86;
	shl.b32 	%r1819, %r1818, 4;
	cvt.u64.u32 	%rd89, %r1819;
	and.b64  	%rd90, %rd89, 496;
	add.s64 	%rd91, %rd88, %rd90;
	ld.global.v4.u32 	{%r1820, %r1821, %r1822, %r1823}, [%rd91];
	and.b32  	%r1824, %r2398, %r1820;
	xor.b32  	%r2392, %r2392, %r1824;
	and.b32  	%r1825, %r2399, %r1821;
	xor.b32  	%r2391, %r2391, %r1825;
	and.b32  	%r1826, %r2400, %r1822;
	xor.b32  	%r2390, %r2390, %r1826;
	and.b32  	%r1827, %r2401, %r1823;
	xor.b32  	%r2389, %r2389, %r1827;
	ld.global.v4.u32 	{%r1828, %r1829, %r1830, %r1831}, [%rd91+512];
	and.b32  	%r1832, %r2398, %r1828;
	xor.b32  	%r2388, %r2388, %r1832;
	and.b32  	%r1833, %r2399, %r1829;
	xor.b32  	%r2387, %r2387, %r1833;
	and.b32  	%r1834, %r2400, %r1830;
	xor.b32  	%r2386, %r2386, %r1834;
	and.b32  	%r1835, %r2401, %r1831;
	xor.b32  	%r2385, %r2385, %r1835;
	ld.global.v4.u32 	{%r1836, %r1837, %r1838, %r1839}, [%rd91+1024];
	and.b32  	%r1840, %r2398, %r1836;
	xor.b32  	%r2384, %r2384, %r1840;
	and.b32  	%r1841, %r2399, %r1837;
	xor.b32  	%r2383, %r2383, %r1841;
	and.b32  	%r1842, %r2400, %r1838;
	xor.b32  	%r2382, %r2382, %r1842;
	and.b32  	%r1843, %r2401, %r1839;
	xor.b32  	%r2381, %r2381, %r1843;
	ld.global.v4.u32 	{%r1844, %r1845, %r1846, %r1847}, [%rd91+1536];
	and.b32  	%r1848, %r2398, %r1844;
	xor.b32  	%r2380, %r2380, %r1848;
	and.b32  	%r1849, %r2399, %r1845;
	xor.b32  	%r2379, %r2379, %r1849;
	and.b32  	%r1850, %r2400, %r1846;
	xor.b32  	%r2378, %r2378, %r1850;
	and.b32  	%r1851, %r2401, %r1847;
	xor.b32  	%r2377, %r2377, %r1851;
	ld.global.v4.u32 	{%r1852, %r1853, %r1854, %r1855}, [%rd91+2048];
	and.b32  	%r1856, %r2398, %r1852;
	xor.b32  	%r2376, %r2376, %r1856;
	and.b32  	%r1857, %r2399, %r1853;
	xor.b32  	%r2375, %r2375, %r1857;
	and.b32  	%r1858, %r2400, %r1854;
	xor.b32  	%r2374, %r2374, %r1858;
	and.b32  	%r1859, %r2401, %r1855;
	xor.b32  	%r2373, %r2373, %r1859;
	ld.global.v4.u32 	{%r1860, %r1861, %r1862, %r1863}, [%rd91+2560];
	and.b32  	%r1864, %r2398, %r1860;
	xor.b32  	%r2372, %r2372, %r1864;
	and.b32  	%r1865, %r2399, %r1861;
	xor.b32  	%r2371, %r2371, %r1865;
	and.b32  	%r1866, %r2400, %r1862;
	xor.b32  	%r2370, %r2370, %r1866;
	and.b32  	%r1867, %r2401, %r1863;
	xor.b32  	%r2369, %r2369, %r1867;
	ld.global.v4.u32 	{%r1868, %r1869, %r1870, %r1871}, [%rd91+3072];
	and.b32  	%r1872, %r2398, %r1868;
	xor.b32  	%r2368, %r2368, %r1872;
	and.b32  	%r1873, %r2399, %r1869;
	xor.b32  	%r2367, %r2367, %r1873;
	and.b32  	%r1874, %r2400, %r1870;
	xor.b32  	%r2366, %r2366, %r1874;
	and.b32  	%r1875, %r2401, %r1871;
	xor.b32  	%r2365, %r2365, %r1875;
	ld.global.v4.u32 	{%r1876, %r1877, %r1878, %r1879}, [%rd91+3584];
	and.b32  	%r1880, %r2398, %r1876;
	xor.b32  	%r2364, %r2364, %r1880;
	and.b32  	%r1881, %r2399, %r1877;
	xor.b32  	%r2363, %r2363, %r1881;
	and.b32  	%r1882, %r2400, %r1878;
	xor.b32  	%r2362, %r2362, %r1882;
	and.b32  	%r1883, %r2401, %r1879;
	xor.b32  	%r2361, %r2361, %r1883;
	and.b32  	%r1884, %r2496, %r1820;
	xor.b32  	%r2360, %r2360, %r1884;
	and.b32  	%r1885, %r2497, %r1821;
	xor.b32  	%r2359, %r2359, %r1885;
	and.b32  	%r1886, %r2498, %r1822;
	xor.b32  	%r2358, %r2358, %r1886;
	and.b32  	%r1887, %r2499, %r1823;
	xor.b32  	%r2357, %r2357, %r1887;
	and.b32  	%r1888, %r2496, %r1828;
	xor.b32  	%r2356, %r2356, %r1888;
	and.b32  	%r1889, %r2497, %r1829;
	xor.b32  	%r2355, %r2355, %r1889;
	and.b32  	%r1890, %r2498, %r1830;
	xor.b32  	%r2354, %r2354, %r1890;
	and.b32  	%r1891, %r2499, %r1831;
	xor.b32  	%r2353, %r2353, %r1891;
	and.b32  	%r1892, %r2496, %r1836;
	xor.b32  	%r2352, %r2352, %r1892;
	and.b32  	%r1893, %r2497, %r1837;
	xor.b32  	%r2351, %r2351, %r1893;
	and.b32  	%r1894, %r2498, %r1838;
	xor.b32  	%r2350, %r2350, %r1894;
	and.b32  	%r1895, %r2499, %r1839;
	xor.b32  	%r2349, %r2349, %r1895;
	and.b32  	%r1896, %r2496, %r1844;
	xor.b32  	%r2348, %r2348, %r1896;
	and.b32  	%r1897, %r2497, %r1845;
	xor.b32  	%r2347, %r2347, %r1897;
	and.b32  	%r1898, %r2498, %r1846;
	xor.b32  	%r2346, %r2346, %r1898;
	and.b32  	%r1899, %r2499, %r1847;
	xor.b32  	%r2345, %r2345, %r1899;
	and.b32  	%r1900, %r2496, %r1852;
	xor.b32  	%r2344, %r2344, %r1900;
	and.b32  	%r1901, %r2497, %r1853;
	xor.b32  	%r2343, %r2343, %r1901;
	and.b32  	%r1902, %r2498, %r1854;
	xor.b32  	%r2342, %r2342, %r1902;
	and.b32  	%r1903, %r2499, %r1855;
	xor.b32  	%r2341, %r2341, %r1903;
	and.b32  	%r1904, %r2496, %r1860;
	xor.b32  	%r2340, %r2340, %r1904;
	and.b32  	%r1905, %r2497, %r1861;
	xor.b32  	%r2339, %r2339, %r1905;
	and.b32  	%r1906, %r2498, %r1862;
	xor.b32  	%r2338, %r2338, %r1906;
	and.b32  	%r1907, %r2499, %r1863;
	xor.b32  	%r2337, %r2337, %r1907;
	and.b32  	%r1908, %r2496, %r1868;
	xor.b32  	%r2336, %r2336, %r1908;
	and.b32  	%r1909, %r2497, %r1869;
	xor.b32  	%r2335, %r2335, %r1909;
	and.b32  	%r1910, %r2498, %r1870;
	xor.b32  	%r2334, %r2334, %r1910;
	and.b32  	%r1911, %r2499, %r1871;
	xor.b32  	%r2333, %r2333, %r1911;
	and.b32  	%r1912, %r2496, %r1876;
	xor.b32  	%r2332, %r2332, %r1912;
	and.b32  	%r1913, %r2497, %r1877;
	xor.b32  	%r2331, %r2331, %r1913;
	and.b32  	%r1914, %r2498, %r1878;
	xor.b32  	%r2330, %r2330, %r1914;
	and.b32  	%r1915, %r2499, %r1879;
	xor.b32  	%r2329, %r2329, %r1915;
	and.b32  	%r1916, %r2551, %r1820;
	xor.b32  	%r2328, %r2328, %r1916;
	and.b32  	%r1917, %r2552, %r1821;
	xor.b32  	%r2327, %r2327, %r1917;
	and.b32  	%r1918, %r2553, %r1822;
	xor.b32  	%r2326, %r2326, %r1918;
	and.b32  	%r1919, %r2554, %r1823;
	xor.b32  	%r2325, %r2325, %r1919;
	and.b32  	%r1920, %r2551, %r1828;
	xor.b32  	%r2324, %r2324, %r1920;
	and.b32  	%r1921, %r2552, %r1829;
	xor.b32  	%r2323, %r2323, %r1921;
	and.b32  	%r1922, %r2553, %r1830;
	xor.b32  	%r2322, %r2322, %r1922;
	and.b32  	%r1923, %r2554, %r1831;
	xor.b32  	%r2321, %r2321, %r1923;
	and.b32  	%r1924, %r2551, %r1836;
	xor.b32  	%r2320, %r2320, %r1924;
	and.b32  	%r1925, %r2552, %r1837;
	xor.b32  	%r2319, %r2319, %r1925;
	and.b32  	%r1926, %r2553, %r1838;
	xor.b32  	%r2318, %r2318, %r1926;
	and.b32  	%r1927, %r2554, %r1839;
	xor.b32  	%r2317, %r2317, %r1927;
	and.b32  	%r1928, %r2551, %r1844;
	xor.b32  	%r2316, %r2316, %r1928;
	and.b32  	%r1929, %r2552, %r1845;
	xor.b32  	%r2315, %r2315, %r1929;
	and.b32  	%r1930, %r2553, %r1846;
	xor.b32  	%r2314, %r2314, %r1930;
	and.b32  	%r1931, %r2554, %r1847;
	xor.b32  	%r2313, %r2313, %r1931;
	and.b32  	%r1932, %r2551, %r1852;
	xor.b32  	%r2312, %r2312, %r1932;
	and.b32  	%r1933, %r2552, %r1853;
	xor.b32  	%r2311, %r2311, %r1933;
	and.b32  	%r1934, %r2553, %r1854;
	xor.b32  	%r2310, %r2310, %r1934;
	and.b32  	%r1935, %r2554, %r1855;
	xor.b32  	%r2309, %r2309, %r1935;
	and.b32  	%r1936, %r2551, %r1860;
	xor.b32  	%r2308, %r2308, %r1936;
	and.b32  	%r1937, %r2552, %r1861;
	xor.b32  	%r2307, %r2307, %r1937;
	and.b32  	%r1938, %r2553, %r1862;
	xor.b32  	%r2306, %r2306, %r1938;
	and.b32  	%r1939, %r2554, %r1863;
	xor.b32  	%r2305, %r2305, %r1939;
	and.b32  	%r1940, %r2551, %r1868;
	xor.b32  	%r2304, %r2304, %r1940;
	and.b32  	%r1941, %r2552, %r1869;
	xor.b32  	%r2303, %r2303, %r1941;
	and.b32  	%r1942, %r2553, %r1870;
	xor.b32  	%r2302, %r2302, %r1942;
	and.b32  	%r1943, %r2554, %r1871;
	xor.b32  	%r2301, %r2301, %r1943;
	and.b32  	%r1944, %r2551, %r1876;
	xor.b32  	%r2300, %r2300, %r1944;
	and.b32  	%r1945, %r2552, %r1877;
	xor.b32  	%r2299, %r2299, %r1945;
	and.b32  	%r1946, %r2553, %r1878;
	xor.b32  	%r2298, %r2298, %r1946;
	and.b32  	%r1947, %r2554, %r1879;
	xor.b32  	%r2297, %r2297, %r1947;
	add.s32 	%r2393, %r2393, 1;
	setp.lt.s32 	%p47, %r2393, %r116;
	@%p47 bra 	$L__BB4_14;
$L__BB4_66:
	mov.b32 	%r2655, 16;
$L__BB4_67:
	shfl.sync.bfly.b32	%r1949|%p48, %r2392, %r2655, 31, -1;
	xor.b32  	%r2392, %r1949, %r2392;
	shfl.sync.bfly.b32	%r1950|%p49, %r2391, %r2655, 31, -1;
	xor.b32  	%r2391, %r1950, %r2391;
	shfl.sync.bfly.b32	%r1951|%p50, %r2390, %r2655, 31, -1;
	xor.b32  	%r2390, %r1951, %r2390;
	shfl.sync.bfly.b32	%r1952|%p51, %r2389, %r2655, 31, -1;
	xor.b32  	%r2389, %r1952, %r2389;
	shfl.sync.bfly.b32	%r1953|%p52, %r2388, %r2655, 31, -1;
	xor.b32  	%r2388, %r1953, %r2388;
	shfl.sync.bfly.b32	%r1954|%p53, %r2387, %r2655, 31, -1;
	xor.b32  	%r2387, %r1954, %r2387;
	shfl.sync.bfly.b32	%r1955|%p54, %r2386, %r2655, 31, -1;
	xor.b32  	%r2386, %r1955, %r2386;
	shfl.sync.bfly.b32	%r1956|%p55, %r2385, %r2655, 31, -1;
	xor.b32  	%r2385, %r1956, %r2385;
	shfl.sync.bfly.b32	%r1957|%p56, %r2384, %r2655, 31, -1;
	xor.b32  	%r2384, %r1957, %r2384;
	shfl.sync.bfly.b32	%r1958|%p57, %r2383, %r2655, 31, -1;
	xor.b32  	%r2383, %r1958, %r2383;
	shfl.sync.bfly.b32	%r1959|%p58, %r2382, %r2655, 31, -1;
	xor.b32  	%r2382, %r1959, %r2382;
	shfl.sync.bfly.b32	%r1960|%p59, %r2381, %r2655, 31, -1;
	xor.b32  	%r2381, %r1960, %r2381;
	shfl.sync.bfly.b32	%r1961|%p60, %r2380, %r2655, 31, -1;
	xor.b32  	%r2380, %r1961, %r2380;
	shfl.sync.bfly.b32	%r1962|%p61, %r2379, %r2655, 31, -1;
	xor.b32  	%r2379, %r1962, %r2379;
	shfl.sync.bfly.b32	%r1963|%p62, %r2378, %r2655, 31, -1;
	xor.b32  	%r2378, %r1963, %r2378;
	shfl.sync.bfly.b32	%r1964|%p63, %r2377, %r2655, 31, -1;
	xor.b32  	%r2377, %r1964, %r2377;
	shfl.sync.bfly.b32	%r1965|%p64, %r2376, %r2655, 31, -1;
	xor.b32  	%r2376, %r1965, %r2376;
	shfl.sync.bfly.b32	%r1966|%p65, %r2375, %r2655, 31, -1;
	xor.b32  	%r2375, %r1966, %r2375;
	shfl.sync.bfly.b32	%r1967|%p66, %r2374, %r2655, 31, -1;
	xor.b32  	%r2374, %r1967, %r2374;
	shfl.sync.bfly.b32	%r1968|%p67, %r2373, %r2655, 31, -1;
	xor.b32  	%r2373, %r1968, %r2373;
	shfl.sync.bfly.b32	%r1969|%p68, %r2372, %r2655, 31, -1;
	xor.b32  	%r2372, %r1969, %r2372;
	shfl.sync.bfly.b32	%r1970|%p69, %r2371, %r2655, 31, -1;
	xor.b32  	%r2371, %r1970, %r2371;
	shfl.sync.bfly.b32	%r1971|%p70, %r2370, %r2655, 31, -1;
	xor.b32  	%r2370, %r1971, %r2370;
	shfl.sync.bfly.b32	%r1972|%p71, %r2369, %r2655, 31, -1;
	xor.b32  	%r2369, %r1972, %r2369;
	shfl.sync.bfly.b32	%r1973|%p72, %r2368, %r2655, 31, -1;
	xor.b32  	%r2368, %r1973, %r2368;
	shfl.sync.bfly.b32	%r1974|%p73, %r2367, %r2655, 31, -1;
	xor.b32  	%r2367, %r1974, %r2367;
	shfl.sync.bfly.b32	%r1975|%p74, %r2366, %r2655, 31, -1;
	xor.b32  	%r2366, %r1975, %r2366;
	shfl.sync.bfly.b32	%r1976|%p75, %r2365, %r2655, 31, -1;
	xor.b32  	%r2365, %r1976, %r2365;
	shfl.sync.bfly.b32	%r1977|%p76, %r2364, %r2655, 31, -1;
	xor.b32  	%r2364, %r1977, %r2364;
	shfl.sync.bfly.b32	%r1978|%p77, %r2363, %r2655, 31, -1;
	xor.b32  	%r2363, %r1978, %r2363;
	shfl.sync.bfly.b32	%r1979|%p78, %r2362, %r2655, 31, -1;
	xor.b32  	%r2362, %r1979, %r2362;
	shfl.sync.bfly.b32	%r1980|%p79, %r2361, %r2655, 31, -1;
	xor.b32  	%r2361, %r1980, %r2361;
	shfl.sync.bfly.b32	%r1981|%p80, %r2360, %r2655, 31, -1;
	xor.b32  	%r2360, %r1981, %r2360;
	shfl.sync.bfly.b32	%r1982|%p81, %r2359, %r2655, 31, -1;
	xor.b32  	%r2359, %r1982, %r2359;
	shfl.sync.bfly.b32	%r1983|%p82, %r2358, %r2655, 31, -1;
	xor.b32  	%r2358, %r1983, %r2358;
	shfl.sync.bfly.b32	%r1984|%p83, %r2357, %r2655, 31, -1;
	xor.b32  	%r2357, %r1984, %r2357;
	shfl.sync.bfly.b32	%r1985|%p84, %r2356, %r2655, 31, -1;
	xor.b32  	%r2356, %r1985, %r2356;
	shfl.sync.bfly.b32	%r1986|%p85, %r2355, %r2655, 31, -1;
	xor.b32  	%r2355, %r1986, %r2355;
	shfl.sync.bfly.b32	%r1987|%p86, %r2354, %r2655, 31, -1;
	xor.b32  	%r2354, %r1987, %r2354;
	shfl.sync.bfly.b32	%r1988|%p87, %r2353, %r2655, 31, -1;
	xor.b32  	%r2353, %r1988, %r2353;
	shfl.sync.bfly.b32	%r1989|%p88, %r2352, %r2655, 31, -1;
	xor.b32  	%r2352, %r1989, %r2352;
	shfl.sync.bfly.b32	%r1990|%p89, %r2351, %r2655, 31, -1;
	xor.b32  	%r2351, %r1990, %r2351;
	shfl.sync.bfly.b32	%r1991|%p90, %r2350, %r2655, 31, -1;
	xor.b32  	%r2350, %r1991, %r2350;
	shfl.sync.bfly.b32	%r1992|%p91, %r2349, %r2655, 31, -1;
	xor.b32  	%r2349, %r1992, %r2349;
	shfl.sync.bfly.b32	%r1993|%p92, %r2348, %r2655, 31, -1;
	xor.b32  	%r2348, %r1993, %r2348;
	shfl.sync.bfly.b32	%r1994|%p93, %r2347, %r2655, 31, -1;
	xor.b32  	%r2347, %r1994, %r2347;
	shfl.sync.bfly.b32	%r1995|%p94, %r2346, %r2655, 31, -1;
	xor.b32  	%r2346, %r1995, %r2346;
	shfl.sync.bfly.b32	%r1996|%p95, %r2345, %r2655, 31, -1;
	xor.b32  	%r2345, %r1996, %r2345;
	shfl.sync.bfly.b32	%r1997|%p96, %r2344, %r2655, 31, -1;
	xor.b32  	%r2344, %r1997, %r2344;
	shfl.sync.bfly.b32	%r1998|%p97, %r2343, %r2655, 31, -1;
	xor.b32  	%r2343, %r1998, %r2343;
	shfl.sync.bfly.b32	%r1999|%p98, %r2342, %r2655, 31, -1;
	xor.b32  	%r2342, %r1999, %r2342;
	shfl.sync.bfly.b32	%r2000|%p99, %r2341, %r2655, 31, -1;
	xor.b32  	%r2341, %r2000, %r2341;
	shfl.sync.bfly.b32	%r2001|%p100, %r2340, %r2655, 31, -1;
	xor.b32  	%r2340, %r2001, %r2340;
	shfl.sync.bfly.b32	%r2002|%p101, %r2339, %r2655, 31, -1;
	xor.b32  	%r2339, %r2002, %r2339;
	shfl.sync.bfly.b32	%r2003|%p102, %r2338, %r2655, 31, -1;
	xor.b32  	%r2338, %r2003, %r2338;
	shfl.sync.bfly.b32	%r2004|%p103, %r2337, %r2655, 31, -1;
	xor.b32  	%r2337, %r2004, %r2337;
	shfl.sync.bfly.b32	%r2005|%p104, %r2336, %r2655, 31, -1;
	xor.b32  	%r2336, %r2005, %r2336;
	shfl.sync.bfly.b32	%r2006|%p105, %r2335, %r2655, 31, -1;
	xor.b32  	%r2335, %r2006, %r2335;
	shfl.sync.bfly.b32	%r2007|%p106, %r2334, %r2655, 31, -1;
	xor.b32  	%r2334, %r2007, %r2334;
	shfl.sync.bfly.b32	%r2008|%p107, %r2333, %r2655, 31, -1;
	xor.b32  	%r2333, %r2008, %r2333;
	shfl.sync.bfly.b32	%r2009|%p108, %r2332, %r2655, 31, -1;
	xor.b32  	%r2332, %r2009, %r2332;
	shfl.sync.bfly.b32	%r2010|%p109, %r2331, %r2655, 31, -1;
	xor.b32  	%r2331, %r2010, %r2331;
	shfl.sync.bfly.b32	%r2011|%p110, %r2330, %r2655, 31, -1;
	xor.b32  	%r2330, %r2011, %r2330;
	shfl.sync.bfly.b32	%r2012|%p111, %r2329, %r2655, 31, -1;
	xor.b32  	%r2329, %r2012, %r2329;
	shfl.sync.bfly.b32	%r2013|%p112, %r2328, %r2655, 31, -1;
	xor.b32  	%r2328, %r2013, %r2328;
	shfl.sync.bfly.b32	%r2014|%p113, %r2327, %r2655, 31, -1;
	xor.b32  	%r2327, %r2014, %r2327;
	shfl.sync.bfly.b32	%r2015|%p114, %r2326, %r2655, 31, -1;
	xor.b32  	%r2326, %r2015, %r2326;
	shfl.sync.bfly.b32	%r2016|%p115, %r2325, %r2655, 31, -1;
	xor.b32  	%r2325, %r2016, %r2325;
	shfl.sync.bfly.b32	%r2017|%p116, %r2324, %r2655, 31, -1;
	xor.b32  	%r2324, %r2017, %r2324;
	shfl.sync.bfly.b32	%r2018|%p117, %r2323, %r2655, 31, -1;
	xor.b32  	%r2323, %r2018, %r2323;
	shfl.sync.bfly.b32	%r2019|%p118, %r2322, %r2655, 31, -1;
	xor.b32  	%r2322, %r2019, %r2322;
	shfl.sync.bfly.b32	%r2020|%p119, %r2321, %r2655, 31, -1;
	xor.b32  	%r2321, %r2020, %r2321;
	shfl.sync.bfly.b32	%r2021|%p120, %r2320, %r2655, 31, -1;
	xor.b32  	%r2320, %r2021, %r2320;
	shfl.sync.bfly.b32	%r2022|%p121, %r2319, %r2655, 31, -1;
	xor.b32  	%r2319, %r2022, %r2319;
	shfl.sync.bfly.b32	%r2023|%p122, %r2318, %r2655, 31, -1;
	xor.b32  	%r2318, %r2023, %r2318;
	shfl.sync.bfly.b32	%r2024|%p123, %r2317, %r2655, 31, -1;
	xor.b32  	%r2317, %r2024, %r2317;
	shfl.sync.bfly.b32	%r2025|%p124, %r2316, %r2655, 31, -1;
	xor.b32  	%r2316, %r2025, %r2316;
	shfl.sync.bfly.b32	%r2026|%p125, %r2315, %r2655, 31, -1;
	xor.b32  	%r2315, %r2026, %r2315;
	shfl.sync.bfly.b32	%r2027|%p126, %r2314, %r2655, 31, -1;
	xor.b32  	%r2314, %r2027, %r2314;
	shfl.sync.bfly.b32	%r2028|%p127, %r2313, %r2655, 31, -1;
	xor.b32  	%r2313, %r2028, %r2313;
	shfl.sync.bfly.b32	%r2029|%p128, %r2312, %r2655, 31, -1;
	xor.b32  	%r2312, %r2029, %r2312;
	shfl.sync.bfly.b32	%r2030|%p129, %r2311, %r2655, 31, -1;
	xor.b32  	%r2311, %r2030, %r2311;
	shfl.sync.bfly.b32	%r2031|%p130, %r2310, %r2655, 31, -1;
	xor.b32  	%r2310, %r2031, %r2310;
	shfl.sync.bfly.b32	%r2032|%p131, %r2309, %r2655, 31, -1;
	xor.b32  	%r2309, %r2032, %r2309;
	shfl.sync.bfly.b32	%r2033|%p132, %r2308, %r2655, 31, -1;
	xor.b32  	%r2308, %r2033, %r2308;
	shfl.sync.bfly.b32	%r2034|%p133, %r2307, %r2655, 31, -1;
	xor.b32  	%r2307, %r2034, %r2307;
	shfl.sync.bfly.b32	%r2035|%p134, %r2306, %r2655, 31, -1;
	xor.b32  	%r2306, %r2035, %r2306;
	shfl.sync.bfly.b32	%r2036|%p135, %r2305, %r2655, 31, -1;
	xor.b32  	%r2305, %r2036, %r2305;
	shfl.sync.bfly.b32	%r2037|%p136, %r2304, %r2655, 31, -1;
	xor.b32  	%r2304, %r2037, %r2304;
	shfl.sync.bfly.b32	%r2038|%p137, %r2303, %r2655, 31, -1;
	xor.b32  	%r2303, %r2038, %r2303;
	shfl.sync.bfly.b32	%r2039|%p138, %r2302, %r2655, 31, -1;
	xor.b32  	%r2302, %r2039, %r2302;
	shfl.sync.bfly.b32	%r2040|%p139, %r2301, %r2655, 31, -1;
	xor.b32  	%r2301, %r2040, %r2301;
	shfl.sync.bfly.b32	%r2041|%p140, %r2300, %r2655, 31, -1;
	xor.b32  	%r2300, %r2041, %r2300;
	shfl.sync.bfly.b32	%r2042|%p141, %r2299, %r2655, 31, -1;
	xor.b32  	%r2299, %r2042, %r2299;
	shfl.sync.bfly.b32	%r2043|%p142, %r2298, %r2655, 31, -1;
	xor.b32  	%r2298, %r2043, %r2298;
	shfl.sync.bfly.b32	%r2044|%p143, %r2297, %r2655, 31, -1;
	xor.b32  	%r2297, %r2044, %r2297;
	shr.u32 	%r959, %r2655, 1;
	setp.gt.u32 	%p144, %r2655, 1;
	mov.u32 	%r2655, %r959;
	@%p144 bra 	$L__BB4_67;
	mov.u32 	%r2045, %tid.x;
	and.b32  	%r2046, %r2045, 31;
	setp.ne.s32 	%p145, %r2046, 0;
	@%p145 bra 	$L__BB4_70;
	ld.param.u64 	%rd112, [fused_batch_pir_kernel_v3_16_param_2];
	mul.lo.s32 	%r2047, %r2200, 768;
	shr.u32 	%r2049, %r2045, 2;
	or.b32  	%r2050, %r2047, %r2049;
	cvta.to.global.u64 	%rd92, %rd112;
	mul.wide.u32 	%rd93, %r2050, 16;
	add.s64 	%rd94, %rd92, %rd93;
	atom.global.xor.b32 	%r2051, [%rd94], %r2392;
	atom.global.xor.b32 	%r2052, [%rd94+4], %r2391;
	atom.global.xor.b32 	%r2053, [%rd94+8], %r2390;
	atom.global.xor.b32 	%r2054, [%rd94+12], %r2389;
	atom.global.xor.b32 	%r2055, [%rd94+16], %r2388;
	atom.global.xor.b32 	%r2056, [%rd94+20], %r2387;
	atom.global.xor.b32 	%r2057, [%rd94+24], %r2386;
	atom.global.xor.b32 	%r2058, [%rd94+28], %r2385;
	atom.global.xor.b32 	%r2059, [%rd94+32], %r2384;
	atom.global.xor.b32 	%r2060, [%rd94+36], %r2383;
	atom.global.xor.b32 	%r2061, [%rd94+40], %r2382;
	atom.global.xor.b32 	%r2062, [%rd94+44], %r2381;
	atom.global.xor.b32 	%r2063, [%rd94+48], %r2380;
	atom.global.xor.b32 	%r2064, [%rd94+52], %r2379;
	atom.global.xor.b32 	%r2065, [%rd94+56], %r2378;
	atom.global.xor.b32 	%r2066, [%rd94+60], %r2377;
	atom.global.xor.b32 	%r2067, [%rd94+64], %r2376;
	atom.global.xor.b32 	%r2068, [%rd94+68], %r2375;
	atom.global.xor.b32 	%r2069, [%rd94+72], %r2374;
	atom.global.xor.b32 	%r2070, [%rd94+76], %r2373;
	atom.global.xor.b32 	%r2071, [%rd94+80], %r2372;
	atom.global.xor.b32 	%r2072, [%rd94+84], %r2371;
	atom.global.xor.b32 	%r2073, [%rd94+88], %r2370;
	atom.global.xor.b32 	%r2074, [%rd94+92], %r2369;
	atom.global.xor.b32 	%r2075, [%rd94+96], %r2368;
	atom.global.xor.b32 	%r2076, [%rd94+100], %r2367;
	atom.global.xor.b32 	%r2077, [%rd94+104], %r2366;
	atom.global.xor.b32 	%r2078, [%rd94+108], %r2365;
	atom.global.xor.b32 	%r2079, [%rd94+112], %r2364;
	atom.global.xor.b32 	%r2080, [%rd94+116], %r2363;
	atom.global.xor.b32 	%r2081, [%rd94+120], %r2362;
	atom.global.xor.b32 	%r2082, [%rd94+124], %r2361;
	atom.global.xor.b32 	%r2083, [%rd94+4096], %r2360;
	atom.global.xor.b32 	%r2084, [%rd94+4100], %r2359;
	atom.global.xor.b32 	%r2085, [%rd94+4104], %r2358;
	atom.global.xor.b32 	%r2086, [%rd94+4108], %r2357;
	atom.global.xor.b32 	%r2087, [%rd94+4112], %r2356;
	atom.global.xor.b32 	%r2088, [%rd94+4116], %r2355;
	atom.global.xor.b32 	%r2089, [%rd94+4120], %r2354;
	atom.global.xor.b32 	%r2090, [%rd94+4124], %r2353;
	atom.global.xor.b32 	%r2091, [%rd94+4128], %r2352;
	atom.global.xor.b32 	%r2092, [%rd94+4132], %r2351;
	atom.global.xor.b32 	%r2093, [%rd94+4136], %r2350;
	atom.global.xor.b32 	%r2094, [%rd94+4140], %r2349;
	atom.global.xor.b32 	%r2095, [%rd94+4144], %r2348;
	atom.global.xor.b32 	%r2096, [%rd94+4148], %r2347;
	atom.global.xor.b32 	%r2097, [%rd94+4152], %r2346;
	atom.global.xor.b32 	%r2098, [%rd94+4156], %r2345;
	atom.global.xor.b32 	%r2099, [%rd94+4160], %r2344;
	atom.global.xor.b32 	%r2100, [%rd94+4164], %r2343;
	atom.global.xor.b32 	%r2101, [%rd94+4168], %r2342;
	atom.global.xor.b32 	%r2102, [%rd94+4172], %r2341;
	atom.global.xor.b32 	%r2103, [%rd94+4176], %r2340;
	atom.global.xor.b32 	%r2104, [%rd94+4180], %r2339;
	atom.global.xor.b32 	%r2105, [%rd94+4184], %r2338;
	atom.global.xor.b32 	%r2106, [%rd94+4188], %r2337;
	atom.global.xor.b32 	%r2107, [%rd94+4192], %r2336;
	atom.global.xor.b32 	%r2108, [%rd94+4196], %r2335;
	atom.global.xor.b32 	%r2109, [%rd94+4200], %r2334;
	atom.global.xor.b32 	%r2110, [%rd94+4204], %r2333;
	atom.global.xor.b32 	%r2111, [%rd94+4208], %r2332;
	atom.global.xor.b32 	%r2112, [%rd94+4212], %r2331;
	atom.global.xor.b32 	%r2113, [%rd94+4216], %r2330;
	atom.global.xor.b32 	%r2114, [%rd94+4220], %r2329;
	atom.global.xor.b32 	%r2115, [%rd94+8192], %r2328;
	atom.global.xor.b32 	%r2116, [%rd94+8196], %r2327;
	atom.global.xor.b32 	%r2117, [%rd94+8200], %r2326;
	atom.global.xor.b32 	%r2118, [%rd94+8204], %r2325;
	atom.global.xor.b32 	%r2119, [%rd94+8208], %r2324;
	atom.global.xor.b32 	%r2120, [%rd94+8212], %r2323;
	atom.global.xor.b32 	%r2121, [%rd94+8216], %r2322;
	atom.global.xor.b32 	%r2122, [%rd94+8220], %r2321;
	atom.global.xor.b32 	%r2123, [%rd94+8224], %r2320;
	atom.global.xor.b32 	%r2124, [%rd94+8228], %r2319;
	atom.global.xor.b32 	%r2125, [%rd94+8232], %r2318;
	atom.global.xor.b32 	%r2126, [%rd94+8236], %r2317;
	atom.global.xor.b32 	%r2127, [%rd94+8240], %r2316;
	atom.global.xor.b32 	%r2128, [%rd94+8244], %r2315;
	atom.global.xor.b32 	%r2129, [%rd94+8248], %r2314;
	atom.global.xor.b32 	%r2130, [%rd94+8252], %r2313;
	atom.global.xor.b32 	%r2131, [%rd94+8256], %r2312;
	atom.global.xor.b32 	%r2132, [%rd94+8260], %r2311;
	atom.global.xor.b32 	%r2133, [%rd94+8264], %r2310;
	atom.global.xor.b32 	%r2134, [%rd94+8268], %r2309;
	atom.global.xor.b32 	%r2135, [%rd94+8272], %r2308;
	atom.global.xor.b32 	%r2136, [%rd94+8276], %r2307;
	atom.global.xor.b32 	%r2137, [%rd94+8280], %r2306;
	atom.global.xor.b32 	%r2138, [%rd94+8284], %r2305;
	atom.global.xor.b32 	%r2139, [%rd94+8288], %r2304;
	atom.global.xor.b32 	%r2140, [%rd94+8292], %r2303;
	atom.global.xor.b32 	%r2141, [%rd94+8296], %r2302;
	atom.global.xor.b32 	%r2142, [%rd94+8300], %r2301;
	atom.global.xor.b32 	%r2143, [%rd94+8304], %r2300;
	atom.global.xor.b32 	%r2144, [%rd94+8308], %r2299;
	atom.global.xor.b32 	%r2145, [%rd94+8312], %r2298;
	atom.global.xor.b32 	%r2146, [%rd94+8316], %r2297;
$L__BB4_70:
	add.s32 	%r2200, %r2200, 1;
	setp.ne.s32 	%p146, %r2200, 16;
	@%p146 bra 	$L__BB4_12;
	ret;

}


// ===== COMPILED SASS (sm_100) =====

	.target	sm_100

	.elftype	@"ET_EXEC"


//--------------------- .note.nv.tkinfo           --------------------------
	.section	.note.nv.tkinfo,"",@"SHT_NOTE"
	.sectionflags	@"SHF_NOTE_NV_TKINFO"
	.tkinfo
        /*0018*/ 	.word	0x00000002
        /*0030*/ 	.string	""
        /*0030*/ 	.string	"ptxas"
        /*0030*/ 	.string	"Cuda compilation tools, release 13.0, V13.0.88"
        /*0030*/ 	.string	"Build cuda_13.0.r13.0/compiler.36424714_0"
        /*0030*/ 	.string	"-arch sm_100 -m 64 "



//--------------------- .note.nv.cuinfo           --------------------------
	.section	.note.nv.cuinfo,"",@"SHT_NOTE"
	.sectionflags	@"SHF_NOTE_NV_CUINFO"
        /*0018*/ 	.short	0x0002
        /*001a*/ 	.short	0x0064
        /*001c*/ 	.short	0x0082
	.zero		2


//--------------------- .nv.info                  --------------------------
	.section	.nv.info,"",@"SHT_CUDA_INFO"
	.align	4


	//----- nvinfo : EIATTR_REGCOUNT
	.align		4
        /*0000*/ 	.byte	0x04, 0x2f
        /*0002*/ 	.short	(.L_2 - .L_1)
	.align		4
.L_1:
        /*0004*/ 	.word	index@(fused_batch_pir_kernel_v3_1)
        /*0008*/ 	.word	0x000000a6


	//----- nvinfo : EIATTR_FRAME_SIZE
	.align		4
.L_2:
        /*000c*/ 	.byte	0x04, 0x11
        /*000e*/ 	.short	(.L_4 - .L_3)
	.align		4
.L_3:
        /*0010*/ 	.word	index@(fused_batch_pir_kernel_v3_1)
        /*0014*/ 	.word	0x00000000


	//----- nvinfo : EIATTR_REGCOUNT
	.align		4
.L_4:
        /*0018*/ 	.byte	0x04, 0x2f
        /*001a*/ 	.short	(.L_6 - .L_5)
	.align		4
.L_5:
        /*001c*/ 	.word	index@(fused_batch_pir_kernel_v3_2)
        /*0020*/ 	.word	0x000000a6


	//----- nvinfo : EIATTR_FRAME_SIZE
	.align		4
.L_6:
        /*0024*/ 	.byte	0x04, 0x11
        /*0026*/ 	.short	(.L_8 - .L_7)
	.align		4
.L_7:
        /*0028*/ 	.word	index@(fused_batch_pir_kernel_v3_2)
        /*002c*/ 	.word	0x00000000


	//----- nvinfo : EIATTR_REGCOUNT
	.align		4
.L_8:
        /*0030*/ 	.byte	0x04, 0x2f
        /*0032*/ 	.short	(.L_10 - .L_9)
	.align		4
.L_9:
        /*0034*/ 	.word	index@(fused_batch_pir_kernel_v3_4)
        /*0038*/ 	.word	0x000000a6


	//----- nvinfo : EIATTR_FRAME_SIZE
	.align		4
.L_10:
        /*003c*/ 	.byte	0x04, 0x11
        /*003e*/ 	.short	(.L_12 - .L_11)
	.align		4
.L_11:
        /*0040*/ 	.word	index@(fused_batch_pir_kernel_v3_4)
        /*0044*/ 	.word	0x00000000


	//----- nvinfo : EIATTR_REGCOUNT
	.align		4
.L_12:
        /*0048*/ 	.byte	0x04, 0x2f
        /*004a*/ 	.short	(.L_14 - .L_13)
	.align		4
.L_13:
        /*004c*/ 	.word	index@(fused_batch_pir_kernel_v3_8)
        /*0050*/ 	.word	0x000000a6


	//----- nvinfo : EIATTR_FRAME_SIZE
	.align		4
.L_14:
        /*0054*/ 	.byte	0x04, 0x11
        /*0056*/ 	.short	(.L_16 - .L_15)
	.align		4
.L_15:
        /*0058*/ 	.word	index@(fused_batch_pir_kernel_v3_8)
        /*005c*/ 	.word	0x00000000


	//----- nvinfo : EIATTR_REGCOUNT
	.align		4
.L_16:
        /*0060*/ 	.byte	0x04, 0x2f
        /*0062*/ 	.short	(.L_18 - .L_17)
	.align		4
.L_17:
        /*0064*/ 	.word	index@(fused_batch_pir_kernel_v3_16)
        /*0068*/ 	.word	0x000000a6


	//----- nvinfo : EIATTR_FRAME_SIZE
	.align		4
.L_18:
        /*006c*/ 	.byte	0x04, 0x11
        /*006e*/ 	.short	(.L_20 - .L_19)
	.align		4
.L_19:
        /*0070*/ 	.word	index@(fused_batch_pir_kernel_v3_16)
        /*0074*/ 	.word	0x00000000


	//----- nvinfo : EIATTR_MIN_STACK_SIZE
	.align		4
.L_20:
        /*0078*/ 	.byte	0x04, 0x12
        /*007a*/ 	.short	(.L_22 - .L_21)
	.align		4
.L_21:
        /*007c*/ 	.word	index@(fused_batch_pir_kernel_v3_16)
        /*0080*/ 	.word	0x00000000


	//----- nvinfo : EIATTR_MIN_STACK_SIZE
	.align		4
.L_22:
        /*0084*/ 	.byte	0x04, 0x12
        /*0086*/ 	.short	(.L_24 - .L_23)
	.align		4
.L_23:
        /*0088*/ 	.word	index@(fused_batch_pir_kernel_v3_8)
        /*008c*/ 	.word	0x00000000


	//----- nvinfo : EIATTR_MIN_STACK_SIZE
	.align		4
.L_24:
        /*0090*/ 	.byte	0x04, 0x12
        /*0092*/ 	.short	(.L_26 - .L_25)
	.align		4
.L_25:
        /*0094*/ 	.word	index@(fused_batch_pir_kernel_v3_4)
        /*0098*/ 	.word	0x00000000


	//----- nvinfo : EIATTR_MIN_STACK_SIZE
	.align		4
.L_26:
        /*009c*/ 	.byte	0x04, 0x12
        /*009e*/ 	.short	(.L_28 - .L_27)
	.align		4
.L_27:
        /*00a0*/ 	.word	index@(fused_batch_pir_kernel_v3_2)
        /*00a4*/ 	.word	0x00000000


	//----- nvinfo : EIATTR_MIN_STACK_SIZE
	.align		4
.L_28:
        /*00a8*/ 	.byte	0x04, 0x12
        /*00aa*/ 	.short	(.L_30 - .L_29)
	.align		4
.L_29:
        /*00ac*/ 	.word	index@(fused_batch_pir_kernel_v3_1)
        /*00b0*/ 	.word	0x00000000
.L_30:


//--------------------- .nv.compat                --------------------------
	.section	.nv.compat,"",@"SHT_CUDA_COMPAT_INFO"
	.align	4
        /*0000*/ 	.byte	0x02, 0x09, 0x00, 0x00, 0x02, 0x02, 0x01, 0x00, 0x02, 0x05, 0x05, 0x00, 0x03, 0x07, 0x01, 0x01
        /*0010*/ 	.byte	0x02, 0x03, 0x00, 0x00, 0x02, 0x06, 0x01, 0x00, 0x04, 0x0b, 0x08, 0x00, 0x09, 0x00, 0x00, 0x00
        /*0020*/ 	.byte	0x00, 0x00, 0x00, 0x00


//--------------------- .nv.info.fused_batch_pir_kernel_v3_16 --------------------------
	.section	.nv.info.fused_batch_pir_kernel_v3_16,"",@"SHT_CUDA_INFO"
	.sectionflags	@""
	.align	4


	//----- nvinfo : EIATTR_CUDA_API_VERSION
	.align		4
        /*0000*/ 	.byte	0x04, 0x37
        /*0002*/ 	.short	(.L_32 - .L_31)
.L_31:
        /*0004*/ 	.word	0x00000082


	//----- nvinfo : EIATTR_KPARAM_INFO
	.align		4
.L_32:
        /*0008*/ 	.byte	0x04, 0x17
        /*000a*/ 	.short	(.L_34 - .L_33)
.L_33:
        /*000c*/ 	.word	0x00000000
        /*0010*/ 	.short	0x0005
        /*0012*/ 	.short	0x0024
        /*0014*/ 	.byte	0x00, 0xf0, 0x11, 0x00


	//----- nvinfo : EIATTR_KPARAM_INFO
	.align		4
.L_34:
        /*0018*/ 	.byte	0x04, 0x17
        /*001a*/ 	.short	(.L_36 - .L_35)
.L_35:
        /*001c*/ 	.word	0x00000000
        /*0020*/ 	.short	0x0004
        /*0022*/ 	.short	0x0020
        /*0024*/ 	.byte	0x00, 0xf0, 0x11, 0x00


	//----- nvinfo : EIATTR_KPARAM_INFO
	.align		4
.L_36:
        /*0028*/ 	.byte	0x04, 0x17
        /*002a*/ 	.short	(.L_38 - .L_37)
.L_37:
        /*002c*/ 	.word	0x00000000
        /*0030*/ 	.short	0x0003
        /*0032*/ 	.short	0x0018
        /*0034*/ 	.byte	0x00, 0xf5, 0x21, 0x00


	//----- nvinfo : EIATTR_KPARAM_INFO
	.align		4
.L_38:
        /*0038*/ 	.byte	0x04, 0x17
        /*003a*/ 	.short	(.L_40 - .L_39)
.L_39:
        /*003c*/ 	.word	0x00000000
        /*0040*/ 	.short	0x0002
        /*0042*/ 	.short	0x0010
        /*0044*/ 	.byte	0x00, 0xf5, 0x21, 0x00


	//----- nvinfo : EIATTR_KPARAM_INFO
	.align		4
.L_40:
        /*0048*/ 	.byte	0x04, 0x17
        /*004a*/ 	.short	(.L_42 - .L_41)
.L_41:
        /*004c*/ 	.word	0x00000000
        /*0050*/ 	.short	0x0001
        /*0052*/ 	.short	0x0008
        /*0054*/ 	.byte	0x00, 0xf5, 0x21, 0x00


	//----- nvinfo : EIATTR_KPARAM_INFO
	.align		4
.L_42:
        /*0058*/ 	.byte	0x04, 0x17
        /*005a*/ 	.short	(.L_44 - .L_43)
.L_43:
        /*005c*/ 	.word	0x00000000
        /*0060*/ 	.short	0x0000
        /*0062*/ 	.short	0x0000
        /*0064*/ 	.byte	0x00, 0xf5, 0x21, 0x00


	//----- nvinfo : EIATTR_SPARSE_MMA_MASK
	.align		4
.L_44:
        /*0068*/ 	.byte	0x03, 0x50
        /*006a*/ 	.short	0x0000


	//----- nvinfo : EIATTR_MAXREG_COUNT
	.align		4
        /*006c*/ 	.byte	0x03, 0x1b
        /*006e*/ 	.short	0x00ff


	//----- nvinfo : EIATTR_NUM_BARRIERS
	.align		4
        /*0070*/ 	.byte	0x02, 0x4c
        /*0072*/ 	.byte	0x01
	.zero		1


	//----- nvinfo : EIATTR_MERCURY_ISA_VERSION
	.align		4
        /*0074*/ 	.byte	0x03, 0x5f
        /*0076*/ 	.short	0x0101


	//----- nvinfo : EIATTR_COOP_GROUP_MASK_REGIDS
	.align		4
        /*0078*/ 	.byte	0x04, 0x29
        /*007a*/ 	.short	(.L_46 - .L_45)


	//   ....[0]....
.L_45:
        /*007c*/ 	.word	0xffffffff


	//   ....[1]....
        /*0080*/ 	.word	0xffffffff


	//   ....[2]....
        /*0084*/ 	.word	0xffffffff


	//   ....[3]....
        /*0088*/ 	.word	0xffffffff


	//   ....[4]....
        /*008c*/ 	.word	0xffffffff


	//   ....[5]....
        /*0090*/ 	.word	0xffffffff


	//   ....[6]....
        /*0094*/ 	.word	0xffffffff


	//   ....[7]....
        /*0098*/ 	.word	0xffffffff


	//   ....[8]....
        /*009c*/ 	.word	0xffffffff


	//   ....[9]....
        /*00a0*/ 	.word	0xffffffff


	//   ....[10]....
        /*00a4*/ 	.word	0xffffffff


	//   ....[11]....
        /*00a8*/ 	.word	0xffffffff


	//   ....[12]....
        /*00ac*/ 	.word	0xffffffff


	//   ....[13]....
        /*00b0*/ 	.word	0xffffffff


	//   ....[14]....
        /*00b4*/ 	.word	0xffffffff


	//   ....[15]....
        /*00b8*/ 	.word	0xffffffff


	//   ....[16]....
        /*00bc*/ 	.word	0xffffffff


	//   ....[17]....
        /*00c0*/ 	.word	0xffffffff


	//   ....[18]....
        /*00c4*/ 	.word	0xffffffff


	//   ....[19]....
        /*00c8*/ 	.word	0xffffffff


	//   ....[20]....
        /*00cc*/ 	.word	0xffffffff


	//   ....[21]....
        /*00d0*/ 	.word	0xffffffff


	//   ....[22]....
        /*00d4*/ 	.word	0xffffffff


	//   ....[23]....
        /*00d8*/ 	.word	0xffffffff


	//   ....[24]....
        /*00dc*/ 	.word	0xffffffff


	//   ....[25]....
        /*00e0*/ 	.word	0xffffffff


	//   ....[26]....
        /*00e4*/ 	.word	0xffffffff


	//   ....[27]....
        /*00e8*/ 	.word	0xffffffff


	//   ....[28]....
        /*00ec*/ 	.word	0xffffffff


	//   ....[29]....
        /*00f0*/ 	.word	0xffffffff


	//   ....[30]....
        /*00f4*/ 	.word	0xffffffff


	//   ....[31]....
        /*00f8*/ 	.word	0xffffffff


	//   ....[32]....
        /*00fc*/ 	.word	0xffffffff


	//   ....[33]....
        /*0100*/ 	.word	0xffffffff


	//   ....[34]....
        /*0104*/ 	.word	0xffffffff


	//   ....[35]....
        /*0108*/ 	.word	0xffffffff


	//   ....[36]....
        /*010c*/ 	.word	0xffffffff


	//   ....[37]....
        /*0110*/ 	.word	0xffffffff


	//   ....[38]....
        /*0114*/ 	.word	0xffffffff


	//   ....[39]....
        /*0118*/ 	.word	0xffffffff


	//   ....[40]....
        /*011c*/ 	.word	0xffffffff


	//   ....[41]....
        /*0120*/ 	.word	0xffffffff


	//   ....[42]....
        /*0124*/ 	.word	0xffffffff


	//   ....[43]....
        /*0128*/ 	.word	0xffffffff


	//   ....[44]....
        /*012c*/ 	.word	0xffffffff


	//   ....[45]....
        /*0130*/ 	.word	0xffffffff


	//   ....[46]....
        /*0134*/ 	.word	0xffffffff


	//   ....[47]....
        /*0138*/ 	.word	0xffffffff


	//   ....[48]....
        /*013c*/ 	.word	0xffffffff


	//   ....[49]....
        /*0140*/ 	.word	0xffffffff


	//   ....[50]....
        /*0144*/ 	.word	0xffffffff


	//   ....[51]....
        /*0148*/ 	.word	0xffffffff


	//   ....[52]....
        /*014c*/ 	.word	0xffffffff


	//   ....[53]....
        /*0150*/ 	.word	0xffffffff


	//   ....[54]....
        /*0154*/ 	.word	0xffffffff


	//   ....[55]....
        /*0158*/ 	.word	0xffffffff


	//   ....[56]....
        /*015c*/ 	.word	0xffffffff


	//   ....[57]....
        /*0160*/ 	.word	0xffffffff


	//   ....[58]....
        /*0164*/ 	.word	0xffffffff


	//   ....[59]....
        /*0168*/ 	.word	0xffffffff


	//   ....[60]....
        /*016c*/ 	.word	0xffffffff


	//   ....[61]....
        /*0170*/ 	.word	0xffffffff


	//   ....[62]....
        /*0174*/ 	.word	0xffffffff


	//   ....[63]....
        /*0178*/ 	.word	0xffffffff


	//   ....[64]....
        /*017c*/ 	.word	0xffffffff


	//   ....[65]....
        /*0180*/ 	.word	0xffffffff


	//   ....[66]....
        /*0184*/ 	.word	0xffffffff


	//   ....[67]....
        /*0188*/ 	.word	0xffffffff


	//   ....[68]....
        /*018c*/ 	.word	0xffffffff


	//   ....[69]....
        /*0190*/ 	.word	0xffffffff


	//   ....[70]....
        /*0194*/ 	.word	0xffffffff


	//   ....[71]....
        /*0198*/ 	.word	0xffffffff


	//   ....[72]....
        /*019c*/ 	.word	0xffffffff


	//   ....[73]....
        /*01a0*/ 	.word	0xffffffff


	//   ....[74]....
        /*01a4*/ 	.word	0xffffffff


	//   ....[75]....
        /*01a8*/ 	.word	0xffffffff


	//   ....[76]....
        /*01ac*/ 	.word	0xffffffff


	//   ....[77]....
        /*01b0*/ 	.word	0xffffffff


	//   ....[78]....
        /*01b4*/ 	.word	0xffffffff


	//   ....[79]....
        /*01b8*/ 	.word	0xffffffff


	//   ....[80]....
        /*01bc*/ 	.word	0xffffffff


	//   ....[81]....
        /*01c0*/ 	.word	0xffffffff


	//   ....[82]....
        /*01c4*/ 	.word	0xffffffff


	//   ....[83]....
        /*01c8*/ 	.word	0xffffffff


	//   ....[84]....
        /*01cc*/ 	.word	0xffffffff


	//   ....[85]....
        /*01d0*/ 	.word	0xffffffff


	//   ....[86]....
        /*01d4*/ 	.word	0xffffffff


	//   ....[87]....
        /*01d8*/ 	.word	0xffffffff


	//   ....[88]....
        /*01dc*/ 	.word	0xffffffff


	//   ....[89]....
        /*01e0*/ 	.word	0xffffffff


	//   ....[90]....
        /*01e4*/ 	.word	0xffffffff


	//   ....[91]....
        /*01e8*/ 	.word	0xffffffff


	//   ....[92]....
        /*01ec*/ 	.word	0xffffffff


	//   ....[93]....
        /*01f0*/ 	.word	0xffffffff


	//   ....[94]....
        /*01f4*/ 	.word	0xffffffff


	//   ....[95]....
        /*01f8*/ 	.word	0xffffffff


	//----- nvinfo : EIATTR_COOP_GROUP_INSTR_OFFSETS
	.align		4
.L_46:
        /*01fc*/ 	.byte	0x04, 0x28
        /*01fe*/ 	.short	(.L_48 - .L_47)


	//   ....[0]....
.L_47:
        /*0200*/ 	.word	0x00006040


	//   ....[1]....
        /*0204*/ 	.word	0x00006060


	//   ....[2]....
        /*0208*/ 	.word	0x00006070


	//   ....[3]....
        /*020c*/ 	.word	0x00006080


	//   ....[4]....
        /*0210*/ 	.word	0x00006090


	//   ....[5]....
        /*0214*/ 	.word	0x000060a0


	//   ....[6]....
        /*0218*/ 	.word	0x000060c0


	//   ....[7]....
        /*021c*/ 	.word	0x000060e0


	//   ....[8]....
        /*0220*/ 	.word	0x00006100


	//   ....[9]....
        /*0224*/ 	.word	0x00006120


	//   ....[10]....
        /*0228*/ 	.word	0x00006140


	//   ....[11]....
        /*022c*/ 	.word	0x00006160


	//   ....[12]....
        /*0230*/ 	.word	0x00006170


	//   ....[13]....
        /*0234*/ 	.word	0x000061a0


	//   ....[14]....
        /*0238*/ 	.word	0x000061c0


	//   ....[15]....
        /*023c*/ 	.word	0x000061e0


	//   ....[16]....
        /*0240*/ 	.word	0x00006200


	//   ....[17]....
        /*0244*/ 	.word	0x00006220


	//   ....[18]....
        /*0248*/ 	.word	0x00006240


	//   ....[19]....
        /*024c*/ 	.word	0x00006250


	//   ....[20]....
        /*0250*/ 	.word	0x00006270


	//   ....[21]....
        /*0254*/ 	.word	0x00006290


	//   ....[22]....
        /*0258*/ 	.word	0x000062b0


	//   ....[23]....
        /*025c*/ 	.word	0x000062d0


	//   ....[24]....
        /*0260*/ 	.word	0x000062f0


	//   ....[25]....
        /*0264*/ 	.word	0x00006310


	//   ....[26]....
        /*0268*/ 	.word	0x00006330


	//   ....[27]....
        /*026c*/ 	.word	0x00006350


	//   ....[28]....
        /*0270*/ 	.word	0x00006370


	//   ....[29]....
        /*0274*/ 	.word	0x00006390


	//   ....[30]....
        /*0278*/ 	.word	0x000063c0


	//   ....[31]....
        /*027c*/ 	.word	0x000063e0


	//   ....[32]....
        /*0280*/ 	.word	0x00006400


	//   ....[33]....
        /*0284*/ 	.word	0x00006420


	//   ....[34]....
        /*0288*/ 	.word	0x00006440


	//   ....[35]....
        /*028c*/ 	.word	0x00006460


	//   ....[36]....
        /*0290*/ 	.word	0x00006470


	//   ....[37]....
        /*0294*/ 	.word	0x00006490


	//   ....[38]....
        /*0298*/ 	.word	0x000064b0


	//   ....[39]....
        /*029c*/ 	.word	0x000064d0


	//   ....[40]....
        /*02a0*/ 	.word	0x000064f0


	//   ....[41]....
        /*02a4*/ 	.word	0x00006510


	//   ....[42]....
        /*02a8*/ 	.word	0x00006530


	//   ....[43]....
        /*02ac*/ 	.word	0x00006550


	//   ....[44]....
        /*02b0*/ 	.word	0x00006570


	//   ....[45]....
        /*02b4*/ 	.word	0x00006590


	//   ....[46]....
        /*02b8*/ 	.word	0x000065b0


	//   ....[47]....
        /*02bc*/ 	.word	0x000065d0


	//   ....[48]....
        /*02c0*/ 	.word	0x000065f0


	//   ....[49]....
        /*02c4*/ 	.word	0x00006610


	//   ....[50]....
        /*02c8*/ 	.word	0x00006630


	//   ....[51]....
        /*02cc*/ 	.word	0x00006650


	//   ....[52]....
        /*02d0*/ 	.word	0x00006680


	//   ....[53]....
        /*02d4*/ 	.word	0x000066a0


	//   ....[54]....
        /*02d8*/ 	.word	0x000066c0


	//   ....[55]....
        /*02dc*/ 	.word	0x000066e0


	//   ....[56]....
        /*02e0*/ 	.word	0x00006700


	//   ....[57]....
        /*02e4*/ 	.word	0x00006720


	//   ....[58]....
        /*02e8*/ 	.word	0x00006730


	//   ....[59]....
        /*02ec*/ 	.word	0x00006750


	//   ....[60]....
        /*02f0*/ 	.word	0x00006770


	//   ....[61]....
        /*02f4*/ 	.word	0x00006790


	//   ....[62]....
        /*02f8*/ 	.word	0x000067b0


	//   ....[63]....
        /*02fc*/ 	.word	0x000067d0


	//   ....[64]....
        /*0300*/ 	.word	0x000067f0


	//   ....[65]....
        /*0304*/ 	.word	0x00006810


	//   ....[66]....
        /*0308*/ 	.word	0x00006830


	//   ....[67]....
        /*030c*/ 	.word	0x00006850


	//   ....[68]....
        /*0310*/ 	.word	0x00006870


	//   ....[69]....
        /*0314*/ 	.word	0x00006890


	//   ....[70]....
        /*0318*/ 	.word	0x000068b0


	//   ....[71]....
        /*031c*/ 	.word	0x000068d0


	//   ....[72]....
        /*0320*/ 	.word	0x000068f0


	//   ....[73]....
        /*0324*/ 	.word	0x00006910


	//   ....[74]....
        /*0328*/ 	.word	0x00006940


	//   ....[75]....
        /*032c*/ 	.word	0x00006960


	//   ....[76]....
        /*0330*/ 	.word	0x00006980


	//   ....[77]....
        /*0334*/ 	.word	0x000069a0


	//   ....[78]....
        /*0338*/ 	.word	0x000069c0


	//   ....[79]....
        /*033c*/ 	.word	0x000069e0


	//   ....[80]....
        /*0340*/ 	.word	0x000069f0


	//   ....[81]....
        /*0344*/ 	.word	0x00006a10


	//   ....[82]....
        /*0348*/ 	.word	0x00006a30


	//   ....[83]....
        /*034c*/ 	.word	0x00006a50


	//   ....[84]....
        /*0350*/ 	.word	0x00006a70


	//   ....[85]....
        /*0354*/ 	.word	0x00006a90


	//   ....[86]....
        /*0358*/ 	.word	0x00006ab0


	//   ....[87]....
        /*035c*/ 	.word	0x00006ad0


	//   ....[88]....
        /*0360*/ 	.word	0x00006af0


	//   ....[89]....
        /*0364*/ 	.word	0x00006b10


	//   ....[90]....
        /*0368*/ 	.word	0x00006b30


	//   ....[91]....
        /*036c*/ 	.word	0x00006b50


	//   ....[92]....
        /*0370*/ 	.word	0x00006b70


	//   ....[93]....
        /*0374*/ 	.word	0x00006b90


	//   ....[94]....
        /*0378*/ 	.word	0x00006bb0


	//   ....[95]....
        /*037c*/ 	.word	0x00006bd0


	//----- nvinfo : EIATTR_VRC_CTA_INIT_COUNT
	.align		4
.L_48:
        /*0380*/ 	.byte	0x02, 0x4a
	.zero		1
	.zero		1


	//----- nvinfo : EIATTR_EXIT_INSTR_OFFSETS
	.align		4
        /*0384*/ 	.byte	0x04, 0x1c
        /*0386*/ 	.short	(.L_50 - .L_49)


	//   ....[0]....
.L_49:
        /*0388*/ 	.word	0x00007340


	//----- nvinfo : EIATTR_CRS_STACK_SIZE
	.align		4
.L_50:
        /*038c*/ 	.byte	0x04, 0x1e
        /*038e*/ 	.short	(.L_52 - .L_51)
.L_51:
        /*0390*/ 	.word	0x00000000


	//----- nvinfo : EIATTR_CBANK_PARAM_SIZE
	.align		4
.L_52:
        /*0394*/ 	.byte	0x03, 0x19
        /*0396*/ 	.short	0x0028


	//----- nvinfo : EIATTR_PARAM_CBANK
	.align		4
        /*0398*/ 	.byte	0x04, 0x0a
        /*039a*/ 	.short	(.L_54 - .L_53)
	.align		4
.L_53:
        /*039c*/ 	.word	index@(.nv.constant0.fused_batch_pir_kernel_v3_16)
        /*03a0*/ 	.short	0x0380
        /*03a2*/ 	.short	0x0028


	//----- nvinfo : EIATTR_SW_WAR
	.align		4
.L_54:
        /*03a4*/ 	.byte	0x04, 0x36
        /*03a6*/ 	.short	(.L_56 - .L_55)
.L_55:
        /*03a8*/ 	.word	0x00000008
.L_56:


//--------------------- .nv.info.fused_batch_pir_kernel_v3_8 --------------------------
	.section	.nv.info.fused_batch_pir_kernel_v3_8,"",@"SHT_CUDA_INFO"
	.sectionflags	@""
	.align	4


	//----- nvinfo : EIATTR_CUDA_API_VERSION
	.align		4
        /*0000*/ 	.byte	0x04, 0x37
        /*0002*/ 	.short	(.L_58 - .L_57)
.L_57:
        /*0004*/ 	.word	0x00000082


	//----- nvinfo : EIATTR_KPARAM_INFO
	.align		4
.L_58:
        /*0008*/ 	.byte	0x04, 0x17
        /*000a*/ 	.short	(.L_60 - .L_59)
.L_59:
        /*000c*/ 	.word	0x00000000
        /*0010*/ 	.short	0x0005
        /*0012*/ 	.short	0x0024
        /*0014*/ 	.byte	0x00, 0xf0, 0x11, 0x00


	//----- nvinfo : EIATTR_KPARAM_INFO
	.align		4
.L_60:
        /*0018*/ 	.byte	0x04, 0x17
        /*001a*/ 	.short	(.L_62 - .L_61)
.L_61:
        /*001c*/ 	.word	0x00000000
        /*0020*/ 	.short	0x0004
        /*0022*/ 	.short	0x0020
        /*0024*/ 	.byte	0x00, 0xf0, 0x11, 0x00


	//----- nvinfo : EIATTR_KPARAM_INFO
	.align		4
.L_62:
        /*0028*/ 	.byte	0x04, 0x17
        /*002a*/ 	.short	(.L_64 - .L_63)
.L_63:
        /*002c*/ 	.word	0x00000000
        /*0030*/ 	.short	0x0003
        /*0032*/ 	.short	0x0018
        /*0034*/ 	.byte	0x00, 0xf5, 0x21, 0x00


	//----- nvinfo : EIATTR_KPARAM_INFO
	.align		4
.L_64:
        /*0038*/ 	.byte	0x04, 0x17
        /*003a*/ 	.short	(.L_66 - .L_65)
.L_65:
        /*003c*/ 	.word	0x00000000
        /*0040*/ 	.short	0x0002
        /*0042*/ 	.short	0x0010
        /*0044*/ 	.byte	0x00, 0xf5, 0x21, 0x00


	//----- nvinfo : EIATTR_KPARAM_INFO
	.align		4
.L_66:
        /*0048*/ 	.byte	0x04, 0x17
        /*004a*/ 	.short	(.L_68 - .L_67)
.L_67:
        /*004c*/ 	.word	0x00000000
        /*0050*/ 	.short	0x0001
        /*0052*/ 	.short	0x0008
        /*0054*/ 	.byte	0x00, 0xf5, 0x21, 0x00


	//----- nvinfo : EIATTR_KPARAM_INFO
	.align		4
.L_68:
        /*0058*/ 	.byte	0x04, 0x17
        /*005a*/ 	.short	(.L_70 - .L_69)
.L_69:
        /*005c*/ 	.word	0x00000000
        /*0060*/ 	.short	0x0000
        /*0062*/ 	.short	0x0000
        /*0064*/ 	.byte	0x00, 0xf5, 0x21, 0x00


	//----- nvinfo : EIATTR_SPARSE_MMA_MASK
	.align		4
.L_70:
        /*0068*/ 	.byte	0x03, 0x50
        /*006a*/ 	.short	0x0000


	//----- nvinfo : EIATTR_MAXREG_COUNT
	.align		4
        /*006c*/ 	.byte	0x03, 0x1b
        /*006e*/ 	.short	0x00ff


	//----- nvinfo : EIATTR_NUM_BARRIERS
	.align		4
        /*0070*/ 	.byte	0x02, 0x4c
        /*0072*/ 	.byte	0x01
	.zero		1


	//----- nvinfo : EIATTR_MERCURY_ISA_VERSION
	.align		4
        /*0074*/ 	.byte	0x03, 0x5f
        /*0076*/ 	.short	0x0101


	//----- nvinfo : EIATTR_COOP_GROUP_MASK_REGIDS
	.align		4
        /*0078*/ 	.byte	0x04, 0x29
        /*007a*/ 	.short	(.L_72 - .L_71)


	//   ....[0]....
.L_71:
        /*007c*/ 	.word	0xffffffff


	//   ....[1]....
        /*0080*/ 	.word	0xffffffff


	//   ....[2]....
        /*0084*/ 	.word	0xffffffff


	//   ....[3]....
        /*0088*/ 	.word	0xffffffff


	//   ....[4]....
        /*008c*/ 	.word	0xffffffff


	//   ....[5]....
        /*0090*/ 	.word	0xffffffff


	//   ....[6]....
        /*0094*/ 	.word	0xffffffff


	//   ....[7]....
        /*0098*/ 	.word	0xffffffff


	//   ....[8]....
        /*009c*/ 	.word	0xffffffff


	//   ....[9]....
        /*00a0*/ 	.word	0xffffffff


	//   ....[10]....
        /*00a4*/ 	.word	0xffffffff


	//   ....[11]....
        /*00a8*/ 	.word	0xffffffff


	//   ....[12]....
        /*00ac*/ 	.word	0xffffffff


	//   ....[13]....
        /*00b0*/ 	.word	0xffffffff


	//   ....[14]....
        /*00b4*/ 	.word	0xffffffff


	//   ....[15]....
        /*00b8*/ 	.word	0xffffffff


	//   ....[16]....
        /*00bc*/ 	.word	0xffffffff


	//   ....[17]....
        /*00c0*/ 	.word	0xffffffff


	//   ....[18]....
        /*00c4*/ 	.word	0xffffffff


	//   ....[19]....
        /*00c8*/ 	.word	0xffffffff


	//   ....[20]....
        /*00cc*/ 	.word	0xffffffff


	//   ....[21]....
        /*00d0*/ 	.word	0xffffffff


	//   ....[22]....
        /*00d4*/ 	.word	0xffffffff


	//   ....[23]....
        /*00d8*/ 	.word	0xffffffff


	//   ....[24]....
        /*00dc*/ 	.word	0xffffffff


	//   ....[25]....
        /*00e0*/ 	.word	0xffffffff


	//   ....[26]....
        /*00e4*/ 	.word	0xffffffff


	//   ....[27]....
        /*00e8*/ 	.word	0xffffffff


	//   ....[28]....
        /*00ec*/ 	.word	0xffffffff


	//   ....[29]....
        /*00f0*/ 	.word	0xffffffff


	//   ....[30]....
        /*00f4*/ 	.word	0xffffffff


	//   ....[31]....
        /*00f8*/ 	.word	0xffffffff


	//   ....[32]....
        /*00fc*/ 	.word	0xffffffff


	//   ....[33]....
        /*0100*/ 	.word	0xffffffff


	//   ....[34]....
        /*0104*/ 	.word	0xffffffff


	//   ....[35]....
        /*0108*/ 	.word	0xffffffff


	//   ....[36]....
        /*010c*/ 	.word	0xffffffff


	//   ....[37]....
        /*0110*/ 	.word	0xffffffff


	//   ....[38]....
        /*0114*/ 	.word	0xffffffff


	//   ....[39]....
        /*0118*/ 	.word	0xffffffff


	//   ....[40]....
        /*011c*/ 	.word	0xffffffff


	//   ....[41]....
        /*0120*/ 	.word	0xffffffff


	//   ....[42]....
        /*0124*/ 	.word	0xffffffff


	//   ....[43]....
        /*0128*/ 	.word	0xffffffff


	//   ....[44]....
        /*012c*/ 	.word	0xffffffff


	//   ....[45]....
        /*0130*/ 	.word	0xffffffff


	//   ....[46]....
        /*0134*/ 	.word	0xffffffff


	//   ....[47]....
        /*0138*/ 	.word	0xffffffff


	//   ....[48]....
        /*013c*/ 	.word	0xffffffff


	//   ....[49]....
        /*0140*/ 	.word	0xffffffff


	//   ....[50]....
        /*0144*/ 	.word	0xffffffff


	//   ....[51]....
        /*0148*/ 	.word	0xffffffff


	//   ....[52]....
        /*014c*/ 	.word	0xffffffff


	//   ....[53]....
        /*0150*/ 	.word	0xffffffff


	//   ....[54]....
        /*0154*/ 	.word	0xffffffff


	//   ....[55]....
        /*0158*/ 	.word	0xffffffff


	//   ....[56]....
        /*015c*/ 	.word	0xffffffff


	//   ....[57]....
        /*0160*/ 	.word	0xffffffff


	//   ....[58]....
        /*0164*/ 	.word	0xffffffff


	//   ....[59]....
        /*0168*/ 	.word	0xffffffff


	//   ....[60]....
        /*016c*/ 	.word	0xffffffff


	//   ....[61]....
        /*0170*/ 	.word	0xffffffff


	//   ....[62]....
        /*0174*/ 	.word	0xffffffff


	//   ....[63]....
        /*0178*/ 	.word	0xffffffff


	//   ....[64]....
        /*017c*/ 	.word	0xffffffff


	//   ....[65]....
        /*0180*/ 	.word	0xffffffff


	//   ....[66]....
        /*0184*/ 	.word	0xffffffff


	//   ....[67]....
        /*0188*/ 	.word	0xffffffff


	//   ....[68]....
        /*018c*/ 	.word	0xffffffff


	//   ....[69]....
        /*0190*/ 	.word	0xffffffff


	//   ....[70]....
        /*0194*/ 	.word	0xffffffff


	//   ....[71]....
        /*0198*/ 	.word	0xffffffff


	//   ....[72]....
        /*019c*/ 	.word	0xffffffff


	//   ....[73]....
        /*01a0*/ 	.word	0xffffffff


	//   ....[74]....
        /*01a4*/ 	.word	0xffffffff


	//   ....[75]....
        /*01a8*/ 	.word	0xffffffff


	//   ....[76]....
        /*01ac*/ 	.word	0xffffffff


	//   ....[77]....
        /*01b0*/ 	.word	0xffffffff


	//   ....[78]....
        /*01b4*/ 	.word	0xffffffff


	//   ....[79]....
        /*01b8*/ 	.word	0xffffffff


	//   ....[80]....
        /*01bc*/ 	.word	0xffffffff


	//   ....[81]....
        /*01c0*/ 	.word	0xffffffff


	//   ....[82]....
        /*01c4*/ 	.word	0xffffffff


	//   ....[83]....
        /*01c8*/ 	.word	0xffffffff


	//   ....[84]....
        /*01cc*/ 	.word	0xffffffff


	//   ....[85]....
        /*01d0*/ 	.word	0xffffffff


	//   ....[86]....
        /*01d4*/ 	.word	0xffffffff


	//   ....[87]....
        /*01d8*/ 	.word	0xffffffff


	//   ....[88]....
        /*01dc*/ 	.word	0xffffffff


	//   ....[89]....
        /*01e0*/ 	.word	0xffffffff


	//   ....[90]....
        /*01e4*/ 	.word	0xffffffff


	//   ....[91]....
        /*01e8*/ 	.word	0xffffffff


	//   ....[92]....
        /*01ec*/ 	.word	0xffffffff


	//   ....[93]....
        /*01f0*/ 	.word	0xffffffff


	//   ....[94]....
        /*01f4*/ 	.word	0xffffffff


	//   ....[95]....
        /*01f8*/ 	.word	0xffffffff


	//----- nvinfo : EIATTR_COOP_GROUP_INSTR_OFFSETS
	.align		4
.L_72:
        /*01fc*/ 	.byte	0x04, 0x28
        /*01fe*/ 	.short	(.L_74 - .L_73)


	//   ....[0]....
.L_73:
        /*0200*/ 	.word	0x00006040


	//   ....[1]....
        /*0204*/ 	.word	0x00006060


	//   ....[2]....
        /*0208*/ 	.word	0x00006070


	//   ....[3]....
        /*020c*/ 	.word	0x00006080


	//   ....[4]....
        /*0210*/ 	.word	0x00006090


	//   ....[5]....
        /*0214*/ 	.word	0x000060a0


	//   ....[6]....
        /*0218*/ 	.word	0x000060c0


	//   ....[7]....
        /*021c*/ 	.word	0x000060e0


	//   ....[8]....
        /*0220*/ 	.word	0x00006100


	//   ....[9]....
        /*0224*/ 	.word	0x00006120


	//   ....[10]....
        /*0228*/ 	.word	0x00006140


	//   ....[11]....
        /*022c*/ 	.word	0x00006160


	//   ....[12]....
        /*0230*/ 	.word	0x00006170


	//   ....[13]....
        /*0234*/ 	.word	0x000061a0


	//   ....[14]....
        /*0238*/ 	.word	0x000061c0


	//   ....[15]....
        /*023c*/ 	.word	0x000061e0


	//   ....[16]....
        /*0240*/ 	.word	0x00006200


	//   ....[17]....
        /*0244*/ 	.word	0x00006220


	//   ....[18]....
        /*0248*/ 	.word	0x00006240


	//   ....[19]....
        /*024c*/ 	.word	0x00006250


	//   ....[20]....
        /*0250*/ 	.word	0x00006270


	//   ....[21]....
        /*0254*/ 	.word	0x00006290


	//   ....[22]....
        /*0258*/ 	.word	0x000062b0


	//   ....[23]....
        /*025c*/ 	.word	0x000062d0


	//   ....[24]....
        /*0260*/ 	.word	0x000062f0


	//   ....[25]....
        /*0264*/ 	.word	0x00006310


	//   ....[26]....
        /*0268*/ 	.word	0x00006330


	//   ....[27]....
        /*026c*/ 	.word	0x00006350


	//   ....[28]....
        /*0270*/ 	.word	0x00006370


	//   ....[29]....
        /*0274*/ 	.word	0x00006390


	//   ....[30]....
        /*0278*/ 	.word	0x000063c0


	//   ....[31]....
        /*027c*/ 	.word	0x000063e0


	//   ....[32]....
        /*0280*/ 	.word	0x00006400


	//   ....[33]....
        /*0284*/ 	.word	0x00006420


	//   ....[34]....
        /*0288*/ 	.word	0x00006440


	//   ....[35]....
        /*028c*/ 	.word	0x00006460


	//   ....[36]....
        /*0290*/ 	.word	0x00006470


	//   ....[37]....
        /*0294*/ 	.word	0x00006490


	//   ....[38]....
        /*0298*/ 	.word	0x000064b0


	//   ....[39]....
        /*029c*/ 	.word	0x000064d0


	//   ....[40]....
        /*02a0*/ 	.word	0x000064f0


	//   ....[41]....
        /*02a4*/ 	.word	0x00006510


	//   ....[42]....
        /*02a8*/ 	.word	0x00006530


	//   ....[43]....
        /*02ac*/ 	.word	0x00006550


	//   ....[44]....
        /*02b0*/ 	.word	0x00006570


	//   ....[45]....
        /*02b4*/ 	.word	0x00006590


	//   ....[46]....
        /*02b8*/ 	.word	0x000065b0


	//   ....[47]....
        /*02bc*/ 	.word	0x000065d0


	//   ....[48]....
        /*02c0*/ 	.word	0x000065f0


	//   ....[49]....
        /*02c4*/ 	.word	0x00006610


	//   ....[50]....
        /*02c8*/ 	.word	0x00006630


	//   ....[51]....
        /*02cc*/ 	.word	0x00006650


	//   ....[52]....
        /*02d0*/ 	.word	0x00006680


	//   ....[53]....
        /*02d4*/ 	.word	0x000066a0


	//   ....[54]....
        /*02d8*/ 	.word	0x000066c0


	//   ....[55]....
        /*02dc*/ 	.word	0x000066e0


	//   ....[56]....
        /*02e0*/ 	.word	0x00006700


	//   ....[57]....
        /*02e4*/ 	.word	0x00006720


	//   ....[58]....
        /*02e8*/ 	.word	0x00006730


	//   ....[59]....
        /*02ec*/ 	.word	0x00006750


	//   ....[60]....
        /*02f0*/ 	.word	0x00006770


	//   ....[61]....
        /*02f4*/ 	.word	0x00006790


	//   ....[62]....
        /*02f8*/ 	.word	0x000067b0


	//   ....[63]....
        /*02fc*/ 	.word	0x000067d0


	//   ....[64]....
        /*0300*/ 	.word	0x000067f0


	//   ....[65]....
        /*0304*/ 	.word	0x00006810


	//   ....[66]....
        /*0308*/ 	.word	0x00006830


	//   ....[67]....
        /*030c*/ 	.word	0x00006850


	//   ....[68]....
        /*0310*/ 	.word	0x00006870


	//   ....[69]....
        /*0314*/ 	.word	0x00006890


	//   ....[70]....
        /*0318*/ 	.word	0x000068b0


	//   ....[71]....
        /*031c*/ 	.word	0x000068d0


	//   ....[72]....
        /*0320*/ 	.word	0x000068f0


	//   ....[73]....
        /*0324*/ 	.word	0x00006910


	//   ....[74]....
        /*0328*/ 	.word	0x00006940


	//   ....[75]....
        /*032c*/ 	.word	0x00006960


	//   ....[76]....
        /*0330*/ 	.word	0x00006980


	//   ....[77]....
        /*0334*/ 	.word	0x000069a0


	//   ....[78]....
        /*0338*/ 	.word	0x000069c0


	//   ....[79]....
        /*033c*/ 	.word	0x000069e0


	//   ....[80]....
        /*0340*/ 	.word	0x000069f0


	//   ....[81]....
        /*0344*/ 	.word	0x00006a10


	//   ....[82]....
        /*0348*/ 	.word	0x00006a30


	//   ....[83]....
        /*034c*/ 	.word	0x00006a50


	//   ....[84]....
        /*0350*/ 	.word	0x00006a70


	//   ....[85]....
        /*0354*/ 	.word	0x00006a90


	//   ....[86]....
        /*0358*/ 	.word	0x00006ab0


	//   ....[87]....
        /*035c*/ 	.word	0x00006ad0


	//   ....[88]....
        /*0360*/ 	.word	0x00006af0


	//   ....[89]....
        /*0364*/ 	.word	0x00006b10


	//   ....[90]....
        /*0368*/ 	.word	0x00006b30


	//   ....[91]....
        /*036c*/ 	.word	0x00006b50


	//   ....[92]....
        /*0370*/ 	.word	0x00006b70


	//   ....[93]....
        /*0374*/ 	.word	0x00006b90


	//   ....[94]....
        /*0378*/ 	.word	0x00006bb0


	//   ....[95]....
        /*037c*/ 	.word	0x00006bd0


	//----- nvinfo : EIATTR_VRC_CTA_INIT_COUNT
	.align		4
.L_74:
        /*0380*/ 	.byte	0x02, 0x4a
	.zero		1
	.zero		1


	//----- nvinfo : EIATTR_EXIT_INSTR_OFFSETS
	.align		4
        /*0384*/ 	.byte	0x04, 0x1c
        /*0386*/ 	.short	(.L_76 - .L_75)


	//   ....[0]....
.L_75:
        /*0388*/ 	.word	0x00007340


	//----- nvinfo : EIATTR_CRS_STACK_SIZE
	.align		4
.L_76:
        /*038c*/ 	.byte	0x04, 0x1e
        /*038e*/ 	.short	(.L_78 - .L_77)
.L_77:
        /*0390*/ 	.word	0x00000000


	//----- nvinfo : EIATTR_CBANK_PARAM_SIZE
	.align		4
.L_78:
        /*0394*/ 	.byte	0x03, 0x19
        /*0396*/ 	.short	0x0028


	//----- nvinfo : EIATTR_PARAM_CBANK
	.align		4
        /*0398*/ 	.byte	0x04, 0x0a
        /*039a*/ 	.short	(.L_80 - .L_79)
	.align		4
.L_79:
        /*039c*/ 	.word	index@(.nv.constant0.fused_batch_pir_kernel_v3_8)
        /*03a0*/ 	.short	0x0380
        /*03a2*/ 	.short	0x0028


	//----- nvinfo : EIATTR_SW_WAR
	.align		4
.L_80:
        /*03a4*/ 	.byte	0x04, 0x36
        /*03a6*/ 	.short	(.L_82 - .L_81)
.L_81:
        /*03a8*/ 	.word	0x00000008
.L_82:


//--------------------- .nv.info.fused_batch_pir_kernel_v3_4 --------------------------
	.section	.nv.info.fused_batch_pir_kernel_v3_4,"",@"SHT_CUDA_INFO"
	.sectionflags	@""
	.align	4


	//----- nvinfo : EIATTR_CUDA_API_VERSION
	.align		4
        /*0000*/ 	.byte	0x04, 0x37
        /*0002*/ 	.short	(.L_84 - .L_83)
.L_83:
        /*0004*/ 	.word	0x00000082


	//----- nvinfo : EIATTR_KPARAM_INFO
	.align		4
.L_84:
        /*0008*/ 	.byte	0x04, 0x17
        /*000a*/ 	.short	(.L_86 - .L_85)
.L_85:
        /*000c*/ 	.word	0x00000000
        /*0010*/ 	.short	0x0005
        /*0012*/ 	.short	0x0024
        /*0014*/ 	.byte	0x00, 0xf0, 0x11, 0x00


	//----- nvinfo : EIATTR_KPARAM_INFO
	.align		4
.L_86:
        /*0018*/ 	.byte	0x04, 0x17
        /*001a*/ 	.short	(.L_88 - .L_87)
.L_87:
        /*001c*/ 	.word	0x00000000
        /*0020*/ 	.short	0x0004
        /*0022*/ 	.short	0x0020
        /*0024*/ 	.byte	0x00, 0xf0, 0x11, 0x00


	//----- nvinfo : EIATTR_KPARAM_INFO
	.align		4
.L_88:
        /*0028*/ 	.byte	0x04, 0x17
        /*002a*/ 	.short	(.L_90 - .L_89)
.L_89:
        /*002c*/ 	.word	0x00000000
        /*0030*/ 	.short	0x0003
        /*0032*/ 	.short	0x0018
        /*0034*/ 	.byte	0x00, 0xf5, 0x21, 0x00


	//----- nvinfo : EIATTR_KPARAM_INFO
	.align		4
.L_90:
        /*0038*/ 	.byte	0x04, 0x17
        /*003a*/ 	.short	(.L_92 - .L_91)
.L_91:
        /*003c*/ 	.word	0x00000000
        /*0040*/ 	.short	0x0002
        /*0042*/ 	.short	0x0010
        /*0044*/ 	.byte	0x00, 0xf5, 0x21, 0x00


	//----- nvinfo : EIATTR_KPARAM_INFO
	.align		4
.L_92:
        /*0048*/ 	.byte	0x04, 0x17
        /*004a*/ 	.short	(.L_94 - .L_93)
.L_93:
        /*004c*/ 	.word	0x00000000
        /*0050*/ 	.short	0x0001
        /*0052*/ 	.short	0x0008
        /*0054*/ 	.byte	0x00, 0xf5, 0x21, 0x00


	//----- nvinfo : EIATTR_KPARAM_INFO
	.align		4
.L_94:
        /*0058*/ 	.byte	0x04, 0x17
        /*005a*/ 	.short	(.L_96 - .L_95)
.L_95:
        /*005c*/ 	.word	0x00000000
        /*0060*/ 	.short	0x0000
        /*0062*/ 	.short	0x0000
        /*0064*/ 	.byte	0x00, 0xf5, 0x21, 0x00


	//----- nvinfo : EIATTR_SPARSE_MMA_MASK
	.align		4
.L_96:
        /*0068*/ 	.byte	0x03, 0x50
        /*006a*/ 	.short	0x0000


	//----- nvinfo : EIATTR_MAXREG_COUNT
	.align		4
        /*006c*/ 	.byte	0x03, 0x1b
        /*006e*/ 	.short	0x00ff


	//----- nvinfo : EIATTR_NUM_BARRIERS
	.align		4
        /*0070*/ 	.byte	0x02, 0x4c
        /*0072*/ 	.byte	0x01
	.zero		1


	//----- nvinfo : EIATTR_MERCURY_ISA_VERSION
	.align		4
        /*0074*/ 	.byte	0x03, 0x5f
        /*0076*/ 	.short	0x0101


	//----- nvinfo : EIATTR_COOP_GROUP_MASK_REGIDS
	.align		4
        /*0078*/ 	.byte	0x04, 0x29
        /*007a*/ 	.short	(.L_98 - .L_97)


	//   ....[0]....
.L_97:
        /*007c*/ 	.word	0xffffffff


	//   ....[1]....
        /*0080*/ 	.word	0xffffffff


	//   ....[2]....
        /*0084*/ 	.word	0xffffffff


	//   ....[3]....
        /*0088*/ 	.word	0xffffffff


	//   ....[4]....
        /*008c*/ 	.word	0xffffffff


	//   ....[5]....
        /*0090*/ 	.word	0xffffffff


	//   ....[6]....
        /*0094*/ 	.word	0xffffffff


	//   ....[7]....
        /*0098*/ 	.word	0xffffffff


	//   ....[8]....
        /*009c*/ 	.word	0xffffffff


	//   ....[9]....
        /*00a0*/ 	.word	0xffffffff


	//   ....[10]....
        /*00a4*/ 	.word	0xffffffff


	//   ....[11]....
        /*00a8*/ 	.word	0xffffffff


	//   ....[12]....
        /*00ac*/ 	.word	0xffffffff


	//   ....[13]....
        /*00b0*/ 	.word	0xffffffff


	//   ....[14]....
        /*00b4*/ 	.word	0xffffffff


	//   ....[15]....
        /*00b8*/ 	.word	0xffffffff


	//   ....[16]....
        /*00bc*/ 	.word	0xffffffff


	//   ....[17]....
        /*00c0*/ 	.word	0xffffffff


	//   ....[18]....
        /*00c4*/ 	.word	0xffffffff


	//   ....[19]....
        /*00c8*/ 	.word	0xffffffff


	//   ....[20]....
        /*00cc*/ 	.word	0xffffffff


	//   ....[21]....
        /*00d0*/ 	.word	0xffffffff


	//   ....[22]....
        /*00d4*/ 	.word	0xffffffff


	//   ....[23]....
        /*00d8*/ 	.word	0xffffffff


	//   ....[24]....
        /*00dc*/ 	.word	0xffffffff


	//   ....[25]....
        /*00e0*/ 	.word	0xffffffff


	//   ....[26]....
        /*00e4*/ 	.word	0xffffffff


	//   ....[27]....
        /*00e8*/ 	.word	0xffffffff


	//   ....[28]....
        /*00ec*/ 	.word	0xffffffff


	//   ....[29]....
        /*00f0*/ 	.word	0xffffffff


	//   ....[30]....
        /*00f4*/ 	.word	0xffffffff


	//   ....[31]....
        /*00f8*/ 	.word	0xffffffff


	//   ....[32]....
        /*00fc*/ 	.word	0xffffffff


	//   ....[33]....
        /*0100*/ 	.word	0xffffffff


	//   ....[34]....
        /*0104*/ 	.word	0xffffffff


	//   ....[35]....
        /*0108*/ 	.word	0xffffffff


	//   ....[36]....
        /*010c*/ 	.word	0xffffffff


	//   ....[37]....
        /*0110*/ 	.word	0xffffffff


	//   ....[38]....
        /*0114*/ 	.word	0xffffffff


	//   ....[39]....
        /*0118*/ 	.word	0xffffffff


	//   ....[40]....
        /*011c*/ 	.word	0xffffffff


	//   ....[41]....
        /*0120*/ 	.word	0xffffffff


	//   ....[42]....
        /*0124*/ 	.word	0xffffffff


	//   ....[43]....
        /*0128*/ 	.word	0xffffffff


	//   ....[44]....
        /*012c*/ 	.word	0xffffffff


	//   ....[45]....
        /*0130*/ 	.word	0xffffffff


	//   ....[46]....
        /*0134*/ 	.word	0xffffffff


	//   ....[47]....
        /*0138*/ 	.word	0xffffffff


	//   ....[48]....
        /*013c*/ 	.word	0xffffffff


	//   ....[49]....
        /*0140*/ 	.word	0xffffffff


	//   ....[50]....
        /*0144*/ 	.word	0xffffffff


	//   ....[51]....
        /*0148*/ 	.word	0xffffffff


	//   ....[52]....
        /*014c*/ 	.word	0xffffffff


	//   ....[53]....
        /*0150*/ 	.word	0xffffffff


	//   ....[54]....
        /*0154*/ 	.word	0xffffffff


	//   ....[55]....
        /*0158*/ 	.word	0xffffffff


	//   ....[56]....
        /*015c*/ 	.word	0xffffffff


	//   ....[57]....
        /*0160*/ 	.word	0xffffffff


	//   ....[58]....
        /*0164*/ 	.word	0xffffffff


	//   ....[59]....
        /*0168*/ 	.word	0xffffffff


	//   ....[60]....
        /*016c*/ 	.word	0xffffffff


	//   ....[61]....
        /*0170*/ 	.word	0xffffffff


	//   ....[62]....
        /*0174*/ 	.word	0xffffffff


	//   ....[63]....
        /*0178*/ 	.word	0xffffffff


	//   ....[64]....
        /*017c*/ 	.word	0xffffffff


	//   ....[65]....
        /*0180*/ 	.word	0xffffffff


	//   ....[66]....
        /*0184*/ 	.word	0xffffffff


	//   ....[67]....
        /*0188*/ 	.word	0xffffffff


	//   ....[68]....
        /*018c*/ 	.word	0xffffffff


	//   ....[69]....
        /*0190*/ 	.word	0xffffffff


	//   ....[70]....
        /*0194*/ 	.word	0xffffffff


	//   ....[71]....
        /*0198*/ 	.word	0xffffffff


	//   ....[72]....
        /*019c*/ 	.word	0xffffffff


	//   ....[73]....
        /*01a0*/ 	.word	0xffffffff


	//   ....[74]....
        /*01a4*/ 	.word	0xffffffff


	//   ....[75]....
        /*01a8*/ 	.word	0xffffffff


	//   ....[76]....
        /*01ac*/ 	.word	0xffffffff


	//   ....[77]....
        /*01b0*/ 	.word	0xffffffff


	//   ....[78]....
        /*01b4*/ 	.word	0xffffffff


	//   ....[79]....
        /*01b8*/ 	.word	0xffffffff


	//   ....[80]....
        /*01bc*/ 	.word	0xffffffff


	//   ....[81]....
        /*01c0*/ 	.word	0xffffffff


	//   ....[82]....
        /*01c4*/ 	.word	0xffffffff


	//   ....[83]....
        /*01c8*/ 	.word	0xffffffff


	//   ....[84]....
        /*01cc*/ 	.word	0xffffffff


	//   ....[85]....
        /*01d0*/ 	.word	0xffffffff


	//   ....[86]....
        /*01d4*/ 	.word	0xffffffff


	//   ....[87]....
        /*01d8*/ 	.word	0xffffffff


	//   ....[88]....
        /*01dc*/ 	.word	0xffffffff


	//   ....[89]....
        /*01e0*/ 	.word	0xffffffff


	//   ....[90]....
        /*01e4*/ 	.word	0xffffffff


	//   ....[91]....
        /*01e8*/ 	.word	0xffffffff


	//   ....[92]....
        /*01ec*/ 	.word	0xffffffff


	//   ....[93]....
        /*01f0*/ 	.word	0xffffffff


	//   ....[94]....
        /*01f4*/ 	.word	0xffffffff


	//   ....[95]....
        /*01f8*/ 	.word	0xffffffff


	//----- nvinfo : EIATTR_COOP_GROUP_INSTR_OFFSETS
	.align		4
.L_98:
        /*01fc*/ 	.byte	0x04, 0x28
        /*01fe*/ 	.short	(.L_100 - .L_99)


	//   ....[0]....
.L_99:
        /*0200*/ 	.word	0x00006040


	//   ....[1]....
        /*0204*/ 	.word	0x00006060


	//   ....[2]....
        /*0208*/ 	.word	0x00006070


	//   ....[3]....
        /*020c*/ 	.word	0x00006080


	//   ....[4]....
        /*0210*/ 	.word	0x00006090


	//   ....[5]....
        /*0214*/ 	.word	0x000060a0


	//   ....[6]....
        /*0218*/ 	.word	0x000060c0


	//   ....[7]....
        /*021c*/ 	.word	0x000060e0


	//   ....[8]....
        /*0220*/ 	.word	0x00006100


	//   ....[9]....
        /*0224*/ 	.word	0x00006120


	//   ....[10]....
        /*0228*/ 	.word	0x00006140


	//   ....[11]....
        /*022c*/ 	.word	0x00006160


	//   ....[12]....
        /*0230*/ 	.word	0x00006170


	//   ....[13]....
        /*0234*/ 	.word	0x000061a0


	//   ....[14]....
        /*0238*/ 	.word	0x000061c0


	//   ....[15]....
        /*023c*/ 	.word	0x000061e0


	//   ....[16]....
        /*0240*/ 	.word	0x00006200


	//   ....[17]....
        /*0244*/ 	.word	0x00006220


	//   ....[18]....
        /*0248*/ 	.word	0x00006240


	//   ....[19]....
        /*024c*/ 	.word	0x00006250


	//   ....[20]....
        /*0250*/ 	.word	0x00006270


	//   ....[21]....
        /*0254*/ 	.word	0x00006290


	//   ....[22]....
        /*0258*/ 	.word	0x000062b0


	//   ....[23]....
        /*025c*/ 	.word	0x000062d0


	//   ....[24]....
        /*0260*/ 	.word	0x000062f0


	//   ....[25]....
        /*0264*/ 	.word	0x00006310


	//   ....[26]....
        /*0268*/ 	.word	0x00006330


	//   ....[27]....
        /*026c*/ 	.word	0x00006350


	//   ....[28]....
        /*0270*/ 	.word	0x00006370


	//   ....[29]....
        /*0274*/ 	.word	0x00006390


	//   ....[30]....
        /*0278*/ 	.word	0x000063c0


	//   ....[31]....
        /*027c*/ 	.word	0x000063e0


	//   ....[32]....
        /*0280*/ 	.word	0x00006400


	//   ....[33]....
        /*0284*/ 	.word	0x00006420


	//   ....[34]....
        /*0288*/ 	.word	0x00006440


	//   ....[35]....
        /*028c*/ 	.word	0x00006460


	//   ....[36]....
        /*0290*/ 	.word	0x00006470


	//   ....[37]....
        /*0294*/ 	.word	0x00006490


	//   ....[38]....
        /*0298*/ 	.word	0x000064b0


	//   ....[39]....
        /*029c*/ 	.word	0x000064d0


	//   ....[40]....
        /*02a0*/ 	.word	0x000064f0


	//   ....[41]....
        /*02a4*/ 	.word	0x00006510


	//   ....[42]....
        /*02a8*/ 	.word	0x00006530


	//   ....[43]....
        /*02ac*/ 	.word	0x00006550


	//   ....[44]....
        /*02b0*/ 	.word	0x00006570


	//   ....[45]....
        /*02b4*/ 	.word	0x00006590


	//   ....[46]....
        /*02b8*/ 	.word	0x000065b0


	//   ....[47]....
        /*02bc*/ 	.word	0x000065d0


	//   ....[48]....
        /*02c0*/ 	.word	0x000065f0


	//   ....[49]....
        /*02c4*/ 	.word	0x00006610


	//   ....[50]....
        /*02c8*/ 	.word	0x00006630


	//   ....[51]....
        /*02cc*/ 	.word	0x00006650


	//   ....[52]....
        /*02d0*/ 	.word	0x00006680


	//   ....[53]....
        /*02d4*/ 	.word	0x000066a0


	//   ....[54]....
        /*02d8*/ 	.word	0x000066c0


	//   ....[55]....
        /*02dc*/ 	.word	0x000066e0


	//   ....[56]....
        /*02e0*/ 	.word	0x00006700


	//   ....[57]....
        /*02e4*/ 	.word	0x00006720


	//   ....[58]....
        /*02e8*/ 	.word	0x00006730


	//   ....[59]....
        /*02ec*/ 	.word	0x00006750


	//   ....[60]....
        /*02f0*/ 	.word	0x00006770


	//   ....[61]....
        /*02f4*/ 	.word	0x00006790


	//   ....[62]....
        /*02f8*/ 	.word	0x000067b0


	//   ....[63]....
        /*02fc*/ 	.word	0x000067d0


	//   ....[64]....
        /*0300*/ 	.word	0x000067f0


	//   ....[65]....
        /*0304*/ 	.word	0x00006810


	//   ....[66]....
        /*0308*/ 	.word	0x00006830


	//   ....[67]....
        /*030c*/ 	.word	0x00006850


	//   ....[68]....
        /*0310*/ 	.word	0x00006870


	//   ....[69]....
        /*0314*/ 	.word	0x00006890


	//   ....[70]....
        /*0318*/ 	.word	0x000068b0


	//   ....[71]....
        /*031c*/ 	.word	0x000068d0


	//   ....[72]....
        /*0320*/ 	.word	0x000068f0


	//   ....[73]....
        /*0324*/ 	.word	0x00006910


	//   ....[74]....
        /*0328*/ 	.word	0x00006940


	//   ....[75]....
        /*032c*/ 	.word	0x00006960


	//   ....[76]....
        /*0330*/ 	.word	0x00006980


	//   ....[77]....
        /*0334*/ 	.word	0x000069a0


	//   ....[78]....
        /*0338*/ 	.word	0x000069c0


	//   ....[79]....
        /*033c*/ 	.word	0x000069e0


	//   ....[80]....
        /*0340*/ 	.word	0x000069f0


	//   ....[81]....
        /*0344*/ 	.word	0x00006a10


	//   ....[82]....
        /*0348*/ 	.word	0x00006a30


	//   ....[83]....
        /*034c*/ 	.word	0x00006a50


	//   ....[84]....
        /*0350*/ 	.word	0x00006a70


	//   ....[85]....
        /*0354*/ 	.word	0x00006a90


	//   ....[86]....
        /*0358*/ 	.word	0x00006ab0


	//   ....[87]....
        /*035c*/ 	.word	0x00006ad0


	//   ....[88]....
        /*0360*/ 	.word	0x00006af0


	//   ....[89]....
        /*0364*/ 	.word	0x00006b10


	//   ....[90]....
        /*0368*/ 	.word	0x00006b30


	//   ....[91]....
        /*036c*/ 	.word	0x00006b50


	//   ....[92]....
        /*0370*/ 	.word	0x00006b70


	//   ....[93]....
        /*0374*/ 	.word	0x00006b90


	//   ....[94]....
        /*0378*/ 	.word	0x00006bb0


	//   ....[95]....
        /*037c*/ 	.word	0x00006bd0


	//----- nvinfo : EIATTR_VRC_CTA_INIT_COUNT
	.align		4
.L_100:
        /*0380*/ 	.byte	0x02, 0x4a
	.zero		1
	.zero		1


	//----- nvinfo : EIATTR_EXIT_INSTR_OFFSETS
	.align		4
        /*0384*/ 	.byte	0x04, 0x1c
        /*0386*/ 	.short	(.L_102 - .L_101)


	//   ....[0]....
.L_101:
        /*0388*/ 	.word	0x00007340


	//----- nvinfo : EIATTR_CRS_STACK_SIZE
	.align		4
.L_102:
        /*038c*/ 	.byte	0x04, 0x1e
        /*038e*/ 	.short	(.L_104 - .L_103)
.L_103:
        /*0390*/ 	.word	0x00000000


	//----- nvinfo : EIATTR_CBANK_PARAM_SIZE
	.align		4
.L_104:
        /*0394*/ 	.byte	0x03, 0x19
        /*0396*/ 	.short	0x0028


	//----- nvinfo : EIATTR_PARAM_CBANK
	.align		4
        /*0398*/ 	.byte	0x04, 0x0a
        /*039a*/ 	.short	(.L_106 - .L_105)
	.align		4
.L_105:
        /*039c*/ 	.word	index@(.nv.constant0.fused_batch_pir_kernel_v3_4)
        /*03a0*/ 	.short	0x0380
        /*03a2*/ 	.short	0x0028


	//----- nvinfo : EIATTR_SW_WAR
	.align		4
.L_106:
        /*03a4*/ 	.byte	0x04, 0x36
        /*03a6*/ 	.short	(.L_108 - .L_107)
.L_107:
        /*03a8*/ 	.word	0x00000008
.L_108:


//--------------------- .nv.info.fused_batch_pir_kernel_v3_2 --------------------------
	.section	.nv.info.fused_batch_pir_kernel_v3_2,"",@"SHT_CUDA_INFO"
	.sectionflags	@""
	.align	4


	//----- nvinfo : EIATTR_CUDA_API_VERSION
	.align		4
        /*0000*/ 	.byte	0x04, 0x37
        /*0002*/ 	.short	(.L_110 - .L_109)
.L_109:
        /*0004*/ 	.word	0x00000082


	//----- nvinfo : EIATTR_KPARAM_INFO
	.align		4
.L_110:
        /*0008*/ 	.byte	0x04, 0x17
        /*000a*/ 	.short	(.L_112 - .L_111)
.L_111:
        /*000c*/ 	.word	0x00000000
        /*0010*/ 	.short	0x0005
        /*0012*/ 	.short	0x0024
        /*0014*/ 	.byte	0x00, 0xf0, 0x11, 0x00


	//----- nvinfo : EIATTR_KPARAM_INFO
	.align		4
.L_112:
        /*0018*/ 	.byte	0x04, 0x17
        /*001a*/ 	.short	(.L_114 - .L_113)
.L_113:
        /*001c*/ 	.word	0x00000000
        /*0020*/ 	.short	0x0004
        /*0022*/ 	.short	0x0020
        /*0024*/ 	.byte	0x00, 0xf0, 0x11, 0x00


	//----- nvinfo : EIATTR_KPARAM_INFO
	.align		4
.L_114:
        /*0028*/ 	.byte	0x04, 0x17
        /*002a*/ 	.short	(.L_116 - .L_115)
.L_115:
        /*002c*/ 	.word	0x00000000
        /*0030*/ 	.short	0x0003
        /*0032*/ 	.short	0x0018
        /*0034*/ 	.byte	0x00, 0xf5, 0x21, 0x00


	//----- nvinfo : EIATTR_KPARAM_INFO
	.align		4
.L_116:
        /*0038*/ 	.byte	0x04, 0x17
        /*003a*/ 	.short	(.L_118 - .L_117)
.L_117:
        /*003c*/ 	.word	0x00000000
        /*0040*/ 	.short	0x0002
        /*0042*/ 	.short	0x0010
        /*0044*/ 	.byte	0x00, 0xf5, 0x21, 0x00


	//----- nvinfo : EIATTR_KPARAM_INFO
	.align		4
.L_118:
        /*0048*/ 	.byte	0x04, 0x17
        /*004a*/ 	.short	(.L_120 - .L_119)
.L_119:
        /*004c*/ 	.word	0x00000000
        /*0050*/ 	.short	0x0001
        /*0052*/ 	.short	0x0008
        /*0054*/ 	.byte	0x00, 0xf5, 0x21, 0x00


	//----- nvinfo : EIATTR_KPARAM_INFO
	.align		4
.L_120:
        /*0058*/ 	.byte	0x04, 0x17
        /*005a*/ 	.short	(.L_122 - .L_121)
.L_121:
        /*005c*/ 	.word	0x00000000
        /*0060*/ 	.short	0x0000
        /*0062*/ 	.short	0x0000
        /*0064*/ 	.byte	0x00, 0xf5, 0x21, 0x00


	//----- nvinfo : EIATTR_SPARSE_MMA_MASK
	.align		4
.L_122:
        /*0068*/ 	.byte	0x03, 0x50
        /*006a*/ 	.short	0x0000


	//----- nvinfo : EIATTR_MAXREG_COUNT
	.align		4
        /*006c*/ 	.byte	0x03, 0x1b
        /*006e*/ 	.short	0x00ff


	//----- nvinfo : EIATTR_NUM_BARRIERS
	.align		4
        /*0070*/ 	.byte	0x02, 0x4c
        /*0072*/ 	.byte	0x01
	.zero		1


	//----- nvinfo : EIATTR_MERCURY_ISA_VERSION
	.align		4
        /*0074*/ 	.byte	0x03, 0x5f
        /*0076*/ 	.short	0x0101


	//----- nvinfo : EIATTR_COOP_GROUP_MASK_REGIDS
	.align		4
        /*0078*/ 	.byte	0x04, 0x29
        /*007a*/ 	.short	(.L_124 - .L_123)


	//   ....[0]....
.L_123:
        /*007c*/ 	.word	0xffffffff


	//   ....[1]....
        /*0080*/ 	.word	0xffffffff


	//   ....[2]....
        /*0084*/ 	.word	0xffffffff


	//   ....[3]....
        /*0088*/ 	.word	0xffffffff


	//   ....[4]....
        /*008c*/ 	.word	0xffffffff


	//   ....[5]....
        /*0090*/ 	.word	0xffffffff


	//   ....[6]....
        /*0094*/ 	.word	0xffffffff


	//   ....[7]....
        /*0098*/ 	.word	0xffffffff


	//   ....[8]....
        /*009c*/ 	.word	0xffffffff


	//   ....[9]....
        /*00a0*/ 	.word	0xffffffff


	//   ....[10]....
        /*00a4*/ 	.word	0xffffffff


	//   ....[11]....
        /*00a8*/ 	.word	0xffffffff


	//   ....[12]....
        /*00ac*/ 	.word	0xffffffff


	//   ....[13]....
        /*00b0*/ 	.word	0xffffffff


	//   ....[14]....
        /*00b4*/ 	.word	0xffffffff


	//   ....[15]....
        /*00b8*/ 	.word	0xffffffff


	//   ....[16]....
        /*00bc*/ 	.word	0xffffffff


	//   ....[17]....
        /*00c0*/ 	.word	0xffffffff


	//   ....[18]....
        /*00c4*/ 	.word	0xffffffff


	//   ....[19]....
        /*00c8*/ 	.word	0xffffffff


	//   ....[20]....
        /*00cc*/ 	.word	0xffffffff


	//   ....[21]....
        /*00d0*/ 	.word	0xffffffff


	//   ....[22]....
        /*00d4*/ 	.word	0xffffffff


	//   ....[23]....
        /*00d8*/ 	.word	0xffffffff


	//   ....[24]....
        /*00dc*/ 	.word	0xffffffff


	//   ....[25]....
        /*00e0*/ 	.word	0xffffffff


	//   ....[26]....
        /*00e4*/ 	.word	0xffffffff


	//   ....[27]....
        /*00e8*/ 	.word	0xffffffff


	//   ....[28]....
        /*00ec*/ 	.word	0xffffffff


	//   ....[29]....
        /*00f0*/ 	.word	0xffffffff


	//   ....[30]....
        /*00f4*/ 	.word	0xffffffff


	//   ....[31]....
        /*00f8*/ 	.word	0xffffffff


	//   ....[32]....
        /*00fc*/ 	.word	0xffffffff


	//   ....[33]....
        /*0100*/ 	.word	0xffffffff


	//   ....[34]....
        /*0104*/ 	.word	0xffffffff


	//   ....[35]....
        /*0108*/ 	.word	0xffffffff


	//   ....[36]....
        /*010c*/ 	.word	0xffffffff


	//   ....[37]....
        /*0110*/ 	.word	0xffffffff


	//   ....[38]....
        /*0114*/ 	.word	0xffffffff


	//   ....[39]....
        /*0118*/ 	.word	0xffffffff


	//   ....[40]....
        /*011c*/ 	.word	0xffffffff


	//   ....[41]....
        /*0120*/ 	.word	0xffffffff


	//   ....[42]....
        /*0124*/ 	.word	0xffffffff


	//   ....[43]....
        /*0128*/ 	.word	0xffffffff


	//   ....[44]....
        /*012c*/ 	.word	0xffffffff


	//   ....[45]....
        /*0130*/ 	.word	0xffffffff


	//   ....[46]....
        /*0134*/ 	.word	0xffffffff


	//   ....[47]....
        /*0138*/ 	.word	0xffffffff


	//   ....[48]....
        /*013c*/ 	.word	0xffffffff


	//   ....[49]....
        /*0140*/ 	.word	0xffffffff


	//   ....[50]....
        /*0144*/ 	.word	0xffffffff


	//   ....[51]....
        /*0148*/ 	.word	0xffffffff


	//   ....[52]....
        /*014c*/ 	.word	0xffffffff


	//   ....[53]....
        /*0150*/ 	.word	0xffffffff


	//   ....[54]....
        /*0154*/ 	.word	0xffffffff


	//   ....[55]....
        /*0158*/ 	.word	0xffffffff


	//   ....[56]....
        /*015c*/ 	.word	0xffffffff


	//   ....[57]....
        /*0160*/ 	.word	0xffffffff


	//   ....[58]....
        /*0164*/ 	.word	0xffffffff


	//   ....[59]....
        /*0168*/ 	.word	0xffffffff


	//   ....[60]....
        /*016c*/ 	.word	0xffffffff


	//   ....[61]....
        /*0170*/ 	.word	0xffffffff


	//   ....[62]....
        /*0174*/ 	.word	0xffffffff


	//   ....[63]....
        /*0178*/ 	.word	0xffffffff


	//   ....[64]....
        /*017c*/ 	.word	0xffffffff


	//   ....[65]....
        /*0180*/ 	.word	0xffffffff


	//   ....[66]....
        /*0184*/ 	.word	0xffffffff


	//   ....[67]....
        /*0188*/ 	.word	0xffffffff


	//   ....[68]....
        /*018c*/ 	.word	0xffffffff


	//   ....[69]....
        /*0190*/ 	.word	0xffffffff


	//   ....[70]....
        /*0194*/ 	.word	0xffffffff


	//   ....[71]....
        /*0198*/ 	.word	0xffffffff


	//   ....[72]....
        /*019c*/ 	.word	0xffffffff


	//   ....[73]....
        /*01a0*/ 	.word	0xffffffff


	//   ....[74]....
        /*01a4*/ 	.word	0xffffffff


	//   ....[75]....
        /*01a8*/ 	.word	0xffffffff


	//   ....[76]....
        /*01ac*/ 	.word	0xffffffff


	//   ....[77]....
        /*01b0*/ 	.word	0xffffffff


	//   ....[78]....
        /*01b4*/ 	.word	0xffffffff


	//   ....[79]....
        /*01b8*/ 	.word	0xffffffff


	//   ....[80]....
        /*01bc*/ 	.word	0xffffffff


	//   ....[81]....
        /*01c0*/ 	.word	0xffffffff


	//   ....[82]....
        /*01c4*/ 	.word	0xffffffff


	//   ....[83]....
        /*01c8*/ 	.word	0xffffffff


	//   ....[84]....
        /*01cc*/ 	.word	0xffffffff


	//   ....[85]....
        /*01d0*/ 	.word	0xffffffff


	//   ....[86]....
        /*01d4*/ 	.word	0xffffffff


	//   ....[87]....
        /*01d8*/ 	.word	0xffffffff


	//   ....[88]....
        /*01dc*/ 	.word	0xffffffff


	//   ....[89]....
        /*01e0*/ 	.word	0xffffffff


	//   ....[90]....
        /*01e4*/ 	.word	0xffffffff


	//   ....[91]....
        /*01e8*/ 	.word	0xffffffff


	//   ....[92]....
        /*01ec*/ 	.word	0xffffffff


	//   ....[93]....
        /*01f0*/ 	.word	0xffffffff


	//   ....[94]....
        /*01f4*/ 	.word	0xffffffff


	//   ....[95]....
        /*01f8*/ 	.word	0xffffffff


	//----- nvinfo : EIATTR_COOP_GROUP_INSTR_OFFSETS
	.align		4
.L_124:
        /*01fc*/ 	.byte	0x04, 0x28
        /*01fe*/ 	.short	(.L_126 - .L_125)


	//   ....[0]....
.L_125:
        /*0200*/ 	.word	0x00006060


	//   ....[1]....
        /*0204*/ 	.word	0x00006080


	//   ....[2]....
        /*0208*/ 	.word	0x00006090


	//   ....[3]....
        /*020c*/ 	.word	0x000060a0


	//   ....[4]....
        /*0210*/ 	.word	0x000060b0


	//   ....[5]....
        /*0214*/ 	.word	0x000060c0


	//   ....[6]....
        /*0218*/ 	.word	0x000060e0


	//   ....[7]....
        /*021c*/ 	.word	0x00006100


	//   ....[8]....
        /*0220*/ 	.word	0x00006120


	//   ....[9]....
        /*0224*/ 	.word	0x00006140


	//   ....[10]....
        /*0228*/ 	.word	0x00006160


	//   ....[11]....
        /*022c*/ 	.word	0x00006180


	//   ....[12]....
        /*0230*/ 	.word	0x00006190


	//   ....[13]....
        /*0234*/ 	.word	0x000061c0


	//   ....[14]....
        /*0238*/ 	.word	0x000061e0


	//   ....[15]....
        /*023c*/ 	.word	0x00006200


	//   ....[16]....
        /*0240*/ 	.word	0x00006220


	//   ....[17]....
        /*0244*/ 	.word	0x00006240


	//   ....[18]....
        /*0248*/ 	.word	0x00006260


	//   ....[19]....
        /*024c*/ 	.word	0x00006270


	//   ....[20]....
        /*0250*/ 	.word	0x00006290


	//   ....[21]....
        /*0254*/ 	.word	0x000062b0


	//   ....[22]....
        /*0258*/ 	.word	0x000062d0


	//   ....[23]....
        /*025c*/ 	.word	0x000062f0


	//   ....[24]....
        /*0260*/ 	.word	0x00006310


	//   ....[25]....
        /*0264*/ 	.word	0x00006330


	//   ....[26]....
        /*0268*/ 	.word	0x00006350


	//   ....[27]....
        /*026c*/ 	.word	0x00006370


	//   ....[28]....
        /*0270*/ 	.word	0x00006390


	//   ....[29]....
        /*0274*/ 	.word	0x000063b0


	//   ....[30]....
        /*0278*/ 	.word	0x000063e0


	//   ....[31]....
        /*027c*/ 	.word	0x00006400


	//   ....[32]....
        /*0280*/ 	.word	0x00006420


	//   ....[33]....
        /*0284*/ 	.word	0x00006440


	//   ....[34]....
        /*0288*/ 	.word	0x00006460


	//   ....[35]....
        /*028c*/ 	.word	0x00006480


	//   ....[36]....
        /*0290*/ 	.word	0x00006490


	//   ....[37]....
        /*0294*/ 	.word	0x000064b0


	//   ....[38]....
        /*0298*/ 	.word	0x000064d0


	//   ....[39]....
        /*029c*/ 	.word	0x000064f0


	//   ....[40]....
        /*02a0*/ 	.word	0x00006510


	//   ....[41]....
        /*02a4*/ 	.word	0x00006530


	//   ....[42]....
        /*02a8*/ 	.word	0x00006550


	//   ....[43]....
        /*02ac*/ 	.word	0x00006570


	//   ....[44]....
        /*02b0*/ 	.word	0x00006590


	//   ....[45]....
        /*02b4*/ 	.word	0x000065b0


	//   ....[46]....
        /*02b8*/ 	.word	0x000065d0


	//   ....[47]....
        /*02bc*/ 	.word	0x000065f0


	//   ....[48]....
        /*02c0*/ 	.word	0x00006610


	//   ....[49]....
        /*02c4*/ 	.word	0x00006630


	//   ....[50]....
        /*02c8*/ 	.word	0x00006650


	//   ....[51]....
        /*02cc*/ 	.word	0x00006670


	//   ....[52]....
        /*02d0*/ 	.word	0x000066a0


	//   ....[53]....
        /*02d4*/ 	.word	0x000066c0


	//   ....[54]....
        /*02d8*/ 	.word	0x000066e0


	//   ....[55]....
        /*02dc*/ 	.word	0x00006700


	//   ....[56]....
        /*02e0*/ 	.word	0x00006720


	//   ....[57]....
        /*02e4*/ 	.word	0x00006740


	//   ....[58]....
        /*02e8*/ 	.word	0x00006750


	//   ....[59]....
        /*02ec*/ 	.word	0x00006770


	//   ....[60]....
        /*02f0*/ 	.word	0x00006790


	//   ....[61]....
        /*02f4*/ 	.word	0x000067b0


	//   ....[62]....
        /*02f8*/ 	.word	0x000067d0


	//   ....[63]....
        /*02fc*/ 	.word	0x000067f0


	//   ....[64]....
        /*0300*/ 	.word	0x00006810


	//   ....[65]....
        /*0304*/ 	.word	0x00006830


	//   ....[66]....
        /*0308*/ 	.word	0x00006850


	//   ....[67]....
        /*030c*/ 	.word	0x00006870


	//   ....[68]....
        /*0310*/ 	.word	0x00006890


	//   ....[69]....
        /*0314*/ 	.word	0x000068b0


	//   ....[70]....
        /*0318*/ 	.word	0x000068d0


	//   ....[71]....
        /*031c*/ 	.word	0x000068f0


	//   ....[72]....
        /*0320*/ 	.word	0x00006910


	//   ....[73]....
        /*0324*/ 	.word	0x00006930


	//   ....[74]....
        /*0328*/ 	.word	0x00006960


	//   ....[75]....
        /*032c*/ 	.word	0x00006980


	//   ....[76]....
        /*0330*/ 	.word	0x000069a0


	//   ....[77]....
        /*0334*/ 	.word	0x000069c0


	//   ....[78]....
        /*0338*/ 	.word	0x000069e0


	//   ....[79]....
        /*033c*/ 	.word	0x00006a00


	//   ....[80]....
        /*0340*/ 	.word	0x00006a10


	//   ....[81]....
        /*0344*/ 	.word	0x00006a30


	//   ....[82]....
        /*0348*/ 	.word	0x00006a50


	//   ....[83]....
        /*034c*/ 	.word	0x00006a70


	//   ....[84]....
        /*0350*/ 	.word	0x00006a90


	//   ....[85]....
        /*0354*/ 	.word	0x00006ab0


	//   ....[86]....
        /*0358*/ 	.word	0x00006ad0


	//   ....[87]....
        /*035c*/ 	.word	0x00006af0


	//   ....[88]....
        /*0360*/ 	.word	0x00006b10


	//   ....[89]....
        /*0364*/ 	.word	0x00006b30


	//   ....[90]....
        /*0368*/ 	.word	0x00006b50


	//   ....[91]....
        /*036c*/ 	.word	0x00006b70


	//   ....[92]....
        /*0370*/ 	.word	0x00006b90


	//   ....[93]....
        /*0374*/ 	.word	0x00006bb0


	//   ....[94]....
        /*0378*/ 	.word	0x00006bd0


	//   ....[95]....
        /*037c*/ 	.word	0x00006bf0


	//----- nvinfo : EIATTR_VRC_CTA_INIT_COUNT
	.align		4
.L_126:
        /*0380*/ 	.byte	0x02, 0x4a
	.zero		1
	.zero		1


	//----- nvinfo : EIATTR_EXIT_INSTR_OFFSETS
	.align		4
        /*0384*/ 	.byte	0x04, 0x1c
        /*0386*/ 	.short	(.L_128 - .L_127)


	//   ....[0]....
.L_127:
        /*0388*/ 	.word	0x00007360


	//----- nvinfo : EIATTR_CRS_STACK_SIZE
	.align		4
.L_128:
        /*038c*/ 	.byte	0x04, 0x1e
        /*038e*/ 	.short	(.L_130 - .L_129)
.L_129:
        /*0390*/ 	.word	0x00000000


	//----- nvinfo : EIATTR_CBANK_PARAM_SIZE
	.align		4
.L_130:
        /*0394*/ 	.byte	0x03, 0x19
        /*0396*/ 	.short	0x0028


	//----- nvinfo : EIATTR_PARAM_CBANK
	.align		4
        /*0398*/ 	.byte	0x04, 0x0a
        /*039a*/ 	.short	(.L_132 - .L_131)
	.align		4
.L_131:
        /*039c*/ 	.word	index@(.nv.constant0.fused_batch_pir_kernel_v3_2)
        /*03a0*/ 	.short	0x0380
        /*03a2*/ 	.short	0x0028


	//----- nvinfo : EIATTR_SW_WAR
	.align		4
.L_132:
        /*03a4*/ 	.byte	0x04, 0x36
        /*03a6*/ 	.short	(.L_134 - .L_133)
.L_133:
        /*03a8*/ 	.word	0x00000008
.L_134:


//--------------------- .nv.info.fused_batch_pir_kernel_v3_1 --------------------------
	.section	.nv.info.fused_batch_pir_kernel_v3_1,"",@"SHT_CUDA_INFO"
	.sectionflags	@""
	.align	4


	//----- nvinfo : EIATTR_CUDA_API_VERSION
	.align		4
        /*0000*/ 	.byte	0x04, 0x37
        /*0002*/ 	.short	(.L_136 - .L_135)
.L_135:
        /*0004*/ 	.word	0x00000082


	//----- nvinfo : EIATTR_KPARAM_INFO
	.align		4
.L_136:
        /*0008*/ 	.byte	0x04, 0x17
        /*000a*/ 	.short	(.L_138 - .L_137)
.L_137:
        /*000c*/ 	.word	0x00000000
        /*0010*/ 	.short	0x0005
        /*0012*/ 	.short	0x0024
        /*0014*/ 	.byte	0x00, 0xf0, 0x11, 0x00


	//----- nvinfo : EIATTR_KPARAM_INFO
	.align		4
.L_138:
        /*0018*/ 	.byte	0x04, 0x17
        /*001a*/ 	.short	(.L_140 - .L_139)
.L_139:
        /*001c*/ 	.word	0x00000000
        /*0020*/ 	.short	0x0004
        /*0022*/ 	.short	0x0020
        /*0024*/ 	.byte	0x00, 0xf0, 0x11, 0x00


	//----- nvinfo : EIATTR_KPARAM_INFO
	.align		4
.L_140:
        /*0028*/ 	.byte	0x04, 0x17
        /*002a*/ 	.short	(.L_142 - .L_141)
.L_141:
        /*002c*/ 	.word	0x00000000
        /*0030*/ 	.short	0x0003
        /*0032*/ 	.short	0x0018
        /*0034*/ 	.byte	0x00, 0xf5, 0x21, 0x00


	//----- nvinfo : EIATTR_KPARAM_INFO
	.align		4
.L_142:
        /*0038*/ 	.byte	0x04, 0x17
        /*003a*/ 	.short	(.L_144 - .L_143)
.L_143:
        /*003c*/ 	.word	0x00000000
        /*0040*/ 	.short	0x0002
        /*0042*/ 	.short	0x0010
        /*0044*/ 	.byte	0x00, 0xf5, 0x21, 0x00


	//----- nvinfo : EIATTR_KPARAM_INFO
	.align		4
.L_144:
        /*0048*/ 	.byte	0x04, 0x17
        /*004a*/ 	.short	(.L_146 - .L_145)
.L_145:
        /*004c*/ 	.word	0x00000000
        /*0050*/ 	.short	0x0001
        /*0052*/ 	.short	0x0008
        /*0054*/ 	.byte	0x00, 0xf5, 0x21, 0x00


	//----- nvinfo : EIATTR_KPARAM_INFO
	.align		4
.L_146:
        /*0058*/ 	.byte	0x04, 0x17
        /*005a*/ 	.short	(.L_148 - .L_147)
.L_147:
        /*005c*/ 	.word	0x00000000
        /*0060*/ 	.short	0x0000
        /*0062*/ 	.short	0x0000
        /*0064*/ 	.byte	0x00, 0xf5, 0x21, 0x00


	//----- nvinfo : EIATTR_SPARSE_MMA_MASK
	.align		4
.L_148:
        /*0068*/ 	.byte	0x03, 0x50
        /*006a*/ 	.short	0x0000


	//----- nvinfo : EIATTR_MAXREG_COUNT
	.align		4
        /*006c*/ 	.byte	0x03, 0x1b
        /*006e*/ 	.short	0x00ff


	//----- nvinfo : EIATTR_NUM_BARRIERS
	.align		4
        /*0070*/ 	.byte	0x02, 0x4c
        /*0072*/ 	.byte	0x01
	.zero		1


	//----- nvinfo : EIATTR_MERCURY_ISA_VERSION
	.align		4
        /*0074*/ 	.byte	0x03, 0x5f
        /*0076*/ 	.short	0x0101


	//----- nvinfo : EIATTR_COOP_GROUP_MASK_REGIDS
	.align		4
        /*0078*/ 	.byte	0x04, 0x29
        /*007a*/ 	.short	(.L_150 - .L_149)


	//   ....[0]....
.L_149:
        /*007c*/ 	.word	0xffffffff


	//   ....[1]....
        /*0080*/ 	.word	0xffffffff


	//   ....[2]....
        /*0084*/ 	.word	0xffffffff


	//   ....[3]....
        /*0088*/ 	.word	0xffffffff


	//   ....[4]....
        /*008c*/ 	.word	0xffffffff


	//   ....[5]....
        /*0090*/ 	.word	0xffffffff


	//   ....[6]....
        /*0094*/ 	.word	0xffffffff


	//   ....[7]....
        /*0098*/ 	.word	0xffffffff


	//   ....[8]....
        /*009c*/ 	.word	0xffffffff


	//   ....[9]....
        /*00a0*/ 	.word	0xffffffff


	//   ....[10]....
        /*00a4*/ 	.word	0xffffffff


	//   ....[11]....
        /*00a8*/ 	.word	0xffffffff


	//   ....[12]....
        /*00ac*/ 	.word	0xffffffff


	//   ....[13]....
        /*00b0*/ 	.word	0xffffffff


	//   ....[14]....
        /*00b4*/ 	.word	0xffffffff


	//   ....[15]....
        /*00b8*/ 	.word	0xffffffff


	//   ....[16]....
        /*00bc*/ 	.word	0xffffffff


	//   ....[17]....
        /*00c0*/ 	.word	0xffffffff


	//   ....[18]....
        /*00c4*/ 	.word	0xffffffff


	//   ....[19]....
        /*00c8*/ 	.word	0xffffffff


	//   ....[20]....
        /*00cc*/ 	.word	0xffffffff


	//   ....[21]....
        /*00d0*/ 	.word	0xffffffff


	//   ....[22]....
        /*00d4*/ 	.word	0xffffffff


	//   ....[23]....
        /*00d8*/ 	.word	0xffffffff


	//   ....[24]....
        /*00dc*/ 	.word	0xffffffff


	//   ....[25]....
        /*00e0*/ 	.word	0xffffffff


	//   ....[26]....
        /*00e4*/ 	.word	0xffffffff


	//   ....[27]....
        /*00e8*/ 	.word	0xffffffff


	//   ....[28]....
        /*00ec*/ 	.word	0xffffffff


	//   ....[29]....
        /*00f0*/ 	.word	0xffffffff


	//   ....[30]....
        /*00f4*/ 	.word	0xffffffff


	//   ....[31]....
        /*00f8*/ 	.word	0xffffffff


	//   ....[32]....
        /*00fc*/ 	.word	0xffffffff


	//   ....[33]....
        /*0100*/ 	.word	0xffffffff


	//   ....[34]....
        /*0104*/ 	.word	0xffffffff


	//   ....[35]....
        /*0108*/ 	.word	0xffffffff


	//   ....[36]....
        /*010c*/ 	.word	0xffffffff


	//   ....[37]....
        /*0110*/ 	.word	0xffffffff


	//   ....[38]....
        /*0114*/ 	.word	0xffffffff


	//   ....[39]....
        /*0118*/ 	.word	0xffffffff


	//   ....[40]....
        /*011c*/ 	.word	0xffffffff


	//   ....[41]....
        /*0120*/ 	.word	0xffffffff


	//   ....[42]....
        /*0124*/ 	.word	0xffffffff


	//   ....[43]....
        /*0128*/ 	.word	0xffffffff


	//   ....[44]....
        /*012c*/ 	.word	0xffffffff


	//   ....[45]....
        /*0130*/ 	.word	0xffffffff


	//   ....[46]....
        /*0134*/ 	.word	0xffffffff


	//   ....[47]....
        /*0138*/ 	.word	0xffffffff


	//   ....[48]....
        /*013c*/ 	.word	0xffffffff


	//   ....[49]....
        /*0140*/ 	.word	0xffffffff


	//   ....[50]....
        /*0144*/ 	.word	0xffffffff


	//   ....[51]....
        /*0148*/ 	.word	0xffffffff


	//   ....[52]....
        /*014c*/ 	.word	0xffffffff


	//   ....[53]....
        /*0150*/ 	.word	0xffffffff


	//   ....[54]....
        /*0154*/ 	.word	0xffffffff


	//   ....[55]....
        /*0158*/ 	.word	0xffffffff


	//   ....[56]....
        /*015c*/ 	.word	0xffffffff


	//   ....[57]....
        /*0160*/ 	.word	0xffffffff


	//   ....[58]....
        /*0164*/ 	.word	0xffffffff


	//   ....[59]....
        /*0168*/ 	.word	0xffffffff


	//   ....[60]....
        /*016c*/ 	.word	0xffffffff


	//   ....[61]....
        /*0170*/ 	.word	0xffffffff


	//   ....[62]....
        /*0174*/ 	.word	0xffffffff


	//   ....[63]....
        /*0178*/ 	.word	0xffffffff


	//   ....[64]....
        /*017c*/ 	.word	0xffffffff


	//   ....[65]....
        /*0180*/ 	.word	0xffffffff


	//   ....[66]....
        /*0184*/ 	.word	0xffffffff


	//   ....[67]....
        /*0188*/ 	.word	0xffffffff


	//   ....[68]....
        /*018c*/ 	.word	0xffffffff


	//   ....[69]....
        /*0190*/ 	.word	0xffffffff


	//   ....[70]....
        /*0194*/ 	.word	0xffffffff


	//   ....[71]....
        /*0198*/ 	.word	0xffffffff


	//   ....[72]....
        /*019c*/ 	.word	0xffffffff


	//   ....[73]....
        /*01a0*/ 	.word	0xffffffff


	//   ....[74]....
        /*01a4*/ 	.word	0xffffffff


	//   ....[75]....
        /*01a8*/ 	.word	0xffffffff


	//   ....[76]....
        /*01ac*/ 	.word	0xffffffff


	//   ....[77]....
        /*01b0*/ 	.word	0xffffffff


	//   ....[78]....
        /*01b4*/ 	.word	0xffffffff


	//   ....[79]....
        /*01b8*/ 	.word	0xffffffff


	//   ....[80]....
        /*01bc*/ 	.word	0xffffffff


	//   ....[81]....
        /*01c0*/ 	.word	0xffffffff


	//   ....[82]....
        /*01c4*/ 	.word	0xffffffff


	//   ....[83]....
        /*01c8*/ 	.word	0xffffffff


	//   ....[84]....
        /*01cc*/ 	.word	0xffffffff


	//   ....[85]....
        /*01d0*/ 	.word	0xffffffff


	//   ....[86]....
        /*01d4*/ 	.word	0xffffffff


	//   ....[87]....
        /*01d8*/ 	.word	0xffffffff


	//   ....[88]....
        /*01dc*/ 	.word	0xffffffff


	//   ....[89]....
        /*01e0*/ 	.word	0xffffffff


	//   ....[90]....
        /*01e4*/ 	.word	0xffffffff


	//   ....[91]....
        /*01e8*/ 	.word	0xffffffff


	//   ....[92]....
        /*01ec*/ 	.word	0xffffffff


	//   ....[93]....
        /*01f0*/ 	.word	0xffffffff


	//   ....[94]....
        /*01f4*/ 	.word	0xffffffff


	//   ....[95]....
        /*01f8*/ 	.word	0xffffffff


	//----- nvinfo : EIATTR_COOP_GROUP_INSTR_OFFSETS
	.align		4
.L_150:
        /*01fc*/ 	.byte	0x04, 0x28
        /*01fe*/ 	.short	(.L_152 - .L_151)


	//   ....[0]....
.L_151:
        /*0200*/ 	.word	0x00005ce0


	//   ....[1]....
        /*0204*/ 	.word	0x00005d00


	//   ....[2]....
        /*0208*/ 	.word	0x00005d10


	//   ....[3]....
        /*020c*/ 	.word	0x00005d20


	//   ....[4]....
        /*0210*/ 	.word	0x00005d30


	//   ....[5]....
        /*0214*/ 	.word	0x00005d40


	//   ....[6]....
        /*0218*/ 	.word	0x00005d60


	//   ....[7]....
        /*021c*/ 	.word	0x00005d80


	//   ....[8]....
        /*0220*/ 	.word	0x00005da0


	//   ....[9]....
        /*0224*/ 	.word	0x00005dc0


	//   ....[10]....
        /*0228*/ 	.word	0x00005de0


	//   ....[11]....
        /*022c*/ 	.word	0x00005e00


	//   ....[12]....
        /*0230*/ 	.word	0x00005e10


	//   ....[13]....
        /*0234*/ 	.word	0x00005e40


	//   ....[14]....
        /*0238*/ 	.word	0x00005e60


	//   ....[15]....
        /*023c*/ 	.word	0x00005e80


	//   ....[16]....
        /*0240*/ 	.word	0x00005ea0


	//   ....[17]....
        /*0244*/ 	.word	0x00005ec0


	//   ....[18]....
        /*0248*/ 	.word	0x00005ee0


	//   ....[19]....
        /*024c*/ 	.word	0x00005ef0


	//   ....[20]....
        /*0250*/ 	.word	0x00005f10


	//   ....[21]....
        /*0254*/ 	.word	0x00005f30


	//   ....[22]....
        /*0258*/ 	.word	0x00005f50


	//   ....[23]....
        /*025c*/ 	.word	0x00005f70


	//   ....[24]....
        /*0260*/ 	.word	0x00005f90


	//   ....[25]....
        /*0264*/ 	.word	0x00005fb0


	//   ....[26]....
        /*0268*/ 	.word	0x00005fd0


	//   ....[27]....
        /*026c*/ 	.word	0x00005ff0


	//   ....[28]....
        /*0270*/ 	.word	0x00006010


	//   ....[29]....
        /*0274*/ 	.word	0x00006030


	//   ....[30]....
        /*0278*/ 	.word	0x00006060


	//   ....[31]....
        /*027c*/ 	.word	0x00006080


	//   ....[32]....
        /*0280*/ 	.word	0x000060a0


	//   ....[33]....
        /*0284*/ 	.word	0x000060c0


	//   ....[34]....
        /*0288*/ 	.word	0x000060e0


	//   ....[35]....
        /*028c*/ 	.word	0x00006100


	//   ....[36]....
        /*0290*/ 	.word	0x00006110


	//   ....[37]....
        /*0294*/ 	.word	0x00006130


	//   ....[38]....
        /*0298*/ 	.word	0x00006150


	//   ....[39]....
        /*029c*/ 	.word	0x00006170


	//   ....[40]....
        /*02a0*/ 	.word	0x00006190


	//   ....[41]....
        /*02a4*/ 	.word	0x000061b0


	//   ....[42]....
        /*02a8*/ 	.word	0x000061d0


	//   ....[43]....
        /*02ac*/ 	.word	0x000061f0


	//   ....[44]....
        /*02b0*/ 	.word	0x00006210


	//   ....[45]....
        /*02b4*/ 	.word	0x00006230


	//   ....[46]....
        /*02b8*/ 	.word	0x00006250


	//   ....[47]....
        /*02bc*/ 	.word	0x00006270


	//   ....[48]....
        /*02c0*/ 	.word	0x00006290


	//   ....[49]....
        /*02c4*/ 	.word	0x000062b0


	//   ....[50]....
        /*02c8*/ 	.word	0x000062d0


	//   ....[51]....
        /*02cc*/ 	.word	0x000062f0


	//   ....[52]....
        /*02d0*/ 	.word	0x00006320


	//   ....[53]....
        /*02d4*/ 	.word	0x00006340


	//   ....[54]....
        /*02d8*/ 	.word	0x00006360


	//   ....[55]....
        /*02dc*/ 	.word	0x00006380


	//   ....[56]....
        /*02e0*/ 	.word	0x000063a0


	//   ....[57]....
        /*02e4*/ 	.word	0x000063c0


	//   ....[58]....
        /*02e8*/ 	.word	0x000063d0


	//   ....[59]....
        /*02ec*/ 	.word	0x000063f0


	//   ....[60]....
        /*02f0*/ 	.word	0x00006410


	//   ....[61]....
        /*02f4*/ 	.word	0x00006430


	//   ....[62]....
        /*02f8*/ 	.word	0x00006450


	//   ....[63]....
        /*02fc*/ 	.word	0x00006470


	//   ....[64]....
        /*0300*/ 	.word	0x00006490


	//   ....[65]....
        /*0304*/ 	.word	0x000064b0


	//   ....[66]....
        /*0308*/ 	.word	0x000064d0


	//   ....[67]....
        /*030c*/ 	.word	0x000064f0


	//   ....[68]....
        /*0310*/ 	.word	0x00006510


	//   ....[69]....
        /*0314*/ 	.word	0x00006530


	//   ....[70]....
        /*0318*/ 	.word	0x00006550


	//   ....[71]....
        /*031c*/ 	.word	0x00006570


	//   ....[72]....
        /*0320*/ 	.word	0x00006590


	//   ....[73]....
        /*0324*/ 	.word	0x000065b0


	//   ....[74]....
        /*0328*/ 	.word	0x000065e0


	//   ....[75]....
        /*032c*/ 	.word	0x00006600


	//   ....[76]....
        /*0330*/ 	.word	0x00006620


	//   ....[77]....
        /*0334*/ 	.word	0x00006640


	//   ....[78]....
        /*0338*/ 	.word	0x00006660


	//   ....[79]....
        /*033c*/ 	.word	0x00006680


	//   ....[80]....
        /*0340*/ 	.word	0x00006690


	//   ....[81]....
        /*0344*/ 	.word	0x000066b0


	//   ....[82]....
        /*0348*/ 	.word	0x000066d0


	//   ....[83]....
        /*034c*/ 	.word	0x000066f0


	//   ....[84]....
        /*0350*/ 	.word	0x00006710


	//   ....[85]....
        /*0354*/ 	.word	0x00006730


	//   ....[86]....
        /*0358*/ 	.word	0x00006750


	//   ....[87]....
        /*035c*/ 	.word	0x00006770


	//   ....[88]....
        /*0360*/ 	.word	0x00006790


	//   ....[89]....
        /*0364*/ 	.word	0x000067b0


	//   ....[90]....
        /*0368*/ 	.word	0x000067d0


	//   ....[91]....
        /*036c*/ 	.word	0x000067f0


	//   ....[92]....
        /*0370*/ 	.word	0x00006810


	//   ....[93]....
        /*0374*/ 	.word	0x00006830


	//   ....[94]....
        /*0378*/ 	.word	0x00006850


	//   ....[95]....
        /*037c*/ 	.word	0x00006870


	//----- nvinfo : EIATTR_VRC_CTA_INIT_COUNT
	.align		4
.L_152:
        /*0380*/ 	.byte	0x02, 0x4a
	.zero		1
	.zero		1


	//----- nvinfo : EIATTR_EXIT_INSTR_OFFSETS
	.align		4
        /*0384*/ 	.byte	0x04, 0x1c
        /*0386*/ 	.short	(.L_154 - .L_153)


	//   ....[0]....
.L_153:
        /*0388*/ 	.word	0x00006930


	//   ....[1]....
        /*038c*/ 	.word	0x00006f70


	//----- nvinfo : EIATTR_CRS_STACK_SIZE
	.align		4
.L_154:
        /*0390*/ 	.byte	0x04, 0x1e
        /*0392*/ 	.short	(.L_156 - .L_155)
.L_155:
        /*0394*/ 	.word	0x00000000


	//----- nvinfo : EIATTR_CBANK_PARAM_SIZE
	.align		4
.L_156:
        /*0398*/ 	.byte	0x03, 0x19
        /*039a*/ 	.short	0x0028


	//----- nvinfo : EIATTR_PARAM_CBANK
	.align		4
        /*039c*/ 	.byte	0x04, 0x0a
        /*039e*/ 	.short	(.L_158 - .L_157)
	.align		4
.L_157:
        /*03a0*/ 	.word	index@(.nv.constant0.fused_batch_pir_kernel_v3_1)
        /*03a4*/ 	.short	0x0380
        /*03a6*/ 	.short	0x0028


	//----- nvinfo : EIATTR_SW_WAR
	.align		4
.L_158:
        /*03a8*/ 	.byte	0x04, 0x36
        /*03aa*/ 	.short	(.L_160 - .L_159)
.L_159:
        /*03ac*/ 	.word	0x00000008
.L_160:


//--------------------- .nv.callgraph             --------------------------
	.section	.nv.callgraph,"",@"SHT_CUDA_CALLGRAPH"
	.align	4
	.sectionentsize	8
	.align		4
        /*0000*/ 	.word	0x00000000
	.align		4
        /*0004*/ 	.word	0xffffffff
	.align		4
        /*0008*/ 	.word	0x00000000
	.align		4
        /*000c*/ 	.word	0xfffffffe
	.align		4
        /*0010*/ 	.word	0x00000000
	.align		4
        /*0014*/ 	.word	0xfffffffd
	.align		4
        /*0018*/ 	.word	0x00000000
	.align		4
        /*001c*/ 	.word	0xfffffffc


//--------------------- .nv.constant3             --------------------------
	.section	.nv.constant3,"a",@progbits
	.align	4
.nv.constant3:
	.type		CHACHA_CONSTANTS,@object
	.size		CHACHA_CONSTANTS,(.L_0 - CHACHA_CONSTANTS)
CHACHA_CONSTANTS:
        /*0000*/ 	.byte	0x65, 0x78, 0x70, 0x61, 0x6e, 0x64, 0x20, 0x33, 0x32, 0x2d, 0x62, 0x79, 0x74, 0x65, 0x20, 0x6b
.L_0:


//--------------------- .text.fused_batch_pir_kernel_v3_16 --------------------------
	.section	.text.fused_batch_pir_kernel_v3_16,"ax",@progbits
	.align	128
        .global         fused_batch_pir_kernel_v3_16
        .type           fused_batch_pir_kernel_v3_16,@function
        .size           fused_batch_pir_kernel_v3_16,(.L_x_152 - fused_batch_pir_kernel_v3_16)
        .other          fused_batch_pir_kernel_v3_16,@"STO_CUDA_ENTRY STV_DEFAULT"
fused_batch_pir_kernel_v3_16:
.text.fused_batch_pir_kernel_v3_16:
[----:B------:R-:W-:Y:S01]  /*0000*/  LDC R1, c[0x0][0x37c] ;  /* 0x0000df00ff017b82 */ /* 0x000fe20000000800 */
[----:B------:R-:W0:Y:S01]  /*0010*/  S2R R4, SR_TID.X ;  /* 0x0000000000047919 */ /* 0x000e220000002100 */
[----:B------:R-:W1:Y:S01]  /*0020*/  LDCU.64 UR6, c[0x0][0x358] ;  /* 0x00006b00ff0677ac */ /* 0x000e620008000a00 */
[----:B------:R-:W-:Y:S01]  /*0030*/  BSSY.RECONVERGENT B0, `(.L_x_0) ;  /* 0x000013a000007945 */ /* 0x000fe20003800200 */
[----:B------:R-:W2:Y:S01]  /*0040*/  S2R R0, SR_CTAID.X ;  /* 0x0000000000007919 */ /* 0x000ea20000002500 */
[----:B0-----:R-:W-:Y:S01]  /*0050*/  ISETP.GT.U32.AND P0, PT, R4, 0x2f, PT ;  /* 0x0000002f0400780c */ /* 0x001fe20003f04070 */
[----:B--2---:R-:W-:-:S12]  /*0060*/  IMAD.SHL.U32 R0, R0, 0x800, RZ ;  /* 0x0000080000007824 */ /* 0x004fd800078e00ff */
[----:B-1----:R-:W-:Y:S05]  /*0070*/  @P0 BRA `(.L_x_1) ;  /* 0x0000001000d40947 */ /* 0x002fea0003800000 */
[----:B------:R-:W0:Y:S02]  /*0080*/  LDC.64 R2, c[0x0][0x388] ;  /* 0x0000e200ff027b82 */ /* 0x000e240000000a00 */
[----:B0-----:R-:W-:-:S05]  /*0090*/  IMAD.WIDE.U32 R2, R4, 0x1e8, R2 ;  /* 0x000001e804027825 */ /* 0x001fca00078e0002 */
[----:B------:R-:W2:Y:S04]  /*00a0*/  LDG.E.U16 R8, desc[UR6][R2.64+0x10] ;  /* 0x0000100602087981 */ /* 0x000ea8000c1e1500 */
[----:B------:R0:W5:Y:S04]  /*00b0*/  LDG.E R9, desc[UR6][R2.64] ;  /* 0x0000000602097981 */ /* 0x000168000c1e1900 */
[----:B------:R0:W5:Y:S04]  /*00c0*/  LDG.E R10, desc[UR6][R2.64+0x4] ;  /* 0x00000406020a7981 */ /* 0x000168000c1e1900 */
[----:B------:R0:W5:Y:S04]  /*00d0*/  LDG.E R11, desc[UR6][R2.64+0x8] ;  /* 0x00000806020b7981 */ /* 0x000168000c1e1900 */
[----:B------:R0:W5:Y:S01]  /*00e0*/  LDG.E R12, desc[UR6][R2.64+0xc] ;  /* 0x00000c06020c7981 */ /* 0x000162000c1e1900 */
[----:B------:R-:W-:Y:S01]  /*00f0*/  BSSY.RECONVERGENT B1, `(.L_x_2) ;  /* 0x0000124000017945 */ /* 0x000fe20003800200 */
[----:B--2---:R-:W-:-:S02]  /*0100*/  PRMT R5, R8, 0x7771, RZ ;  /* 0x0000777108057816 */ /* 0x004fc400000000ff */
[----:B------:R-:W-:Y:S02]  /*0110*/  PRMT R8, R8, 0x7770, RZ ;  /* 0x0000777008087816 */ /* 0x000fe400000000ff */
[----:B------:R-:W-:-:S13]  /*0120*/  ISETP.GE.U32.AND P0, PT, R5, 0xc, PT ;  /* 0x0000000c0500780c */ /* 0x000fda0003f06070 */
[----:B0-----:R-:W-:Y:S05]  /*0130*/  @!P0 BRA `(.L_x_3) ;  /* 0x00000010007c8947 */ /* 0x001fea0003800000 */
[----:B------:R-:W-:Y:S02]  /*0140*/  VIADD R6, R5, 0xfffffff4 ;  /* 0xfffffff405067836 */ /* 0x000fe40000000000 */
[----:B------:R-:W-:-:S07]  /*0150*/  IMAD.MOV.U32 R7, RZ, RZ, RZ ;  /* 0x000000ffff077224 */ /* 0x000fce00078e00ff */
.L_x_8:
[----:B------:R-:W-:Y:S01]  /*0160*/  IMAD.MOV.U32 R13, RZ, RZ, 0x6b206574 ;  /* 0x6b206574ff0d7424 */ /* 0x000fe200078e00ff */
[----:B------:R-:W-:Y:S01]  /*0170*/  CS2R R26, SRZ ;  /* 0x00000000001a7805 */ /* 0x000fe2000001ff00 */
[----:B------:R-:W-:Y:S02]  /*0180*/  IMAD.MOV.U32 R14, RZ, RZ, 0x79622d32 ;  /* 0x79622d32ff0e7424 */ /* 0x000fe400078e00ff */
[----:B------:R-:W-:Y:S02]  /*0190*/  IMAD.MOV.U32 R15, RZ, RZ, 0x3320646e ;  /* 0x3320646eff0f7424 */ /* 0x000fe400078e00ff */
[----:B------:R-:W-:Y:S02]  /*01a0*/  IMAD.MOV.U32 R16, RZ, RZ, 0x61707865 ;  /* 0x61707865ff107424 */ /* 0x000fe400078e00ff */
[----:B------:R-:W-:Y:S02]  /*01b0*/  IMAD.MOV.U32 R35, RZ, RZ, RZ ;  /* 0x000000ffff237224 */ /* 0x000fe400078e00ff */
[----:B-----5:R-:W-:-:S02]  /*01c0*/  IMAD.MOV.U32 R17, RZ, RZ, R9 ;  /* 0x000000ffff117224 */ /* 0x020fc400078e0009 */
[----:B------:R-:W-:Y:S02]  /*01d0*/  IMAD.MOV.U32 R18, RZ, RZ, R10 ;  /* 0x000000ffff127224 */ /* 0x000fe400078e000a */
[----:B------:R-:W-:Y:S02]  /*01e0*/  IMAD.MOV.U32 R19, RZ, RZ, R11 ;  /* 0x000000ffff137224 */ /* 0x000fe400078e000b */
[----:B------:R-:W-:Y:S02]  /*01f0*/  IMAD.MOV.U32 R20, RZ, RZ, R12 ;  /* 0x000000ffff147224 */ /* 0x000fe400078e000c */
[----:B------:R-:W-:Y:S02]  /*0200*/  IMAD.MOV.U32 R21, RZ, RZ, R9 ;  /* 0x000000ffff157224 */ /* 0x000fe400078e0009 */
[----:B------:R-:W-:Y:S02]  /*0210*/  IMAD.MOV.U32 R22, RZ, RZ, R10 ;  /* 0x000000ffff167224 */ /* 0x000fe400078e000a */
[----:B------:R-:W-:-:S02]  /*0220*/  IMAD.MOV.U32 R23, RZ, RZ, R11 ;  /* 0x000000ffff177224 */ /* 0x000fc400078e000b */
[----:B------:R-:W-:Y:S02]  /*0230*/  IMAD.MOV.U32 R24, RZ, RZ, R12 ;  /* 0x000000ffff187224 */ /* 0x000fe400078e000c */
[----:B------:R-:W-:Y:S02]  /*0240*/  IMAD.MOV.U32 R25, RZ, RZ, RZ ;  /* 0x000000ffff197224 */ /* 0x000fe400078e00ff */
[----:B------:R-:W-:-:S07]  /*0250*/  IMAD.MOV.U32 R28, RZ, RZ, RZ ;  /* 0x000000ffff1c7224 */ /* 0x000fce00078e00ff */
.L_x_4:
[----:B------:R-:W-:Y:S02]  /*0260*/  IMAD.IADD R15, R18, 0x1, R15 ;  /* 0x00000001120f7824 */ /* 0x000fe400078e020f */
[----:B------:R-:W-:Y:S02]  /*0270*/  IMAD.IADD R30, R19, 0x1, R14 ;  /* 0x00000001131e7824 */ /* 0x000fe400078e020e */
[----:B------:R-:W-:Y:S01]  /*0280*/  IMAD.IADD R29, R20, 0x1, R13 ;  /* 0x00000001141d7824 */ /* 0x000fe200078e020d */
[----:B------:R-:W-:Y:S01]  /*0290*/  LOP3.LUT R26, R15, R26, RZ, 0x3c, !PT ;  /* 0x0000001a0f1a7212 */ /* 0x000fe200078e3cff */
[----:B------:R-:W-:Y:S01]  /*02a0*/  IMAD.IADD R16, R17, 0x1, R16 ;  /* 0x0000000111107824 */ /* 0x000fe200078e0210 */
[----:B------:R-:W-:Y:S01]  /*02b0*/  LOP3.LUT R13, R30, R27, RZ, 0x3c, !PT ;  /* 0x0000001b1e0d7212 */ /* 0x000fe200078e3cff */
[----:B------:R-:W-:Y:S01]  /*02c0*/  VIADD R35, R35, 0x1 ;  /* 0x0000000123237836 */ /* 0x000fe20000000000 */
[----:B------:R-:W-:Y:S02]  /*02d0*/  LOP3.LUT R28, R29, R28, RZ, 0x3c, !PT ;  /* 0x0000001c1d1c7212 */ /* 0x000fe400078e3cff */
[----:B------:R-:W-:-:S02]  /*02e0*/  LOP3.LUT R25, R16, R25, RZ, 0x3c, !PT ;  /* 0x0000001910197212 */ /* 0x000fc400078e3cff */
[----:B------:R-:W-:Y:S02]  /*02f0*/  SHF.L.W.U32.HI R27, R26, 0x10, R26 ;  /* 0x000000101a1b7819 */ /* 0x000fe40000010e1a */
[----:B------:R-:W-:Y:S02]  /*0300*/  SHF.L.W.U32.HI R26, R13, 0x10, R13 ;  /* 0x000000100d1a7819 */ /* 0x000fe40000010e0d */
[----:B------:R-:W-:Y:S02]  /*0310*/  SHF.L.W.U32.HI R31, R28, 0x10, R28 ;  /* 0x000000101c1f7819 */ /* 0x000fe40000010e1c */
[----:B------:R-:W-:Y:S01]  /*0320*/  SHF.L.W.U32.HI R14, R25, 0x10, R25 ;  /* 0x00000010190e7819 */ /* 0x000fe20000010e19 */
[----:B------:R-:W-:Y:S01]  /*0330*/  IMAD.IADD R25, R27, 0x1, R22 ;  /* 0x000000011b197824 */ /* 0x000fe200078e0216 */
[----:B------:R-:W-:Y:S01]  /*0340*/  ISETP.NE.AND P0, PT, R35, 0x4, PT ;  /* 0x000000042300780c */ /* 0x000fe20003f05270 */
[----:B------:R-:W-:Y:S02]  /*0350*/  IMAD.IADD R28, R26, 0x1, R23 ;  /* 0x000000011a1c7824 */ /* 0x000fe400078e0217 */
[----:B------:R-:W-:Y:S01]  /*0360*/  IMAD.IADD R33, R31, 0x1, R24 ;  /* 0x000000011f217824 */ /* 0x000fe200078e0218 */
[----:B------:R-:W-:Y:S01]  /*0370*/  LOP3.LUT R18, R25, R18, RZ, 0x3c, !PT ;  /* 0x0000001219127212 */ /* 0x000fe200078e3cff */
[----:B------:R-:W-:Y:S01]  /*0380*/  IMAD.IADD R22, R14, 0x1, R21 ;  /* 0x000000010e167824 */ /* 0x000fe200078e0215 */
[----:B------:R-:W-:-:S02]  /*0390*/  LOP3.LUT R19, R28, R19, RZ, 0x3c, !PT ;  /* 0x000000131c137212 */ /* 0x000fc400078e3cff */
[----:B------:R-:W-:Y:S02]  /*03a0*/  LOP3.LUT R20, R33, R20, RZ, 0x3c, !PT ;  /* 0x0000001421147212 */ /* 0x000fe400078e3cff */
[----:B------:R-:W-:Y:S02]  /*03b0*/  LOP3.LUT R13, R22, R17, RZ, 0x3c, !PT ;  /* 0x00000011160d7212 */ /* 0x000fe400078e3cff */
[----:B------:R-:W-:Y:S02]  /*03c0*/  SHF.L.W.U32.HI R18, R18, 0xc, R18 ;  /* 0x0000000c12127819 */ /* 0x000fe40000010e12 */
[----:B------:R-:W-:Y:S02]  /*03d0*/  SHF.L.W.U32.HI R19, R19, 0xc, R19 ;  /* 0x0000000c13137819 */ /* 0x000fe40000010e13 */
[----:B------:R-:W-:Y:S01]  /*03e0*/  SHF.L.W.U32.HI R24, R20, 0xc, R20 ;  /* 0x0000000c14187819 */ /* 0x000fe20000010e14 */
[----:B------:R-:W-:Y:S01]  /*03f0*/  IMAD.IADD R20, R15, 0x1, R18 ;  /* 0x000000010f147824 */ /* 0x000fe200078e0212 */
[----:B------:R-:W-:Y:S01]  /*0400*/  SHF.L.W.U32.HI R13, R13, 0xc, R13 ;  /* 0x0000000c0d0d7819 */ /* 0x000fe20000010e0d */
[----:B------:R-:W-:-:S02]  /*0410*/  IMAD.IADD R21, R30, 0x1, R19 ;  /* 0x000000011e157824 */ /* 0x000fc400078e0213 */
[----:B------:R-:W-:Y:S01]  /*0420*/  IMAD.IADD R30, R29, 0x1, R24 ;  /* 0x000000011d1e7824 */ /* 0x000fe200078e0218 */
[----:B------:R-:W-:Y:S01]  /*0430*/  LOP3.LUT R27, R20, R27, RZ, 0x3c, !PT ;  /* 0x0000001b141b7212 */ /* 0x000fe200078e3cff */
[----:B------:R-:W-:Y:S01]  /*0440*/  IMAD.IADD R15, R16, 0x1, R13 ;  /* 0x00000001100f7824 */ /* 0x000fe200078e020d */
[----:B------:R-:W-:Y:S02]  /*0450*/  LOP3.LUT R26, R21, R26, RZ, 0x3c, !PT ;  /* 0x0000001a151a7212 */ /* 0x000fe400078e3cff */
[----:B------:R-:W-:Y:S02]  /*0460*/  LOP3.LUT R31, R30, R31, RZ, 0x3c, !PT ;  /* 0x0000001f1e1f7212 */ /* 0x000fe400078e3cff */
[----:B------:R-:W-:Y:S02]  /*0470*/  LOP3.LUT R14, R15, R14, RZ, 0x3c, !PT ;  /* 0x0000000e0f0e7212 */ /* 0x000fe400078e3cff */
[----:B------:R-:W-:Y:S02]  /*0480*/  SHF.L.W.U32.HI R16, R27, 0x8, R27 ;  /* 0x000000081b107819 */ /* 0x000fe40000010e1b */
[----:B------:R-:W-:-:S02]  /*0490*/  SHF.L.W.U32.HI R23, R26, 0x8, R26 ;  /* 0x000000081a177819 */ /* 0x000fc40000010e1a */
[----:B------:R-:W-:Y:S01]  /*04a0*/  SHF.L.W.U32.HI R26, R31, 0x8, R31 ;  /* 0x000000081f1a7819 */ /* 0x000fe20000010e1f */
[----:B------:R-:W-:Y:S01]  /*04b0*/  IMAD.IADD R25, R25, 0x1, R16 ;  /* 0x0000000119197824 */ /* 0x000fe200078e0210 */
[----:B------:R-:W-:Y:S01]  /*04c0*/  SHF.L.W.U32.HI R17, R14, 0x8, R14 ;  /* 0x000000080e117819 */ /* 0x000fe20000010e0e */
[----:B------:R-:W-:Y:S02]  /*04d0*/  IMAD.IADD R28, R28, 0x1, R23 ;  /* 0x000000011c1c7824 */ /* 0x000fe400078e0217 */
[----:B------:R-:W-:Y:S01]  /*04e0*/  IMAD.IADD R33, R33, 0x1, R26 ;  /* 0x0000000121217824 */ /* 0x000fe200078e021a */
[----:B------:R-:W-:Y:S01]  /*04f0*/  LOP3.LUT R18, R25, R18, RZ, 0x3c, !PT ;  /* 0x0000001219127212 */ /* 0x000fe200078e3cff */
[----:B------:R-:W-:Y:S01]  /*0500*/  IMAD.IADD R22, R22, 0x1, R17 ;  /* 0x0000000116167824 */ /* 0x000fe200078e0211 */
[----:B------:R-:W-:Y:S02]  /*0510*/  LOP3.LUT R19, R28, R19, RZ, 0x3c, !PT ;  /* 0x000000131c137212 */ /* 0x000fe400078e3cff */
[----:B------:R-:W-:-:S02]  /*0520*/  LOP3.LUT R24, R33, R24, RZ, 0x3c, !PT ;  /* 0x0000001821187212 */ /* 0x000fc400078e3cff */
[----:B------:R-:W-:Y:S02]  /*0530*/  LOP3.LUT R13, R22, R13, RZ, 0x3c, !PT ;  /* 0x0000000d160d7212 */ /* 0x000fe400078e3cff */
[----:B------:R-:W-:Y:S02]  /*0540*/  SHF.L.W.U32.HI R18, R18, 0x7, R18 ;  /* 0x0000000712127819 */ /* 0x000fe40000010e12 */
[----:B------:R-:W-:Y:S02]  /*0550*/  SHF.L.W.U32.HI R19, R19, 0x7, R19 ;  /* 0x0000000713137819 */ /* 0x000fe40000010e13 */
[----:B------:R-:W-:Y:S01]  /*0560*/  SHF.L.W.U32.HI R24, R24, 0x7, R24 ;  /* 0x0000000718187819 */ /* 0x000fe20000010e18 */
[----:B------:R-:W-:Y:S01]  /*0570*/  IMAD.IADD R15, R15, 0x1, R18 ;  /* 0x000000010f0f7824 */ /* 0x000fe200078e0212 */
[----:B------:R-:W-:Y:S01]  /*0580*/  SHF.L.W.U32.HI R13, R13, 0x7, R13 ;  /* 0x000000070d0d7819 */ /* 0x000fe20000010e0d */
        /* <DEDUP_REMOVED lines=9> */
[----:B------:R-:W-:Y:S02]  /*0620*/  SHF.L.W.U32.HI R27, R16, 0x10, R16 ;  /* 0x00000010101b7819 */ /* 0x000fe40000010e10 */
[----:B------:R-:W-:Y:S01]  /*0630*/  SHF.L.W.U32.HI R36, R23, 0x10, R23 ;  /* 0x0000001017247819 */ /* 0x000fe20000010e17 */
[----:B------:R-:W-:-:S02]  /*0640*/  IMAD.IADD R23, R28, 0x1, R17 ;  /* 0x000000011c177824 */ /* 0x000fc400078e0211 */
[----:B------:R-:W-:Y:S02]  /*0650*/  IMAD.IADD R30, R33, 0x1, R26 ;  /* 0x00000001211e7824 */ /* 0x000fe400078e021a */
[----:B------:R-:W-:Y:S01]  /*0660*/  IMAD.IADD R29, R22, 0x1, R27 ;  /* 0x00000001161d7824 */ /* 0x000fe200078e021b */
[----:B------:R-:W-:Y:S01]  /*0670*/  LOP3.LUT R18, R23, R18, RZ, 0x3c, !PT ;  /* 0x0000001217127212 */ /* 0x000fe200078e3cff */
[----:B------:R-:W-:Y:S01]  /*0680*/  IMAD.IADD R22, R25, 0x1, R36 ;  /* 0x0000000119167824 */ /* 0x000fe200078e0224 */
[----:B------:R-:W-:Y:S02]  /*0690*/  LOP3.LUT R19, R30, R19, RZ, 0x3c, !PT ;  /* 0x000000131e137212 */ /* 0x000fe400078e3cff */
[----:B------:R-:W-:Y:S02]  /*06a0*/  LOP3.LUT R24, R29, R24, RZ, 0x3c, !PT ;  /* 0x000000181d187212 */ /* 0x000fe400078e3cff */
[----:B------:R-:W-:Y:S02]  /*06b0*/  LOP3.LUT R13, R22, R13, RZ, 0x3c, !PT ;  /* 0x0000000d160d7212 */ /* 0x000fe400078e3cff */
[----:B------:R-:W-:-:S02]  /*06c0*/  SHF.L.W.U32.HI R18, R18, 0xc, R18 ;  /* 0x0000000c12127819 */ /* 0x000fc40000010e12 */
        /* <DEDUP_REMOVED lines=25> */
[----:B------:R-:W-:Y:S02]  /*0860*/  SHF.L.W.U32.HI R20, R20, 0x7, R20 ;  /* 0x0000000714147819 */ /* 0x000fe40000010e14 */
[----:B------:R-:W-:Y:S01]  /*0870*/  SHF.L.W.U32.HI R17, R17, 0x7, R17 ;  /* 0x0000000711117819 */ /* 0x000fe20000010e11 */
[----:B------:R-:W-:Y:S06]  /*0880*/  @P0 BRA `(.L_x_4) ;  /* 0xfffffff800740947 */ /* 0x000fec000383ffff */
[----:B------:R-:W-:Y:S01]  /*0890*/  VIADD R16, R16, 0x61707865 ;  /* 0x6170786510107836 */ /* 0x000fe20000000000 */
[----:B------:R-:W-:Y:S01]  /*08a0*/  CS2R R30, SRZ ;  /* 0x00000000001e7805 */ /* 0x000fe2000001ff00 */
[----:B------:R-:W-:Y:S02]  /*08b0*/  VIADD R15, R15, 0x3320646e ;  /* 0x3320646e0f0f7836 */ /* 0x000fe40000000000 */
[----:B------:R-:W-:Y:S02]  /*08c0*/  VIADD R14, R14, 0x79622d32 ;  /* 0x79622d320e0e7836 */ /* 0x000fe40000000000 */
[----:B------:R-:W-:Y:S02]  /*08d0*/  VIADD R13, R13, 0x6b206574 ;  /* 0x6b2065740d0d7836 */ /* 0x000fe40000000000 */
[----:B------:R-:W-:Y:S02]  /*08e0*/  IMAD.IADD R17, R9, 0x1, R17 ;  /* 0x0000000109117824 */ /* 0x000fe400078e0211 */
[----:B------:R-:W-:-:S02]  /*08f0*/  IMAD.IADD R18, R10, 0x1, R18 ;  /* 0x000000010a127824 */ /* 0x000fc400078e0212 */
[----:B------:R-:W-:Y:S02]  /*0900*/  IMAD.IADD R19, R11, 0x1, R19 ;  /* 0x000000010b137824 */ /* 0x000fe400078e0213 */
[----:B------:R-:W-:Y:S02]  /*0910*/  IMAD.IADD R20, R12, 0x1, R20 ;  /* 0x000000010c147824 */ /* 0x000fe400078e0214 */
[----:B------:R-:W-:Y:S02]  /*0920*/  IMAD.MOV.U32 R21, RZ, RZ, 0x1 ;  /* 0x00000001ff157424 */ /* 0x000fe400078e00ff */
[----:B------:R-:W-:Y:S02]  /*0930*/  IMAD.MOV.U32 R23, RZ, RZ, 0x6b206574 ;  /* 0x6b206574ff177424 */ /* 0x000fe400078e00ff */
[----:B------:R-:W-:Y:S02]  /*0940*/  IMAD.MOV.U32 R22, RZ, RZ, 0x79622d32 ;  /* 0x79622d32ff167424 */ /* 0x000fe400078e00ff */
[----:B------:R-:W-:-:S02]  /*0950*/  IMAD.MOV.U32 R25, RZ, RZ, 0x3320646e ;  /* 0x3320646eff197424 */ /* 0x000fc400078e00ff */
[----:B------:R-:W-:Y:S02]  /*0960*/  IMAD.MOV.U32 R24, RZ, RZ, 0x61707865 ;  /* 0x61707865ff187424 */ /* 0x000fe400078e00ff */
[----:B------:R-:W-:Y:S02]  /*0970*/  IMAD.MOV.U32 R39, RZ, RZ, RZ ;  /* 0x000000ffff277224 */ /* 0x000fe400078e00ff */
[----:B------:R-:W-:Y:S02]  /*0980*/  IMAD.MOV.U32 R26, RZ, RZ, R9 ;  /* 0x000000ffff1a7224 */ /* 0x000fe400078e0009 */
[----:B------:R-:W-:Y:S02]  /*0990*/  IMAD.MOV.U32 R27, RZ, RZ, R10 ;  /* 0x000000ffff1b7224 */ /* 0x000fe400078e000a */
[----:B------:R-:W-:Y:S02]  /*09a0*/  IMAD.MOV.U32 R28, RZ, RZ, R11 ;  /* 0x000000ffff1c7224 */ /* 0x000fe400078e000b */
[----:B------:R-:W-:-:S02]  /*09b0*/  IMAD.MOV.U32 R29, RZ, RZ, R12 ;  /* 0x000000ffff1d7224 */ /* 0x000fc400078e000c */
[----:B------:R-:W-:-:S07]  /*09c0*/  IMAD.MOV.U32 R32, RZ, RZ, RZ ;  /* 0x000000ffff207224 */ /* 0x000fce00078e00ff */
.L_x_5:
        /* <DEDUP_REMOVED lines=11> */
[----:B------:R-:W-:Y:S01]  /*0a80*/  SHF.L.W.U32.HI R32, R32, 0x10, R32 ;  /* 0x0000001020207819 */ /* 0x000fe20000010e20 */
[----:B------:R-:W-:Y:S01]  /*0a90*/  IMAD.IADD R23, R30, 0x1, R27 ;  /* 0x000000011e177824 */ /* 0x000fe200078e021b */
[----:B------:R-:W-:Y:S01]  /*0aa0*/  SHF.L.W.U32.HI R21, R21, 0x10, R21 ;  /* 0x0000001015157819 */ /* 0x000fe20000010e15 */
[----:B------:R-:W-:Y:S01]  /*0ab0*/  IMAD.IADD R28, R31, 0x1, R28 ;  /* 0x000000011f1c7824 */ /* 0x000fe200078e021c */
[----:B------:R-:W-:Y:S01]  /*0ac0*/  ISETP.NE.AND P0, PT, R39, 0x4, PT ;  /* 0x000000042700780c */ /* 0x000fe20003f05270 */
        /* <DEDUP_REMOVED lines=82> */
[----:B------:R-:W-:Y:S06]  /*0ff0*/  @P0 BRA `(.L_x_5) ;  /* 0xfffffff800740947 */ /* 0x000fec000383ffff */
[----:B------:R-:W-:Y:S01]  /*1000*/  LOP3.LUT R10, RZ, R7, RZ, 0x33, !PT ;  /* 0x00000007ff0a7212 */ /* 0x000fe200078e33ff */
[----:B------:R-:W-:Y:S01]  /*1010*/  IMAD.MOV.U32 R9, RZ, RZ, 0x1 ;  /* 0x00000001ff097424 */ /* 0x000fe200078e00ff */
[----:B------:R-:W-:Y:S01]  /*1020*/  LOP3.LUT R24, RZ, R24, RZ, 0x33, !PT ;  /* 0x00000018ff187212 */ /* 0x000fe200078e33ff */
[----:B------:R-:W-:Y:S01]  /*1030*/  BSSY.RECONVERGENT B2, `(.L_x_6) ;  /* 0x0000027000027945 */ /* 0x000fe20003800200 */
[----:B------:R-:W-:Y:S01]  /*1040*/  LOP3.LUT R8, R8, 0xff, RZ, 0xc0, !PT ;  /* 0x000000ff08087812 */ /* 0x000fe200078ec0ff */
[----:B------:R-:W-:-:S05]  /*1050*/  IMAD.IADD R10, R5, 0x1, R10 ;  /* 0x00000001050a7824 */ /* 0x000fca00078e020a */
[----:B------:R-:W-:-:S04]  /*1060*/  SHF.L.U32 R9, R9, R10, RZ ;  /* 0x0000000a09097219 */ /* 0x000fc800000006ff */
[----:B------:R-:W-:-:S04]  /*1070*/  LOP3.LUT P0, R26, R9, RZ, R0, 0xa0, !PT ;  /* 0x000000ff091a7212 */ /* 0x000fc8000780a000 */
[----:B------:R-:W-:Y:S02]  /*1080*/  SEL R24, R24, R25, !P0 ;  /* 0x0000001918187207 */ /* 0x000fe40004000000 */
[----:B------:R-:W-:Y:S02]  /*1090*/  ISETP.NE.AND P0, PT, R8, 0x1, PT ;  /* 0x000000010800780c */ /* 0x000fe40003f05270 */
[----:B------:R-:W-:-:S04]  /*10a0*/  LOP3.LUT R27, R24, 0x1, RZ, 0xc0, !PT ;  /* 0x00000001181b7812 */ /* 0x000fc800078ec0ff */
[----:B------:R-:W-:-:S07]  /*10b0*/  PRMT R8, R27, 0x7610, R8 ;  /* 0x000076101b087816 */ /* 0x000fce0000000008 */
[----:B------:R-:W-:Y:S05]  /*10c0*/  @P0 BRA `(.L_x_7) ;  /* 0x0000000000740947 */ /* 0x000fea0003800000 */
[----:B------:R-:W-:Y:S01]  /*10d0*/  ISETP.NE.AND P0, PT, R26, RZ, PT ;  /* 0x000000ff1a00720c */ /* 0x000fe20003f05270 */
[C---:B------:R-:W-:Y:S02]  /*10e0*/  VIADD R11, R7.reuse, 0x1a4 ;  /* 0x000001a4070b7836 */ /* 0x040fe40000000000 */
[----:B------:R-:W-:-:S05]  /*10f0*/  IMAD.WIDE.U32 R8, R7, 0x10, R2 ;  /* 0x0000001007087825 */ /* 0x000fca00078e0002 */
[----:B------:R-:W2:Y:S04]  /*1100*/  LDG.E R12, desc[UR6][R8.64+0x14] ;  /* 0x00001406080c7981 */ /* 0x000ea8000c1e1900 */
[----:B------:R-:W3:Y:S01]  /*1110*/  LDG.E R23, desc[UR6][R8.64+0x18] ;  /* 0x0000180608177981 */ /* 0x000ee2000c1e1900 */
[----:B------:R-:W-:-:S03]  /*1120*/  @P0 VIADD R11, R7, 0x1bd ;  /* 0x000001bd070b0836 */ /* 0x000fc60000000000 */
[----:B------:R-:W4:Y:S02]  /*1130*/  LDG.E R24, desc[UR6][R8.64+0x1c] ;  /* 0x00001c0608187981 */ /* 0x000f24000c1e1900 */
[----:B------:R-:W-:Y:S02]  /*1140*/  IADD3 R10, P1, PT, R2, R11, RZ ;  /* 0x0000000b020a7210 */ /* 0x000fe40007f3e0ff */
[----:B------:R-:W5:Y:S03]  /*1150*/  LDG.E R25, desc[UR6][R8.64+0x20] ;  /* 0x0000200608197981 */ /* 0x000f66000c1e1900 */
[----:B------:R-:W-:-:S05]  /*1160*/  IMAD.X R11, RZ, RZ, R3, P1 ;  /* 0x000000ffff0b7224 */ /* 0x000fca00008e0603 */
[----:B------:R-:W5:Y:S01]  /*1170*/  LDG.E.U8 R10, desc[UR6][R10.64] ;  /* 0x000000060a0a7981 */ /* 0x000f62000c1e1100 */
[----:B------:R-:W-:Y:S02]  /*1180*/  SEL R21, R16, R17, !P0 ;  /* 0x0000001110157207 */ /* 0x000fe40004000000 */
[----:B------:R-:W-:Y:S02]  /*1190*/  SEL R22, R15, R18, !P0 ;  /* 0x000000120f167207 */ /* 0x000fe40004000000 */
[----:B--2---:R-:W-:Y:S02]  /*11a0*/  LOP3.LUT R12, R21, R12, RZ, 0x3c, !PT ;  /* 0x0000000c150c7212 */ /* 0x004fe400078e3cff */
[----:B------:R-:W-:Y:S02]  /*11b0*/  SEL R21, R14, R19, !P0 ;  /* 0x000000130e157207 */ /* 0x000fe40004000000 */
[----:B------:R-:W-:Y:S02]  /*11c0*/  SEL R16, R12, R16, !P0 ;  /* 0x000000100c107207 */ /* 0x000fe40004000000 */
[----:B------:R-:W-:-:S02]  /*11d0*/  SEL R17, R17, R12, !P0 ;  /* 0x0000000c11117207 */ /* 0x000fc40004000000 */
[----:B------:R-:W-:Y:S02]  /*11e0*/  SEL R12, R13, R20, !P0 ;  /* 0x000000140d0c7207 */ /* 0x000fe40004000000 */
[----:B---3--:R-:W-:Y:S02]  /*11f0*/  LOP3.LUT R22, R22, R23, RZ, 0x3c, !PT ;  /* 0x0000001716167212 */ /* 0x008fe400078e3cff */
[----:B----4-:R-:W-:Y:S02]  /*1200*/  LOP3.LUT R21, R21, R24, RZ, 0x3c, !PT ;  /* 0x0000001815157212 */ /* 0x010fe400078e3cff */
[----:B-----5:R-:W-:Y:S02]  /*1210*/  LOP3.LUT R12, R12, R25, RZ, 0x3c, !PT ;  /* 0x000000190c0c7212 */ /* 0x020fe400078e3cff */
[----:B------:R-:W-:Y:S02]  /*1220*/  SEL R15, R22, R15, !P0 ;  /* 0x0000000f160f7207 */ /* 0x000fe40004000000 */
[----:B------:R-:W-:-:S02]  /*1230*/  LOP3.LUT R10, R10, R27, RZ, 0x3c, !PT ;  /* 0x0000001b0a0a7212 */ /* 0x000fc400078e3cff */
[----:B------:R-:W-:Y:S02]  /*1240*/  SEL R18, R18, R22, !P0 ;  /* 0x0000001612127207 */ /* 0x000fe40004000000 */
[----:B------:R-:W-:Y:S02]  /*1250*/  SEL R14, R21, R14, !P0 ;  /* 0x0000000e150e7207 */ /* 0x000fe40004000000 */
[----:B------:R-:W-:Y:S02]  /*1260*/  SEL R19, R19, R21, !P0 ;  /* 0x0000001513137207 */ /* 0x000fe40004000000 */
[----:B------:R-:W-:Y:S02]  /*1270*/  SEL R13, R12, R13, !P0 ;  /* 0x0000000d0c0d7207 */ /* 0x000fe40004000000 */
[----:B------:R-:W-:Y:S02]  /*1280*/  SEL R20, R20, R12, !P0 ;  /* 0x0000000c14147207 */ /* 0x000fe40004000000 */
[----:B------:R-:W-:-:S07]  /*1290*/  PRMT R8, R10, 0x7610, R8 ;  /* 0x000076100a087816 */ /* 0x000fce0000000008 */
.L_x_7:
[----:B------:R-:W-:Y:S05]  /*12a0*/  BSYNC.RECONVERGENT B2 ;  /* 0x0000000000027941 */ /* 0x000fea0003800200 */
.L_x_6:
[C---:B------:R-:W-:Y:S01]  /*12b0*/  ISETP.NE.AND P0, PT, R7.reuse, R6, PT ;  /* 0x000000060700720c */ /* 0x040fe20003f05270 */
[----:B------:R-:W-:Y:S01]  /*12c0*/  VIADD R7, R7, 0x1 ;  /* 0x0000000107077836 */ /* 0x000fe20000000000 */
[----:B------:R-:W-:-:S04]  /*12d0*/  ISETP.NE.AND P1, PT, R26, RZ, PT ;  /* 0x000000ff1a00720c */ /* 0x000fc80003f25270 */
[----:B------:R-:W-:Y:S02]  /*12e0*/  SEL R9, R16, R17, !P1 ;  /* 0x0000001110097207 */ /* 0x000fe40004800000 */
[----:B------:R-:W-:Y:S02]  /*12f0*/  SEL R10, R15, R18, !P1 ;  /* 0x000000120f0a7207 */ /* 0x000fe40004800000 */
[----:B------:R-:W-:Y:S02]  /*1300*/  SEL R11, R14, R19, !P1 ;  /* 0x000000130e0b7207 */ /* 0x000fe40004800000 */
[----:B------:R-:W-:Y:S01]  /*1310*/  SEL R12, R13, R20, !P1 ;  /* 0x000000140d0c7207 */ /* 0x000fe20004800000 */
[----:B------:R-:W-:Y:S06]  /*1320*/  @P0 BRA `(.L_x_8) ;  /* 0xffffffec008c0947 */ /* 0x000fec000383ffff */
.L_x_3:
[----:B------:R-:W-:Y:S05]  /*1330*/  BSYNC.RECONVERGENT B1 ;  /* 0x0000000000017941 */ /* 0x000fea0003800200 */
.L_x_2:
[----:B------:R-:W0:Y:S01]  /*1340*/  S2R R3, SR_CgaCtaId ;  /* 0x0000000000037919 */ /* 0x000e220000008800 */
[----:B------:R-:W-:-:S04]  /*1350*/  MOV R2, 0x400 ;  /* 0x0000040000027802 */ /* 0x000fc80000000f00 */
[----:B0-----:R-:W-:-:S05]  /*1360*/  LEA R3, R3, R2, 0x18 ;  /* 0x0000000203037211 */ /* 0x001fca00078ec0ff */
[----:B------:R-:W-:-:S05]  /*1370*/  IMAD R3, R4, 0x14, R3 ;  /* 0x0000001404037824 */ /* 0x000fca00078e0203 */
[----:B-----5:R0:W-:Y:S04]  /*1380*/  STS [R3], R9 ;  /* 0x0000000903007388 */ /* 0x0201e80000000800 */
[----:B------:R0:W-:Y:S04]  /*1390*/  STS [R3+0x4], R10 ;  /* 0x0000040a03007388 */ /* 0x0001e80000000800 */
[----:B------:R0:W-:Y:S04]  /*13a0*/  STS [R3+0x8], R11 ;  /* 0x0000080b03007388 */ /* 0x0001e80000000800 */
[----:B------:R0:W-:Y:S04]  /*13b0*/  STS [R3+0xc], R12 ;  /* 0x00000c0c03007388 */ /* 0x0001e80000000800 */
[----:B------:R0:W-:Y:S02]  /*13c0*/  STS.U8 [R3+0x10], R8 ;  /* 0x0000100803007388 */ /* 0x0001e40000000000 */
.L_x_1:
[----:B------:R-:W-:Y:S05]  /*13d0*/  BSYNC.RECONVERGENT B0 ;  /* 0x0000000000007941 */ /* 0x000fea0003800200 */
.L_x_0:
[----:B0-----:R-:W0:Y:S01]  /*13e0*/  LDC R3, c[0x0][0x3a0] ;  /* 0x0000e800ff037b82 */ /* 0x001e220000000800 */
[----:B------:R-:W-:Y:S01]  /*13f0*/  IMAD.MOV.U32 R2, RZ, RZ, RZ ;  /* 0x000000ffff027224 */ /* 0x000fe200078e00ff */
[----:B0-----:R-:W-:-:S06]  /*1400*/  VIADDMNMX R3, R0, 0x800, R3, PT ;  /* 0x0000080000037846 */ /* 0x001fcc0003800103 */
[----:B------:R-:W-:Y:S06]  /*1410*/  BAR.SYNC.DEFER_BLOCKING 0x0 ;  /* 0x0000000000007b1d */ /* 0x000fec0000010000 */
.L_x_29:
[----:B0-----:R-:W0:Y:S01]  /*1420*/  LDCU UR4, c[0x0][0x3a0] ;  /* 0x00007400ff0477ac */ /* 0x001e220008000800 */
[----:B------:R-:W-:Y:S02]  /*1430*/  CS2R R4, SRZ ;  /* 0x0000000000047805 */ /* 0x000fe4000001ff00 */
[----:B------:R-:W-:Y:S02]  /*1440*/  CS2R R6, SRZ ;  /* 0x0000000000067805 */ /* 0x000fe4000001ff00 */
[----:B------:R-:W-:Y:S02]  /*1450*/  CS2R R8, SRZ ;  /* 0x0000000000087805 */ /* 0x000fe4000001ff00 */
[----:B------:R-:W-:Y:S02]  /*1460*/  CS2R R10, SRZ ;  /* 0x00000000000a7805 */ /* 0x000fe4000001ff00 */
[----:B------:R-:W-:Y:S02]  /*1470*/  CS2R R12, SRZ ;  /* 0x00000000000c7805 */ /* 0x000fe4000001ff00 */
[----:B------:R-:W-:-:S02]  /*1480*/  CS2R R14, SRZ ;  /* 0x00000000000e7805 */ /* 0x000fc4000001ff00 */
        /* <DEDUP_REMOVED lines=11> */
[----:B0-----:R-:W-:-:S02]  /*1540*/  ISETP.GE.AND P0, PT, R0, UR4, PT ;  /* 0x0000000400007c0c */ /* 0x001fc4000bf06270 */
        /* <DEDUP_REMOVED lines=13> */
[----:B------:R-:W-:Y:S01]  /*1620*/  CS2R R98, SRZ ;  /* 0x0000000000627805 */ /* 0x000fe2000001ff00 */
[----:B------:R-:W-:Y:S01]  /*1630*/  IMAD.MOV.U32 R93, RZ, RZ, RZ ;  /* 0x000000ffff5d7224 */ /* 0x000fe200078e00ff */
[----:B------:R-:W-:Y:S01]  /*1640*/  CS2R R100, SRZ ;  /* 0x0000000000647805 */ /* 0x000fe2000001ff00 */
[----:B------:R-:W-:Y:S01]  /*1650*/  IMAD.MOV.U32 R95, RZ, RZ, RZ ;  /* 0x000000ffff5f7224 */ /* 0x000fe200078e00ff */
[----:B------:R-:W-:Y:S01]  /*1660*/  CS2R R102, SRZ ;  /* 0x0000000000667805 */ /* 0x000fe2000001ff00 */
[----:B------:R-:W-:Y:S01]  /*1670*/  IMAD.MOV.U32 R97, RZ, RZ, RZ ;  /* 0x000000ffff617224 */ /* 0x000fe200078e00ff */
        /* <DEDUP_REMOVED lines=11> */
[----:B------:R-:W-:Y:S01]  /*1730*/  CS2R R126, SRZ ;  /* 0x00000000007e7805 */ /* 0x000fe2000001ff00 */
[----:B------:R-:W-:Y:S02]  /*1740*/  IMAD.MOV.U32 R128, RZ, RZ, RZ ;  /* 0x000000ffff807224 */ /* 0x000fe400078e00ff */
[----:B------:R-:W-:Y:S02]  /*1750*/  IMAD.MOV.U32 R130, RZ, RZ, RZ ;  /* 0x000000ffff827224 */ /* 0x000fe400078e00ff */
[----:B------:R-:W-:Y:S01]  /*1760*/  IMAD.MOV.U32 R132, RZ, RZ, RZ ;  /* 0x000000ffff847224 */ /* 0x000fe200078e00ff */
[----:B------:R-:W-:Y:S06]  /*1770*/  @P0 BRA `(.L_x_9) ;  /* 0x00000048002c0947 */ /* 0x000fec0003800000 */
[----:B------:R-:W0:Y:S01]  /*1780*/  LDC.64 R36, c[0x0][0x388] ;  /* 0x0000e200ff247b82 */ /* 0x000e220000000a00 */
[----:B------:R-:W-:-:S04]  /*1790*/  IMAD R39, R2, 0x3, RZ ;  /* 0x0000000302277824 */ /* 0x000fc800078e02ff */
[----:B0-----:R-:W-:-:S05]  /*17a0*/  IMAD.WIDE.U32 R36, R39, 0x1e8, R36 ;  /* 0x000001e827247825 */ /* 0x001fca00078e0024 */
[----:B------:R-:W2:Y:S04]  /*17b0*/  LDG.E.U8 R92, desc[UR6][R36.64+0x11] ;  /* 0x00001106245c7981 */ /* 0x000ea8000c1e1100 */
[----:B------:R-:W3:Y:S04]  /*17c0*/  LDG.E.U8 R94, desc[UR6][R36.64+0x1f9] ;  /* 0x0001f906245e7981 */ /* 0x000ee8000c1e1100 */
[----:B------:R-:W4:Y:S01]  /*17d0*/  LDG.E.U8 R96, desc[UR6][R36.64+0x3e1] ;  /* 0x0003e10624607981 */ /* 0x000f22000c1e1100 */
[----:B------:R-:W-:Y:S01]  /*17e0*/  MOV R4, 0x400 ;  /* 0x0000040000047802 */ /* 0x000fe20000000f00 */
[----:B------:R-:W-:Y:S01]  /*17f0*/  IMAD.MOV.U32 R148, RZ, RZ, R0 ;  /* 0x000000ffff947224 */ /* 0x000fe200078e0000 */
[----:B------:R-:W0:Y:S02]  /*1800*/  S2R R39, SR_CgaCtaId ;  /* 0x0000000000277919 */ /* 0x000e240000008800 */
[----:B0-----:R-:W-:Y:S01]  /*1810*/  LEA R39, R39, R4, 0x18 ;  /* 0x0000000427277211 */ /* 0x001fe200078ec0ff */
[----:B------:R-:W-:-:S04]  /*1820*/  IMAD.MOV.U32 R4, RZ, RZ, RZ ;  /* 0x000000ffff047224 */ /* 0x000fc800078e00ff */
[----:B------:R-:W-:-:S05]  /*1830*/  IMAD R38, R2, 0x3c, R39 ;  /* 0x0000003c02267824 */ /* 0x000fca00078e0227 */
[----:B------:R0:W1:Y:S04]  /*1840*/  LDS R129, [R38] ;  /* 0x0000000026817984 */ /* 0x0000680000000800 */
[----:B------:R0:W0:Y:S04]  /*1850*/  LDS R131, [R38+0x4] ;  /* 0x0000040026837984 */ /* 0x0000280000000800 */
[----:B------:R0:W0:Y:S04]  /*1860*/  LDS R133, [R38+0x8] ;  /* 0x0000080026857984 */ /* 0x0000280000000800 */
[----:B------:R0:W0:Y:S04]  /*1870*/  LDS R134, [R38+0xc] ;  /* 0x00000c0026867984 */ /* 0x0000280000000800 */
[----:B------:R0:W0:Y:S04]  /*1880*/  LDS.U8 R135, [R38+0x10] ;  /* 0x0000100026877984 */ /* 0x0000280000000000 */
[----:B------:R0:W0:Y:S04]  /*1890*/  LDS R136, [R38+0x14] ;  /* 0x0000140026887984 */ /* 0x0000280000000800 */
        /* <DEDUP_REMOVED lines=8> */
[----:B------:R0:W0:Y:S01]  /*1920*/  LDS.U8 R145, [R38+0x38] ;  /* 0x0000380026917984 */ /* 0x0000220000000000 */
[----:B--2---:R-:W-:-:S02]  /*1930*/  VIMNMX.U16x2 R147, PT, PT, R92, 0xb000b, !PT ;  /* 0x000b000b5c937848 */ /* 0x004fc40007fe0200 */
[----:B---3--:R-:W-:Y:S02]  /*1940*/  VIMNMX.U16x2 R149, PT, PT, R94, 0xb000b, !PT ;  /* 0x000b000b5e957848 */ /* 0x008fe40007fe0200 */
[----:B------:R-:W-:Y:S02]  /*1950*/  LOP3.LUT R147, R147, 0xffff, RZ, 0xc0, !PT ;  /* 0x0000ffff93937812 */ /* 0x000fe400078ec0ff */
[----:B----4-:R-:W-:Y:S02]  /*1960*/  VIMNMX.U16x2 R146, PT, PT, R96, 0xb000b, !PT ;  /* 0x000b000b60927848 */ /* 0x010fe40007fe0200 */
[----:B01----:R-:W-:-:S07]  /*1970*/  LOP3.LUT R149, R149, 0xffff, RZ, 0xc0, !PT ;  /* 0x0000ffff95957812 */ /* 0x003fce00078ec0ff */
.L_x_25:
[C---:B------:R-:W-:Y:S01]  /*1980*/  VIMNMX.U16x2 R41, PT, PT, R92.reuse, 0xb000b, !PT ;  /* 0x000b000b5c297848 */ /* 0x040fe20007fe0200 */
[----:B------:R-:W-:Y:S02]  /*1990*/  IMAD.MOV.U32 R150, RZ, RZ, R129 ;  /* 0x000000ffff967224 */ /* 0x000fe400078e0081 */
[----:B------:R-:W-:Y:S01]  /*19a0*/  IMAD.MOV.U32 R151, RZ, RZ, R131 ;  /* 0x000000ffff977224 */ /* 0x000fe200078e0083 */
[----:B------:R-:W-:Y:S01]  /*19b0*/  LOP3.LUT R37, R41, 0xffff, RZ, 0xc0, !PT ;  /* 0x0000ffff29257812 */ /* 0x000fe200078ec0ff */
[----:B------:R-:W-:Y:S02]  /*19c0*/  IMAD.MOV.U32 R152, RZ, RZ, R133 ;  /* 0x000000ffff987224 */ /* 0x000fe400078e0085 */
[----:B------:R-:W-:Y:S01]  /*19d0*/  IMAD.MOV.U32 R153, RZ, RZ, R134 ;  /* 0x000000ffff997224 */ /* 0x000fe200078e0086 */
[----:B------:R-:W-:-:S04]  /*19e0*/  IADD3 R36, PT, PT, R92, 0xb, -R37 ;  /* 0x0000000b5c247810 */ /* 0x000fc80007ffe825 */
[----:B------:R-:W-:Y:S02]  /*19f0*/  ISETP.GE.AND P0, PT, R36, 0x1, PT ;  /* 0x000000012400780c */ /* 0x000fe40003f06270 */
[----:B------:R-:W-:-:S11]  /*1a00*/  PRMT R36, R135, 0x7610, R36 ;  /* 0x0000761087247816 */ /* 0x000fd60000000024 */
[----:B------:R-:W-:Y:S05]  /*1a10*/  @!P0 BRA `(.L_x_10) ;  /* 0x0000001000c48947 */ /* 0x000fea0003800000 */
[----:B------:R-:W-:Y:S01]  /*1a20*/  IMAD.MOV.U32 R40, RZ, RZ, RZ ;  /* 0x000000ffff287224 */ /* 0x000fe200078e00ff */
[----:B------:R-:W-:Y:S01]  /*1a30*/  PRMT R36, R135, 0x7610, R36 ;  /* 0x0000761087247816 */ /* 0x000fe20000000024 */
[----:B------:R-:W-:Y:S02]  /*1a40*/  IMAD.MOV.U32 R150, RZ, RZ, R129 ;  /* 0x000000ffff967224 */ /* 0x000fe400078e0081 */
[----:B------:R-:W-:Y:S02]  /*1a50*/  IMAD.MOV.U32 R151, RZ, RZ, R131 ;  /* 0x000000ffff977224 */ /* 0x000fe400078e0083 */
[----:B------:R-:W-:Y:S02]  /*1a60*/  IMAD.MOV.U32 R152, RZ, RZ, R133 ;  /* 0x000000ffff987224 */ /* 0x000fe400078e0085 */
[----:B------:R-:W-:-:S07]  /*1a70*/  IMAD.MOV.U32 R153, RZ, RZ, R134 ;  /* 0x000000ffff997224 */ /* 0x000fce00078e0086 */
.L_x_14:
[----:B------:R-:W-:Y:S01]  /*1a80*/  IMAD.MOV.U32 R45, RZ, RZ, 0x6b206574 ;  /* 0x6b206574ff2d7424 */ /* 0x000fe200078e00ff */
[----:B------:R-:W-:Y:S01]  /*1a90*/  CS2R R54, SRZ ;  /* 0x0000000000367805 */ /* 0x000fe2000001ff00 */
[----:B------:R-:W-:Y:S01]  /*1aa0*/  IMAD.MOV.U32 R44, RZ, RZ, 0x79622d32 ;  /* 0x79622d32ff2c7424 */ /* 0x000fe200078e00ff */
[----:B------:R-:W-:Y:S01]  /*1ab0*/  UMOV UR4, URZ ;  /* 0x000000ff00047c82 */ /* 0x000fe20008000000 */
[----:B------:R-:W-:Y:S02]  /*1ac0*/  IMAD.MOV.U32 R43, RZ, RZ, 0x3320646e ;  /* 0x3320646eff2b7424 */ /* 0x000fe400078e00ff */
[----:B------:R-:W-:Y:S02]  /*1ad0*/  IMAD.MOV.U32 R52, RZ, RZ, 0x61707865 ;  /* 0x61707865ff347424 */ /* 0x000fe400078e00ff */
[----:B------:R-:W-:Y:S02]  /*1ae0*/  IMAD.MOV.U32 R53, RZ, RZ, RZ ;  /* 0x000000ffff357224 */ /* 0x000fe400078e00ff */
[----:B------:R-:W-:-:S02]  /*1af0*/  IMAD.MOV.U32 R56, RZ, RZ, RZ ;  /* 0x000000ffff387224 */ /* 0x000fc400078e00ff */
[----:B------:R-:W-:Y:S02]  /*1b00*/  IMAD.MOV.U32 R46, RZ, RZ, R153 ;  /* 0x000000ffff2e7224 */ /* 0x000fe400078e0099 */
[----:B------:R-:W-:Y:S02]  /*1b10*/  IMAD.MOV.U32 R48, RZ, RZ, R152 ;  /* 0x000000ffff307224 */ /* 0x000fe400078e0098 */
[--C-:B------:R-:W-:Y:S02]  /*1b20*/  IMAD.MOV.U32 R49, RZ, RZ, R151.reuse ;  /* 0x000000ffff317224 */ /* 0x100fe400078e0097 */
[--C-:B------:R-:W-:Y:S02]  /*1b30*/  IMAD.MOV.U32 R51, RZ, RZ, R150.reuse ;  /* 0x000000ffff337224 */ /* 0x100fe400078e0096 */
[----:B------:R-:W-:Y:S02]  /*1b40*/  IMAD.MOV.U32 R47, RZ, RZ, R150 ;  /* 0x000000ffff2f7224 */ /* 0x000fe400078e0096 */
[----:B------:R-:W-:-:S02]  /*1b50*/  IMAD.MOV.U32 R50, RZ, RZ, R151 ;  /* 0x000000ffff327224 */ /* 0x000fc400078e0097 */
[----:B------:R-:W-:Y:S02]  /*1b60*/  IMAD.MOV.U32 R39, RZ, RZ, R152 ;  /* 0x000000ffff277224 */ /* 0x000fe400078e0098 */
[----:B------:R-:W-:-:S07]  /*1b70*/  IMAD.MOV.U32 R38, RZ, RZ, R153 ;  /* 0x000000ffff267224 */ /* 0x000fce00078e0099 */
.L_x_11:
[----:B------:R-:W-:Y:S01]  /*1b80*/  IMAD.IADD R43, R50, 0x1, R43 ;  /* 0x00000001322b7824 */ /* 0x000fe200078e022b */
[----:B------:R-:W-:Y:S01]  /*1b90*/  UIADD3 UR4, UPT, UPT, UR4, 0x1, URZ ;  /* 0x0000000104047890 */ /* 0x000fe2000fffe0ff */
[----:B------:R-:W-:Y:S02]  /*1ba0*/  IMAD.IADD R44, R39, 0x1, R44 ;  /* 0x00000001272c7824 */ /* 0x000fe400078e022c */
[----:B------:R-:W-:Y:S01]  /*1bb0*/  IMAD.IADD R42, R38, 0x1, R45 ;  /* 0x00000001262a7824 */ /* 0x000fe200078e022d */
[----:B------:R-:W-:Y:S01]  /*1bc0*/  LOP3.LUT R54, R54, R43, RZ, 0x3c, !PT ;  /* 0x0000002b36367212 */ /* 0x000fe200078e3cff */
[----:B------:R-:W-:Y:S01]  /*1bd0*/  IMAD.IADD R37, R47, 0x1, R52 ;  /* 0x000000012f257824 */ /* 0x000fe200078e0234 */
[----:B------:R-:W-:Y:S01]  /*1be0*/  LOP3.LUT R55, R55, R44, RZ, 0x3c, !PT ;  /* 0x0000002c37377212 */ /* 0x000fe200078e3cff */
[----:B------:R-:W-:Y:S01]  /*1bf0*/  UISETP.NE.AND UP0, UPT, UR4, 0x4, UPT ;  /* 0x000000040400788c */ /* 0x000fe2000bf05270 */
[----:B------:R-:W-:Y:S02]  /*1c00*/  LOP3.LUT R53, R53, R42, RZ, 0x3c, !PT ;  /* 0x0000002a35357212 */ /* 0x000fe400078e3cff */
[----:B------:R-:W-:-:S02]  /*1c10*/  LOP3.LUT R56, R56, R37, RZ, 0x3c, !PT ;  /* 0x0000002538387212 */ /* 0x000fc400078e3cff */
        /* <DEDUP_REMOVED lines=88> */
[----:B------:R-:W-:Y:S06]  /*21a0*/  BRA.U UP0, `(.L_x_11) ;  /* 0xfffffff900747547 */ /* 0x000fec000b83ffff */
[----:B------:R-:W-:Y:S01]  /*21b0*/  VIADD R42, R52, 0x61707865 ;  /* 0x61707865342a7836 */ /* 0x000fe20000000000 */
[----:B------:R-:W-:Y:S01]  /*21c0*/  CS2R R154, SRZ ;  /* 0x00000000009a7805 */ /* 0x000fe2000001ff00 */
[----:B------:R-:W-:Y:S01]  /*21d0*/  IMAD.IADD R46, R151, 0x1, R50 ;  /* 0x00000001972e7824 */ /* 0x000fe200078e0232 */
[----:B------:R-:W-:Y:S01]  /*21e0*/  UMOV UR4, URZ ;  /* 0x000000ff00047c82 */ /* 0x000fe20008000000 */
[----:B------:R-:W-:Y:S02]  /*21f0*/  IMAD.IADD R49, R152, 0x1, R39 ;  /* 0x0000000198317824 */ /* 0x000fe400078e0227 */
[----:B------:R-:W-:Y:S02]  /*2200*/  IMAD.IADD R48, R153, 0x1, R38 ;  /* 0x0000000199307824 */ /* 0x000fe400078e0226 */
[----:B------:R-:W-:Y:S02]  /*2210*/  VIADD R43, R43, 0x3320646e ;  /* 0x3320646e2b2b7836 */ /* 0x000fe40000000000 */
[----:B------:R-:W-:-:S02]  /*2220*/  VIADD R44, R44, 0x79622d32 ;  /* 0x79622d322c2c7836 */ /* 0x000fc40000000000 */
[----:B------:R-:W-:Y:S02]  /*2230*/  VIADD R45, R45, 0x6b206574 ;  /* 0x6b2065742d2d7836 */ /* 0x000fe40000000000 */
[----:B------:R-:W-:Y:S02]  /*2240*/  IMAD.IADD R47, R150, 0x1, R47 ;  /* 0x00000001962f7824 */ /* 0x000fe400078e022f */
[----:B------:R-:W-:Y:S02]  /*2250*/  IMAD.MOV.U32 R63, RZ, RZ, 0x1 ;  /* 0x00000001ff3f7424 */ /* 0x000fe400078e00ff */
[----:B------:R-:W-:Y:S02]  /*2260*/  IMAD.MOV.U32 R58, RZ, RZ, 0x6b206574 ;  /* 0x6b206574ff3a7424 */ /* 0x000fe400078e00ff */
[----:B------:R-:W-:Y:S02]  /*2270*/  IMAD.MOV.U32 R55, RZ, RZ, 0x79622d32 ;  /* 0x79622d32ff377424 */ /* 0x000fe400078e00ff */
[----:B------:R-:W-:-:S02]  /*2280*/  IMAD.MOV.U32 R52, RZ, RZ, 0x3320646e ;  /* 0x3320646eff347424 */ /* 0x000fc400078e00ff */
[----:B------:R-:W-:Y:S02]  /*2290*/  IMAD.MOV.U32 R37, RZ, RZ, 0x61707865 ;  /* 0x61707865ff257424 */ /* 0x000fe400078e00ff */
[----:B------:R-:W-:Y:S02]  /*22a0*/  IMAD.MOV.U32 R39, RZ, RZ, R150 ;  /* 0x000000ffff277224 */ /* 0x000fe400078e0096 */
[----:B------:R-:W-:Y:S02]  /*22b0*/  IMAD.MOV.U32 R59, RZ, RZ, R151 ;  /* 0x000000ffff3b7224 */ /* 0x000fe400078e0097 */
[----:B------:R-:W-:Y:S02]  /*22c0*/  IMAD.MOV.U32 R38, RZ, RZ, R152 ;  /* 0x000000ffff267224 */ /* 0x000fe400078e0098 */
[----:B------:R-:W-:Y:S02]  /*22d0*/  IMAD.MOV.U32 R50, RZ, RZ, R153 ;  /* 0x000000ffff327224 */ /* 0x000fe400078e0099 */
[----:B------:R-:W-:-:S07]  /*22e0*/  IMAD.MOV.U32 R57, RZ, RZ, RZ ;  /* 0x000000ffff397224 */ /* 0x000fce00078e00ff */
.L_x_12:
        /* <DEDUP_REMOVED lines=72> */
[----:B------:R-:W-:Y:S02]  /*2770*/  SHF.L.W.U32.HI R151, R151, 0xc, R151 ;  /* 0x0000000c97977819 */ /* 0x000fe40000010e97 */
[----:B------:R-:W-:Y:S01]  /*2780*/  SHF.L.W.U32.HI R60, R37, 0xc, R37 ;  /* 0x0000000c253c7819 */ /* 0x000fe20000010e25 */
[----:B------:R-:W-:Y:S02]  /*2790*/  IMAD.IADD R37, R59, 0x1, R61 ;  /* 0x000000013b257824 */ /* 0x000fe400078e023d */
        /* <DEDUP_REMOVED lines=23> */
[----:B------:R-:W-:Y:S06]  /*2910*/  BRA.U UP0, `(.L_x_12) ;  /* 0xfffffff900747547 */ /* 0x000fec000b83ffff */
[----:B------:R-:W-:Y:S02]  /*2920*/  LOP3.LUT R51, R41, 0xffff, RZ, 0xc0, !PT ;  /* 0x0000ffff29337812 */ /* 0x000fe400078ec0ff */
[----:B------:R-:W-:Y:S02]  /*2930*/  LOP3.LUT R36, R36, 0xff, RZ, 0xc0, !PT ;  /* 0x000000ff24247812 */ /* 0x000fe400078ec0ff */
[----:B------:R-:W-:Y:S02]  /*2940*/  IADD3 R38, PT, PT, R51, -0xb, R40 ;  /* 0xfffffff533267810 */ /* 0x000fe40007ffe028 */
[----:B------:R-:W-:Y:S02]  /*2950*/  ISETP.NE.AND P1, PT, R36, 0x1, PT ;  /* 0x000000012400780c */ /* 0x000fe40003f25270 */
[----:B------:R-:W-:Y:S02]  /*2960*/  LOP3.LUT R39, RZ, R38, RZ, 0x33, !PT ;  /* 0x00000026ff277212 */ /* 0x000fe400078e33ff */
[----:B------:R-:W-:-:S03]  /*2970*/  LOP3.LUT R37, RZ, R37, RZ, 0x33, !PT ;  /* 0x00000025ff257212 */ /* 0x000fc600078e33ff */
[----:B------:R-:W-:-:S05]  /*2980*/  IMAD.IADD R39, R92, 0x1, R39 ;  /* 0x000000015c277824 */ /* 0x000fca00078e0227 */
[----:B------:R-:W-:-:S04]  /*2990*/  SHF.R.U32.HI R39, RZ, R39, R148 ;  /* 0x00000027ff277219 */ /* 0x000fc80000011694 */
[----:B------:R-:W-:-:S04]  /*29a0*/  LOP3.LUT R39, R39, 0x1, RZ, 0xc0, !PT ;  /* 0x0000000127277812 */ /* 0x000fc800078ec0ff */
[----:B------:R-:W-:-:S04]  /*29b0*/  ISETP.NE.U32.AND P0, PT, R39, 0x1, PT ;  /* 0x000000012700780c */ /* 0x000fc80003f05070 */
[----:B------:R-:W-:-:S04]  /*29c0*/  SEL R37, R52, R37, !P0 ;  /* 0x0000002534257207 */ /* 0x000fc80004000000 */
[----:B------:R-:W-:-:S04]  /*29d0*/  LOP3.LUT R59, R37, 0x1, RZ, 0xc0, !PT ;  /* 0x00000001253b7812 */ /* 0x000fc800078ec0ff */
[----:B------:R-:W-:Y:S01]  /*29e0*/  PRMT R36, R59, 0x7610, R36 ;  /* 0x000076103b247816 */ /* 0x000fe20000000024 */
[----:B------:R-:W-:Y:S06]  /*29f0*/  @P1 BRA `(.L_x_13) ;  /* 0x0000000000901947 */ /* 0x000fec0003800000 */
[----:B------:R-:W0:Y:S01]  /*2a00*/  LDC.64 R36, c[0x0][0x388] ;  /* 0x0000e200ff247b82 */ /* 0x000e220000000a00 */
[----:B------:R-:W-:Y:S02]  /*2a10*/  IMAD R53, R2, 0x3, RZ ;  /* 0x0000000302357824 */ /* 0x000fe400078e02ff */
[----:B------:R-:W-:-:S05]  /*2a20*/  IMAD.MOV.U32 R39, RZ, RZ, 0x1bd ;  /* 0x000001bdff277424 */ /* 0x000fca00078e00ff */
[----:B------:R-:W-:Y:S01]  /*2a30*/  SEL R39, R39, 0x1a4, !P0 ;  /* 0x000001a427277807 */ /* 0x000fe20004000000 */
[----:B0-----:R-:W-:Y:S01]  /*2a40*/  IMAD.WIDE.U32 R36, R53, 0x1e8, R36 ;  /* 0x000001e835247825 */ /* 0x001fe200078e0024 */
[----:B------:R-:W-:Y:S02]  /*2a50*/  IADD3 R53, P2, PT, R40, R147, RZ ;  /* 0x0000009328357210 */ /* 0x000fe40007f5e0ff */
[----:B------:R-:W-:-:S03]  /*2a60*/  IADD3 R50, P1, PT, R36, 0x11, RZ ;  /* 0x0000001124327810 */ /* 0x000fc60007f3e0ff */
[----:B------:R-:W-:Y:S01]  /*2a70*/  IMAD.X R55, RZ, RZ, RZ, P2 ;  /* 0x000000ffff377224 */ /* 0x000fe200010e06ff */
[C---:B------:R-:W-:Y:S02]  /*2a80*/  LEA R38, P2, R53.reuse, R36, 0x4 ;  /* 0x0000002435267211 */ /* 0x040fe400078420ff */
[----:B------:R-:W-:Y:S01]  /*2a90*/  IADD3 R36, P3, P4, R50, R39, R53 ;  /* 0x0000002732247210 */ /* 0x000fe20007c7e035 */
[----:B------:R-:W-:Y:S01]  /*2aa0*/  IMAD.X R50, RZ, RZ, R37, P1 ;  /* 0x000000ffff327224 */ /* 0x000fe200008e0625 */
[----:B------:R-:W-:-:S04]  /*2ab0*/  LEA.HI.X R39, R53, R37, R55, 0x4, P2 ;  /* 0x0000002535277211 */ /* 0x000fc800010f2437 */
[----:B------:R-:W-:Y:S01]  /*2ac0*/  IADD3.X R37, PT, PT, R50, RZ, R55, P3, P4 ;  /* 0x000000ff32257210 */ /* 0x000fe20001fe8437 */
[----:B------:R-:W2:Y:S04]  /*2ad0*/  LDG.E R57, desc[UR6][R38.64+-0x90] ;  /* 0xffff700626397981 */ /* 0x000ea8000c1e1900 */
[----:B------:R-:W3:Y:S04]  /*2ae0*/  LDG.E.U8 R36, desc[UR6][R36.64+-0x1c] ;  /* 0xffffe40624247981 */ /* 0x000ee8000c1e1100 */
[----:B------:R-:W4:Y:S04]  /*2af0*/  LDG.E R50, desc[UR6][R38.64+-0x9c] ;  /* 0xffff640626327981 */ /* 0x000f28000c1e1900 */
[----:B------:R-:W5:Y:S04]  /*2b00*/  LDG.E R55, desc[UR6][R38.64+-0x98] ;  /* 0xffff680626377981 */ /* 0x000f68000c1e1900 */
[----:B------:R-:W5:Y:S01]  /*2b10*/  LDG.E R54, desc[UR6][R38.64+-0x94] ;  /* 0xffff6c0626367981 */ /* 0x000f62000c1e1900 */
[----:B------:R-:W-:-:S02]  /*2b20*/  SEL R53, R47, R42, !P0 ;  /* 0x0000002a2f357207 */ /* 0x000fc40004000000 */
[----:B------:R-:W-:Y:S02]  /*2b30*/  SEL R52, R46, R43, !P0 ;  /* 0x0000002b2e347207 */ /* 0x000fe40004000000 */
[----:B---3--:R-:W-:Y:S02]  /*2b40*/  LOP3.LUT R56, R36, R59, RZ, 0x3c, !PT ;  /* 0x0000003b24387212 */ /* 0x008fe400078e3cff */
[----:B------:R-:W-:Y:S02]  /*2b50*/  SEL R36, R48, R45, !P0 ;  /* 0x0000002d30247207 */ /* 0x000fe40004000000 */
[----:B----4-:R-:W-:Y:S02]  /*2b60*/  LOP3.LUT R50, R53, R50, RZ, 0x3c, !PT ;  /* 0x0000003235327212 */ /* 0x010fe400078e3cff */
[----:B------:R-:W-:Y:S02]  /*2b70*/  SEL R53, R49, R44, !P0 ;  /* 0x0000002c31357207 */ /* 0x000fe40004000000 */
[----:B--2---:R-:W-:-:S02]  /*2b80*/  LOP3.LUT R36, R36, R57, RZ, 0x3c, !PT ;  /* 0x0000003924247212 */ /* 0x004fc400078e3cff */
[----:B-----5:R-:W-:Y:S02]  /*2b90*/  LOP3.LUT R52, R52, R55, RZ, 0x3c, !PT ;  /* 0x0000003734347212 */ /* 0x020fe400078e3cff */
[----:B------:R-:W-:Y:S02]  /*2ba0*/  LOP3.LUT R53, R53, R54, RZ, 0x3c, !PT ;  /* 0x0000003635357212 */ /* 0x000fe400078e3cff */
[----:B------:R-:W-:Y:S02]  /*2bb0*/  SEL R48, R36, R48, !P0 ;  /* 0x0000003024307207 */ /* 0x000fe40004000000 */
[----:B------:R-:W-:Y:S02]  /*2bc0*/  SEL R45, R45, R36, !P0 ;  /* 0x000000242d2d7207 */ /* 0x000fe40004000000 */
[----:B------:R-:W-:Y:S02]  /*2bd0*/  SEL R47, R50, R47, !P0 ;  /* 0x0000002f322f7207 */ /* 0x000fe40004000000 */
[----:B------:R-:W-:-:S02]  /*2be0*/  SEL R42, R42, R50, !P0 ;  /* 0x000000322a2a7207 */ /* 0x000fc40004000000 */
[----:B------:R-:W-:Y:S02]  /*2bf0*/  SEL R46, R52, R46, !P0 ;  /* 0x0000002e342e7207 */ /* 0x000fe40004000000 */
[----:B------:R-:W-:Y:S02]  /*2c00*/  SEL R43, R43, R52, !P0 ;  /* 0x000000342b2b7207 */ /* 0x000fe40004000000 */
[----:B------:R-:W-:Y:S02]  /*2c10*/  SEL R49, R53, R49, !P0 ;  /* 0x0000003135317207 */ /* 0x000fe40004000000 */
[----:B------:R-:W-:Y:S02]  /*2c20*/  SEL R44, R44, R53, !P0 ;  /* 0x000000352c2c7207 */ /* 0x000fe40004000000 */
[----:B------:R-:W-:-:S07]  /*2c30*/  PRMT R36, R56, 0x7610, R36 ;  /* 0x0000761038247816 */ /* 0x000fce0000000024 */
.L_x_13:
[----:B------:R-:W-:-:S04]  /*2c40*/  VIADD R51, R51, 0xfffffff5 ;  /* 0xfffffff533337836 */ /* 0x000fc80000000000 */
[----:B------:R-:W-:Y:S02]  /*2c50*/  IMAD.IADD R37, R51, 0x1, R40 ;  /* 0x0000000133257824 */ /* 0x000fe400078e0228 */
[----:B------:R-:W-:Y:S02]  /*2c60*/  IMAD.IADD R51, R92, 0x1, -R51 ;  /* 0x000000015c337824 */ /* 0x000fe400078e0a33 */
[----:B------:R-:W-:Y:S01]  /*2c70*/  VIADD R40, R40, 0x1 ;  /* 0x0000000128287836 */ /* 0x000fe20000000000 */
[----:B------:R-:W-:-:S04]  /*2c80*/  LOP3.LUT R37, RZ, R37, RZ, 0x33, !PT ;  /* 0x00000025ff257212 */ /* 0x000fc800078e33ff */
[----:B------:R-:W-:Y:S01]  /*2c90*/  ISETP.NE.AND P1, PT, R40, R51, PT ;  /* 0x000000332800720c */ /* 0x000fe20003f25270 */
[----:B------:R-:W-:-:S05]  /*2ca0*/  IMAD.IADD R37, R92, 0x1, R37 ;  /* 0x000000015c257824 */ /* 0x000fca00078e0225 */
[----:B------:R-:W-:-:S04]  /*2cb0*/  SHF.R.U32.HI R37, RZ, R37, R148 ;  /* 0x00000025ff257219 */ /* 0x000fc80000011694 */
[----:B------:R-:W-:-:S04]  /*2cc0*/  LOP3.LUT R37, R37, 0x1, RZ, 0xc0, !PT ;  /* 0x0000000125257812 */ /* 0x000fc800078ec0ff */
[----:B------:R-:W-:-:S04]  /*2cd0*/  ISETP.NE.U32.AND P0, PT, R37, 0x1, PT ;  /* 0x000000012500780c */ /* 0x000fc80003f05070 */
[----:B------:R-:W-:Y:S02]  /*2ce0*/  SEL R150, R47, R42, !P0 ;  /* 0x0000002a2f967207 */ /* 0x000fe40004000000 */
[----:B------:R-:W-:Y:S02]  /*2cf0*/  SEL R151, R46, R43, !P0 ;  /* 0x0000002b2e977207 */ /* 0x000fe40004000000 */
[----:B------:R-:W-:Y:S02]  /*2d00*/  SEL R152, R49, R44, !P0 ;  /* 0x0000002c31987207 */ /* 0x000fe40004000000 */
[----:B------:R-:W-:Y:S01]  /*2d10*/  SEL R153, R48, R45, !P0 ;  /* 0x0000002d30997207 */ /* 0x000fe20004000000 */
[----:B------:R-:W-:Y:S06]  /*2d20*/  @P1 BRA `(.L_x_14) ;  /* 0xffffffec00541947 */ /* 0x000fec000383ffff */
.L_x_10:
[----:B------:R-:W-:-:S04]  /*2d30*/  LOP3.LUT R36, R36, 0xff, RZ, 0xc0, !PT ;  /* 0x000000ff24247812 */ /* 0x000fc800078ec0ff */
[C---:B------:R-:W-:Y:S02]  /*2d40*/  ISETP.NE.AND P2, PT, R36.reuse, 0x1, PT ;  /* 0x000000012400780c */ /* 0x040fe40003f45270 */
[----:B------:R-:W-:-:S11]  /*2d50*/  ISETP.NE.AND P0, PT, R36, 0x1, PT ;  /* 0x000000012400780c */ /* 0x000fd60003f05270 */
[----:B------:R-:W0:Y:S01]  /*2d60*/  @!P2 LDC.64 R36, c[0x0][0x388] ;  /* 0x0000e200ff24ab82 */ /* 0x000e220000000a00 */
[C---:B------:R-:W-:Y:S02]  /*2d70*/  @!P2 IMAD R51, R2.reuse, 0x3, RZ ;  /* 0x000000030233a824 */ /* 0x040fe400078e02ff */
[C---:B------:R-:W-:Y:S02]  /*2d80*/  @!P0 IMAD R45, R2.reuse, 0x3, RZ ;  /* 0x00000003022d8824 */ /* 0x040fe400078e02ff */
[C---:B------:R-:W-:Y:S02]  /*2d90*/  @!P2 IMAD R47, R2.reuse, 0x3, RZ ;  /* 0x00000003022fa824 */ /* 0x040fe400078e02ff */
[----:B------:R-:W-:Y:S01]  /*2da0*/  @!P2 IMAD R49, R2, 0x3, RZ ;  /* 0x000000030231a824 */ /* 0x000fe200078e02ff */
[----:B------:R-:W1:Y:S08]  /*2db0*/  @!P0 LDC.64 R42, c[0x0][0x388] ;  /* 0x0000e200ff2a8b82 */ /* 0x000e700000000a00 */
[----:B------:R-:W2:Y:S08]  /*2dc0*/  @!P2 LDC.64 R40, c[0x0][0x388] ;  /* 0x0000e200ff28ab82 */ /* 0x000eb00000000a00 */
[----:B------:R-:W3:Y:S01]  /*2dd0*/  @!P2 LDC.64 R38, c[0x0][0x388] ;  /* 0x0000e200ff26ab82 */ /* 0x000ee20000000a00 */
[----:B0-----:R-:W-:-:S06]  /*2de0*/  @!P2 IMAD.WIDE.U32 R36, R51, 0x1e8, R36 ;  /* 0x000001e83324a825 */ /* 0x001fcc00078e0024 */
[----:B------:R-:W4:Y:S01]  /*2df0*/  @!P2 LDG.E R36, desc[UR6][R36.64+0x1e4] ;  /* 0x0001e4062424a981 */ /* 0x000f22000c1e1900 */
[----:B-1----:R-:W-:-:S06]  /*2e00*/  @!P0 IMAD.WIDE.U32 R42, R45, 0x1e8, R42 ;  /* 0x000001e82d2a8825 */ /* 0x002fcc00078e002a */
[----:B------:R-:W5:Y:S01]  /*2e10*/  @!P0 LDG.E R43, desc[UR6][R42.64+0x1d8] ;  /* 0x0001d8062a2b8981 */ /* 0x000f62000c1e1900 */
[----:B--2---:R-:W-:-:S06]  /*2e20*/  @!P2 IMAD.WIDE.U32 R40, R47, 0x1e8, R40 ;  /* 0x000001e82f28a825 */ /* 0x004fcc00078e0028 */
[----:B------:R-:W2:Y:S01]  /*2e30*/  @!P2 LDG.E R40, desc[UR6][R40.64+0x1dc] ;  /* 0x0001dc062828a981 */ /* 0x000ea2000c1e1900 */
[----:B---3--:R-:W-:-:S06]  /*2e40*/  @!P2 IMAD.WIDE.U32 R38, R49, 0x1e8, R38 ;  /* 0x000001e83126a825 */ /* 0x008fcc00078e0026 */
[----:B------:R-:W3:Y:S01]  /*2e50*/  @!P2 LDG.E R39, desc[UR6][R38.64+0x1e0] ;  /* 0x0001e0062627a981 */ /* 0x000ee2000c1e1900 */
[----:B------:R-:W-:-:S04]  /*2e60*/  VIMNMX.U16x2 R44, PT, PT, R94, 0xb000b, !PT ;  /* 0x000b000b5e2c7848 */ /* 0x000fc80007fe0200 */
[----:B------:R-:W-:-:S04]  /*2e70*/  LOP3.LUT R45, R44, 0xffff, RZ, 0xc0, !PT ;  /* 0x0000ffff2c2d7812 */ /* 0x000fc800078ec0ff */
[----:B------:R-:W-:-:S04]  /*2e80*/  IADD3 R45, PT, PT, R94, 0xb, -R45 ;  /* 0x0000000b5e2d7810 */ /* 0x000fc80007ffe82d */
[----:B------:R-:W-:Y:S01]  /*2e90*/  ISETP.GE.AND P1, PT, R45, 0x1, PT ;  /* 0x000000012d00780c */ /* 0x000fe20003f26270 */
[----:B------:R-:W-:Y:S02]  /*2ea0*/  IMAD.MOV.U32 R154, RZ, RZ, R136 ;  /* 0x000000ffff9a7224 */ /* 0x000fe400078e0088 */
[----:B------:R-:W-:Y:S02]  /*2eb0*/  IMAD.MOV.U32 R155, RZ, RZ, R137 ;  /* 0x000000ffff9b7224 */ /* 0x000fe400078e0089 */
[----:B------:R-:W-:Y:S02]  /*2ec0*/  IMAD.MOV.U32 R156, RZ, RZ, R138 ;  /* 0x000000ffff9c7224 */ /* 0x000fe400078e008a */
[----:B------:R-:W-:Y:S01]  /*2ed0*/  IMAD.MOV.U32 R157, RZ, RZ, R139 ;  /* 0x000000ffff9d7224 */ /* 0x000fe200078e008b */
[----:B----4-:R-:W-:Y:S02]  /*2ee0*/  @!P2 LOP3.LUT R153, R153, R36, RZ, 0x3c, !PT ;  /* 0x000000249999a212 */ /* 0x010fe400078e3cff */
[----:B------:R-:W-:-:S02]  /*2ef0*/  PRMT R36, R140, 0x7610, R36 ;  /* 0x000076108c247816 */ /* 0x000fc40000000024 */
[----:B-----5:R-:W-:Y:S02]  /*2f00*/  @!P0 LOP3.LUT R150, R150, R43, RZ, 0x3c, !PT ;  /* 0x0000002b96968212 */ /* 0x020fe400078e3cff */
[----:B--2---:R-:W-:Y:S02]  /*2f10*/  @!P2 LOP3.LUT R151, R151, R40, RZ, 0x3c, !PT ;  /* 0x000000289797a212 */ /* 0x004fe400078e3cff */
[----:B---3--:R-:W-:Y:S01]  /*2f20*/  @!P2 LOP3.LUT R152, R152, R39, RZ, 0x3c, !PT ;  /* 0x000000279898a212 */ /* 0x008fe200078e3cff */
[----:B------:R-:W-:Y:S06]  /*2f30*/  @!P1 BRA `(.L_x_15) ;  /* 0x0000001000cc9947 */ /* 0x000fec0003800000 */
[----:B------:R-:W-:Y:S01]  /*2f40*/  IMAD.MOV.U32 R40, RZ, RZ, RZ ;  /* 0x000000ffff287224 */ /* 0x000fe200078e00ff */
[----:B------:R-:W-:Y:S01]  /*2f50*/  PRMT R36, R140, 0x7610, R36 ;  /* 0x000076108c247816 */ /* 0x000fe20000000024 */
[----:B------:R-:W-:Y:S02]  /*2f60*/  IMAD.MOV.U32 R154, RZ, RZ, R136 ;  /* 0x000000ffff9a7224 */ /* 0x000fe400078e0088 */
[----:B------:R-:W-:Y:S02]  /*2f70*/  IMAD.MOV.U32 R155, RZ, RZ, R137 ;  /* 0x000000ffff9b7224 */ /* 0x000fe400078e0089 */
[----:B------:R-:W-:Y:S02]  /*2f80*/  IMAD.MOV.U32 R156, RZ, RZ, R138 ;  /* 0x000000ffff9c7224 */ /* 0x000fe400078e008a */
[----:B------:R-:W-:-:S07]  /*2f90*/  IMAD.MOV.U32 R157, RZ, RZ, R139 ;  /* 0x000000ffff9d7224 */ /* 0x000fce00078e008b */
.L_x_19:
[----:B------:R-:W-:Y:S01]  /*2fa0*/  IMAD.MOV.U32 R45, RZ, RZ, 0x6b206574 ;  /* 0x6b206574ff2d7424 */ /* 0x000fe200078e00ff */
[----:B------:R-:W-:Y:S01]  /*2fb0*/  UMOV UR4, URZ ;  /* 0x000000ff00047c82 */ /* 0x000fe20008000000 */
[----:B------:R-:W-:Y:S02]  /*2fc0*/  IMAD.MOV.U32 R50, RZ, RZ, 0x79622d32 ;  /* 0x79622d32ff327424 */ /* 0x000fe400078e00ff */
[----:B------:R-:W-:Y:S02]  /*2fd0*/  IMAD.MOV.U32 R49, RZ, RZ, 0x3320646e ;  /* 0x3320646eff317424 */ /* 0x000fe400078e00ff */
[----:B------:R-:W-:Y:S02]  /*2fe0*/  IMAD.MOV.U32 R58, RZ, RZ, 0x61707865 ;  /* 0x61707865ff3a7424 */ /* 0x000fe400078e00ff */
[----:B------:R-:W-:Y:S02]  /*2ff0*/  IMAD.MOV.U32 R52, RZ, RZ, RZ ;  /* 0x000000ffff347224 */ /* 0x000fe400078e00ff */
[----:B------:R-:W-:-:S02]  /*3000*/  IMAD.MOV.U32 R60, RZ, RZ, RZ ;  /* 0x000000ffff3c7224 */ /* 0x000fc400078e00ff */
[----:B------:R-:W-:Y:S02]  /*3010*/  IMAD.MOV.U32 R51, RZ, RZ, RZ ;  /* 0x000000ffff337224 */ /* 0x000fe400078e00ff */
[----:B------:R-:W-:Y:S02]  /*3020*/  IMAD.MOV.U32 R62, RZ, RZ, RZ ;  /* 0x000000ffff3e7224 */ /* 0x000fe400078e00ff */
[----:B------:R-:W-:Y:S02]  /*3030*/  IMAD.MOV.U32 R43, RZ, RZ, R157 ;  /* 0x000000ffff2b7224 */ /* 0x000fe400078e009d */
[----:B------:R-:W-:Y:S02]  /*3040*/  IMAD.MOV.U32 R41, RZ, RZ, R156 ;  /* 0x000000ffff297224 */ /* 0x000fe400078e009c */
[----:B------:R-:W-:Y:S02]  /*3050*/  IMAD.MOV.U32 R56, RZ, RZ, R155 ;  /* 0x000000ffff387224 */ /* 0x000fe400078e009b */
[----:B------:R-:W-:-:S02]  /*3060*/  IMAD.MOV.U32 R42, RZ, RZ, R154 ;  /* 0x000000ffff2a7224 */ /* 0x000fc400078e009a */
[----:B------:R-:W-:Y:S02]  /*3070*/  IMAD.MOV.U32 R47, RZ, RZ, R154 ;  /* 0x000000ffff2f7224 */ /* 0x000fe400078e009a */
[----:B------:R-:W-:Y:S02]  /*3080*/  IMAD.MOV.U32 R48, RZ, RZ, R155 ;  /* 0x000000ffff307224 */ /* 0x000fe400078e009b */
[----:B------:R-:W-:Y:S02]  /*3090*/  IMAD.MOV.U32 R37, RZ, RZ, R156 ;  /* 0x000000ffff257224 */ /* 0x000fe400078e009c */
[----:B------:R-:W-:-:S07]  /*30a0*/  IMAD.MOV.U32 R38, RZ, RZ, R157 ;  /* 0x000000ffff267224 */ /* 0x000fce00078e009d */
.L_x_16:
        /* <DEDUP_REMOVED lines=99> */
[----:B------:R-:W-:Y:S01]  /*36e0*/  IMAD.IADD R46, R154, 0x1, R47 ;  /* 0x000000019a2e7824 */ /* 0x000fe200078e022f */
[----:B------:R-:W-:Y:S01]  /*36f0*/  UMOV UR4, URZ ;  /* 0x000000ff00047c82 */ /* 0x000fe20008000000 */
[----:B------:R-:W-:Y:S02]  /*3700*/  VIADD R43, R50, 0x79622d32 ;  /* 0x79622d32322b7836 */ /* 0x000fe40000000000 */
[----:B------:R-:W-:Y:S02]  /*3710*/  IMAD.IADD R47, R155, 0x1, R48 ;  /* 0x000000019b2f7824 */ /* 0x000fe400078e0230 */
[----:B------:R-:W-:Y:S02]  /*3720*/  VIADD R41, R58, 0x61707865 ;  /* 0x617078653a297836 */ /* 0x000fe40000000000 */
[----:B------:R-:W-:Y:S02]  /*3730*/  VIADD R42, R49, 0x3320646e ;  /* 0x3320646e312a7836 */ /* 0x000fe40000000000 */
[----:B------:R-:W-:-:S02]  /*3740*/  IMAD.IADD R48, R156, 0x1, R37 ;  /* 0x000000019c307824 */ /* 0x000fc400078e0225 */
[----:B------:R-:W-:Y:S02]  /*3750*/  IMAD.IADD R50, R157, 0x1, R38 ;  /* 0x000000019d327824 */ /* 0x000fe400078e0226 */
[----:B------:R-:W-:Y:S02]  /*3760*/  VIADD R45, R45, 0x6b206574 ;  /* 0x6b2065742d2d7836 */ /* 0x000fe40000000000 */
        /* <DEDUP_REMOVED lines=9> */
[----:B------:R-:W-:-:S02]  /*3800*/  IMAD.MOV.U32 R158, RZ, RZ, RZ ;  /* 0x000000ffff9e7224 */ /* 0x000fc400078e00ff */
[----:B------:R-:W-:Y:S02]  /*3810*/  IMAD.MOV.U32 R61, RZ, RZ, RZ ;  /* 0x000000ffff3d7224 */ /* 0x000fe400078e00ff */
[----:B------:R-:W-:-:S07]  /*3820*/  IMAD.MOV.U32 R58, RZ, RZ, RZ ;  /* 0x000000ffff3a7224 */ /* 0x000fce00078e00ff */
.L_x_17:
        /* <DEDUP_REMOVED lines=114> */
[----:B------:R-:W-:Y:S01]  /*3f50*/  IMAD R39, R2, 0x3, RZ ;  /* 0x0000000302277824 */ /* 0x000fe200078e02ff */
[----:B------:R-:W-:Y:S01]  /*3f60*/  IADD3 R51, P2, PT, R40, R149, RZ ;  /* 0x0000009528337210 */ /* 0x000fe20007f5e0ff */
[----:B------:R-:W-:-:S04]  /*3f70*/  IMAD.MOV.U32 R38, RZ, RZ, 0x1bd ;  /* 0x000001bdff267424 */ /* 0x000fc800078e00ff */
[----:B------:R-:W-:Y:S02]  /*3f80*/  IMAD.X R52, RZ, RZ, RZ, P2 ;  /* 0x000000ffff347224 */ /* 0x000fe400010e06ff */
[----:B0-----:R-:W-:Y:S01]  /*3f90*/  IMAD.WIDE.U32 R36, R39, 0x1e8, R36 ;  /* 0x000001e827247825 */ /* 0x001fe200078e0024 */
[----:B------:R-:W-:Y:S02]  /*3fa0*/  SEL R39, R38, 0x1a4, !P0 ;  /* 0x000001a426277807 */ /* 0x000fe40004000000 */
[----:B------:R-:W-:Y:S02]  /*3fb0*/  IADD3 R54, P1, PT, R36, 0x11, RZ ;  /* 0x0000001124367810 */ /* 0x000fe40007f3e0ff */
        /* <DEDUP_REMOVED lines=12> */
[----:B--2---:R-:W-:Y:S02]  /*4080*/  LOP3.LUT R51, R52, R51, RZ, 0x3c, !PT ;  /* 0x0000003334337212 */ /* 0x004fe400078e3cff */
[----:B------:R-:W-:Y:S02]  /*4090*/  SEL R52, R48, R43, !P0 ;  /* 0x0000002b30347207 */ /* 0x000fe40004000000 */
[----:B---3--:R-:W-:Y:S02]  /*40a0*/  LOP3.LUT R56, R36, R59, RZ, 0x3c, !PT ;  /* 0x0000003b24387212 */ /* 0x008fe400078e3cff */
[----:B------:R-:W-:-:S04]  /*40b0*/  SEL R36, R50, R45, !P0 ;  /* 0x0000002d32247207 */ /* 0x000fc80004000000 */
[----:B----4-:R-:W-:Y:S02]  /*40c0*/  LOP3.LUT R36, R36, R57, RZ, 0x3c, !PT ;  /* 0x0000003924247212 */ /* 0x010fe400078e3cff */
[----:B-----5:R-:W-:Y:S02]  /*40d0*/  LOP3.LUT R53, R53, R54, RZ, 0x3c, !PT ;  /* 0x0000003635357212 */ /* 0x020fe400078e3cff */
[----:B------:R-:W-:Y:S02]  /*40e0*/  LOP3.LUT R52, R52, R55, RZ, 0x3c, !PT ;  /* 0x0000003734347212 */ /* 0x000fe400078e3cff */
[----:B------:R-:W-:Y:S02]  /*40f0*/  SEL R50, R36, R50, !P0 ;  /* 0x0000003224327207 */ /* 0x000fe40004000000 */
[----:B------:R-:W-:Y:S02]  /*4100*/  SEL R45, R45, R36, !P0 ;  /* 0x000000242d2d7207 */ /* 0x000fe40004000000 */
[----:B------:R-:W-:-:S02]  /*4110*/  SEL R46, R51, R46, !P0 ;  /* 0x0000002e332e7207 */ /* 0x000fc40004000000 */
[----:B------:R-:W-:Y:S02]  /*4120*/  SEL R41, R41, R51, !P0 ;  /* 0x0000003329297207 */ /* 0x000fe40004000000 */
[----:B------:R-:W-:Y:S02]  /*4130*/  SEL R47, R53, R47, !P0 ;  /* 0x0000002f352f7207 */ /* 0x000fe40004000000 */
[----:B------:R-:W-:Y:S02]  /*4140*/  SEL R42, R42, R53, !P0 ;  /* 0x000000352a2a7207 */ /* 0x000fe40004000000 */
[----:B------:R-:W-:Y:S02]  /*4150*/  SEL R48, R52, R48, !P0 ;  /* 0x0000003034307207 */ /* 0x000fe40004000000 */
[----:B------:R-:W-:Y:S02]  /*4160*/  SEL R43, R43, R52, !P0 ;  /* 0x000000342b2b7207 */ /* 0x000fe40004000000 */
[----:B------:R-:W-:-:S07]  /*4170*/  PRMT R36, R56, 0x7610, R36 ;  /* 0x0000761038247816 */ /* 0x000fce0000000024 */
.L_x_18:
        /* <DEDUP_REMOVED lines=15> */
.L_x_15:
[----:B------:R-:W-:-:S04]  /*4270*/  LOP3.LUT R36, R36, 0xff, RZ, 0xc0, !PT ;  /* 0x000000ff24247812 */ /* 0x000fc800078ec0ff */
[----:B------:R-:W-:-:S13]  /*4280*/  ISETP.NE.AND P1, PT, R36, 0x1, PT ;  /* 0x000000012400780c */ /* 0x000fda0003f25270 */
        /* <DEDUP_REMOVED lines=16> */
[----:B------:R-:W-:-:S04]  /*4390*/  LOP3.LUT R45, R146, 0xffff, RZ, 0xc0, !PT ;  /* 0x0000ffff922d7812 */ /* 0x000fc800078ec0ff */
[----:B------:R-:W-:-:S04]  /*43a0*/  IADD3 R45, PT, PT, R96, 0xb, -R45 ;  /* 0x0000000b602d7810 */ /* 0x000fc80007ffe82d */
[----:B------:R-:W-:Y:S01]  /*43b0*/  ISETP.GE.AND P0, PT, R45, 0x1, PT ;  /* 0x000000012d00780c */ /* 0x000fe20003f06270 */
[----:B------:R-:W-:Y:S02]  /*43c0*/  IMAD.MOV.U32 R46, RZ, RZ, R142 ;  /* 0x000000ffff2e7224 */ /* 0x000fe400078e008e */
[----:B------:R-:W-:Y:S02]  /*43d0*/  IMAD.MOV.U32 R44, RZ, RZ, R143 ;  /* 0x000000ffff2c7224 */ /* 0x000fe400078e008f */
[----:B------:R-:W-:Y:S01]  /*43e0*/  IMAD.MOV.U32 R45, RZ, RZ, R144 ;  /* 0x000000ffff2d7224 */ /* 0x000fe200078e0090 */
[----:B----4-:R-:W-:Y:S01]  /*43f0*/  @!P1 LOP3.LUT R155, R155, R40, RZ, 0x3c, !PT ;  /* 0x000000289b9b9212 */ /* 0x010fe200078e3cff */
[----:B------:R-:W-:Y:S01]  /*4400*/  IMAD.MOV.U32 R40, RZ, RZ, R141 ;  /* 0x000000ffff287224 */ /* 0x000fe200078e008d */
[----:B-----5:R-:W-:Y:S02]  /*4410*/  @!P1 LOP3.LUT R157, R157, R36, RZ, 0x3c, !PT ;  /* 0x000000249d9d9212 */ /* 0x020fe400078e3cff */
[----:B------:R-:W-:-:S02]  /*4420*/  PRMT R36, R145, 0x7610, R36 ;  /* 0x0000761091247816 */ /* 0x000fc40000000024 */
        /* <DEDUP_REMOVED lines=9> */
.L_x_24:
        /* <DEDUP_REMOVED lines=10> */
[----:B------:R-:W-:Y:S02]  /*4560*/  IMAD.MOV.U32 R47, RZ, RZ, R46 ;  /* 0x000000ffff2f7224 */ /* 0x000fe400078e002e */
[--C-:B------:R-:W-:Y:S02]  /*4570*/  IMAD.MOV.U32 R51, RZ, RZ, R40.reuse ;  /* 0x000000ffff337224 */ /* 0x100fe400078e0028 */
[----:B------:R-:W-:Y:S02]  /*4580*/  IMAD.MOV.U32 R53, RZ, RZ, R40 ;  /* 0x000000ffff357224 */ /* 0x000fe400078e0028 */
[----:B------:R-:W-:-:S02]  /*4590*/  IMAD.MOV.U32 R49, RZ, RZ, R46 ;  /* 0x000000ffff317224 */ /* 0x000fc400078e002e */
[----:B------:R-:W-:Y:S02]  /*45a0*/  IMAD.MOV.U32 R37, RZ, RZ, R44 ;  /* 0x000000ffff257224 */ /* 0x000fe400078e002c */
[----:B------:R-:W-:-:S07]  /*45b0*/  IMAD.MOV.U32 R52, RZ, RZ, R45 ;  /* 0x000000ffff347224 */ /* 0x000fce00078e002d */
.L_x_21:
        /* <DEDUP_REMOVED lines=100> */
[----:B------:R-:W-:Y:S01]  /*4c00*/  UMOV UR4, URZ ;  /* 0x000000ff00047c82 */ /* 0x000fe20008000000 */
[----:B------:R-:W-:Y:S02]  /*4c10*/  VIADD R39, R54, 0x61707865 ;  /* 0x6170786536277836 */ /* 0x000fe40000000000 */
[----:B------:R-:W-:Y:S02]  /*4c20*/  IMAD.IADD R48, R40, 0x1, R53 ;  /* 0x0000000128307824 */ /* 0x000fe400078e0235 */
[----:B------:R-:W-:Y:S02]  /*4c30*/  IMAD.IADD R50, R46, 0x1, R49 ;  /* 0x000000012e327824 */ /* 0x000fe400078e0231 */
[----:B------:R-:W-:Y:S02]  /*4c40*/  IMAD.IADD R47, R44, 0x1, R37 ;  /* 0x000000012c2f7824 */ /* 0x000fe400078e0225 */
        /* <DEDUP_REMOVED lines=15> */
.L_x_22:
        /* <DEDUP_REMOVED lines=121> */
[----:B------:R-:W-:Y:S02]  /*54d0*/  LEA R44, P2, R45, R36, 0x4 ;  /* 0x000000242d2c7211 */ /* 0x000fe400078420ff */
        /* <DEDUP_REMOVED lines=27> */
.L_x_23:
        /* <DEDUP_REMOVED lines=15> */
.L_x_20:
[----:B------:R-:W-:Y:S01]  /*5780*/  LOP3.LUT R36, R36, 0xff, RZ, 0xc0, !PT ;  /* 0x000000ff24247812 */ /* 0x000fe200078ec0ff */
[----:B------:R-:W0:Y:S03]  /*5790*/  S2R R42, SR_TID.X ;  /* 0x00000000002a7919 */ /* 0x000e260000002100 */
[----:B------:R-:W-:Y:S02]  /*57a0*/  ISETP.NE.AND P1, PT, R36, 0x1, PT ;  /* 0x000000012400780c */ /* 0x000fe40003f25270 */
[----:B------:R-:W1:Y:S11]  /*57b0*/  LDC.64 R36, c[0x0][0x380] ;  /* 0x0000e000ff247b82 */ /* 0x000e760000000a00 */
[----:B------:R-:W2:Y:S01]  /*57c0*/  @!P1 LDC.64 R38, c[0x0][0x388] ;  /* 0x0000e200ff269b82 */ /* 0x000ea20000000a00 */
[----:B------:R-:W-:-:S07]  /*57d0*/  @!P1 IMAD R41, R2, 0x3, RZ ;  /* 0x0000000302299824 */ /* 0x000fce00078e02ff */
[----:B------:R-:W3:Y:S08]  /*57e0*/  @!P1 LDC.64 R52, c[0x0][0x388] ;  /* 0x0000e200ff349b82 */ /* 0x000ef00000000a00 */
[----:B------:R-:W4:Y:S08]  /*57f0*/  @!P1 LDC.64 R50, c[0x0][0x388] ;  /* 0x0000e200ff329b82 */ /* 0x000f300000000a00 */
[----:B------:R-:W5:Y:S01]  /*5800*/  @!P1 LDC.64 R48, c[0x0][0x388] ;  /* 0x0000e200ff309b82 */ /* 0x000f620000000a00 */
[----:B--2---:R-:W-:-:S04]  /*5810*/  @!P1 IMAD.WIDE.U32 R38, R41, 0x1e8, R38 ;  /* 0x000001e829269825 */ /* 0x004fc800078e0026 */
[----:B-1----:R-:W-:Y:S01]  /*5820*/  IMAD.WIDE R36, R148, 0x1000, R36 ;  /* 0x0000100094247825 */ /* 0x002fe200078e0224 */
[----:B------:R-:W2:Y:S03]  /*5830*/  @!P1 LDG.E R47, desc[UR6][R38.64+0x5a8] ;  /* 0x0005a806262f9981 */ /* 0x000ea6000c1e1900 */
[----:B---3--:R-:W-:-:S04]  /*5840*/  @!P1 IMAD.WIDE.U32 R52, R41, 0x1e8, R52 ;  /* 0x000001e829349825 */ /* 0x008fc800078e0034 */
[----:B0-----:R-:W-:Y:S02]  /*5850*/  IMAD.SHL.U32 R41, R42, 0x10, RZ ;  /* 0x000000102a297824 */ /* 0x001fe400078e00ff */
[C---:B------:R-:W-:Y:S01]  /*5860*/  @!P1 IMAD R43, R2.reuse, 0x3, RZ ;  /* 0x00000003022b9824 */ /* 0x040fe200078e02ff */
[----:B------:R-:W3:Y:S01]  /*5870*/  @!P1 LDG.E R52, desc[UR6][R52.64+0x5ac] ;  /* 0x0005ac0634349981 */ /* 0x000ee2000c1e1900 */
[----:B------:R-:W-:Y:S01]  /*5880*/  @!P1 IMAD R55, R2, 0x3, RZ ;  /* 0x0000000302379824 */ /* 0x000fe200078e02ff */
[----:B------:R-:W-:Y:S01]  /*5890*/  LOP3.LUT R41, R41, 0x1f0, RZ, 0xc0, !PT ;  /* 0x000001f029297812 */ /* 0x000fe200078ec0ff */
[----:B----4-:R-:W-:-:S03]  /*58a0*/  @!P1 IMAD.WIDE.U32 R50, R43, 0x1e8, R50 ;  /* 0x000001e82b329825 */ /* 0x010fc600078e0032 */
[----:B------:R-:W-:Y:S01]  /*58b0*/  IADD3 R162, P0, PT, R36, R41, RZ ;  /* 0x0000002924a27210 */ /* 0x000fe20007f1e0ff */
[----:B-----5:R-:W-:Y:S02]  /*58c0*/  @!P1 IMAD.WIDE.U32 R48, R55, 0x1e8, R48 ;  /* 0x000001e837309825 */ /* 0x020fe400078e0030 */
[----:B------:R-:W4:Y:S02]  /*58d0*/  @!P1 LDG.E R51, desc[UR6][R50.64+0x5b0] ;  /* 0x0005b00632339981 */ /* 0x000f24000c1e1900 */
[----:B------:R-:W-:Y:S02]  /*58e0*/  IMAD.X R163, RZ, RZ, R37, P0 ;  /* 0x000000ffffa37224 */ /* 0x000fe400000e0625 */
[----:B------:R-:W5:Y:S04]  /*58f0*/  @!P1 LDG.E R48, desc[UR6][R48.64+0x5b4] ;  /* 0x0005b40630309981 */ /* 0x000f68000c1e1900 */
[----:B------:R-:W5:Y:S01]  /*5900*/  LDG.E.128 R56, desc[UR6][R162.64] ;  /* 0x00000006a2387981 */ /* 0x000f62000c1e1d00 */
[----:B------:R-:W-:-:S02]  /*5910*/  IMAD.MOV.U32 R158, RZ, RZ, R40 ;  /* 0x000000ffff9e7224 */ /* 0x000fc400078e0028 */
[----:B------:R-:W-:Y:S01]  /*5920*/  IMAD.MOV.U32 R159, RZ, RZ, R46 ;  /* 0x000000ffff9f7224 */ /* 0x000fe200078e002e */
[----:B------:R-:W5:Y:S01]  /*5930*/  LDG.E.128 R36, desc[UR6][R162.64+0x200] ;  /* 0x00020006a2247981 */ /* 0x000f62000c1e1d00 */
[----:B------:R-:W-:Y:S02]  /*5940*/  IMAD.MOV.U32 R160, RZ, RZ, R44 ;  /* 0x000000ffffa07224 */ /* 0x000fe400078e002c */
[----:B------:R-:W-:Y:S01]  /*5950*/  IMAD.MOV.U32 R161, RZ, RZ, R45 ;  /* 0x000000ffffa17224 */ /* 0x000fe200078e002d */
[----:B------:R-:W5:Y:S04]  /*5960*/  LDG.E.128 R40, desc[UR6][R162.64+0x400] ;  /* 0x00040006a2287981 */ /* 0x000f68000c1e1d00 */
[----:B------:R-:W5:Y:S01]  /*5970*/  LDG.E.128 R60, desc[UR6][R162.64+0xe00] ;  /* 0x000e0006a23c7981 */ /* 0x000f62000c1e1d00 */
[----:B--2---:R-:W-:-:S03]  /*5980*/  @!P1 LOP3.LUT R158, R158, R47, RZ, 0x3c, !PT ;  /* 0x0000002f9e9e9212 */ /* 0x004fc600078e3cff */
[----:B------:R-:W2:Y:S01]  /*5990*/  LDG.E.128 R44, desc[UR6][R162.64+0x600] ;  /* 0x00060006a22c7981 */ /* 0x000ea2000c1e1d00 */
[----:B---3--:R-:W-:-:S03]  /*59a0*/  @!P1 LOP3.LUT R159, R159, R52, RZ, 0x3c, !PT ;  /* 0x000000349f9f9212 */ /* 0x008fc600078e3cff */
[----:B------:R-:W3:Y:S01]  /*59b0*/  LDG.E.128 R52, desc[UR6][R162.64+0xa00] ;  /* 0x000a0006a2347981 */ /* 0x000ee2000c1e1d00 */
[----:B----4-:R-:W-:Y:S02]  /*59c0*/  @!P1 LOP3.LUT R160, R160, R51, RZ, 0x3c, !PT ;  /* 0x00000033a0a09212 */ /* 0x010fe400078e3cff */
[----:B-----5:R-:W-:Y:S02]  /*59d0*/  @!P1 LOP3.LUT R161, R161, R48, RZ, 0x3c, !PT ;  /* 0x00000030a1a19212 */ /* 0x020fe400078e3cff */
[----:B------:R-:W4:Y:S01]  /*59e0*/  LDG.E.128 R48, desc[UR6][R162.64+0x800] ;  /* 0x00080006a2307981 */ /* 0x000f22000c1e1d00 */
[--C-:B------:R-:W-:Y:S02]  /*59f0*/  LOP3.LUT R127, R127, R150, R56.reuse, 0x78, !PT ;  /* 0x000000967f7f7212 */ /* 0x100fe400078e7838 */
[--C-:B------:R-:W-:Y:S02]  /*5a00*/  LOP3.LUT R95, R95, R154, R56.reuse, 0x78, !PT ;  /* 0x0000009a5f5f7212 */ /* 0x100fe400078e7838 */
[----:B------:R-:W-:-:S02]  /*5a10*/  LOP3.LUT R35, R35, R158, R56, 0x78, !PT ;  /* 0x0000009e23237212 */ /* 0x000fc400078e7838 */
[--C-:B------:R-:W-:Y:S02]  /*5a20*/  LOP3.LUT R132, R132, R151, R57.reuse, 0x78, !PT ;  /* 0x0000009784847212 */ /* 0x100fe400078e7839 */
[--C-:B------:R-:W-:Y:S02]  /*5a30*/  LOP3.LUT R100, R100, R155, R57.reuse, 0x78, !PT ;  /* 0x0000009b64647212 */ /* 0x100fe400078e7839 */
[----:B------:R-:W-:Y:S02]  /*5a40*/  LOP3.LUT R34, R34, R159, R57, 0x78, !PT ;  /* 0x0000009f22227212 */ /* 0x000fe400078e7839 */
[--C-:B------:R-:W-:Y:S02]  /*5a50*/  LOP3.LUT R125, R125, R152, R58.reuse, 0x78, !PT ;  /* 0x000000987d7d7212 */ /* 0x100fe400078e783a */
[--C-:B------:R-:W-:Y:S02]  /*5a60*/  LOP3.LUT R93, R93, R156, R58.reuse, 0x78, !PT ;  /* 0x0000009c5d5d7212 */ /* 0x100fe400078e783a */
[----:B------:R-:W-:-:S02]  /*5a70*/  LOP3.LUT R33, R33, R160, R58, 0x78, !PT ;  /* 0x000000a021217212 */ /* 0x000fc400078e783a */
[--C-:B------:R-:W-:Y:S02]  /*5a80*/  LOP3.LUT R130, R130, R153, R59.reuse, 0x78, !PT ;  /* 0x0000009982827212 */ /* 0x100fe400078e783b */
[--C-:B------:R-:W-:Y:S02]  /*5a90*/  LOP3.LUT R98, R98, R157, R59.reuse, 0x78, !PT ;  /* 0x0000009d62627212 */ /* 0x100fe400078e783b */
[----:B------:R-:W-:Y:S02]  /*5aa0*/  LOP3.LUT R32, R32, R161, R59, 0x78, !PT ;  /* 0x000000a120207212 */ /* 0x000fe400078e783b */
[----:B------:R-:W5:Y:S01]  /*5ab0*/  LDG.E.128 R56, desc[UR6][R162.64+0xc00] ;  /* 0x000c0006a2387981 */ /* 0x000f62000c1e1d00 */
[----:B------:R-:W-:-:S05]  /*5ac0*/  VIADD R148, R148, 0x1 ;  /* 0x0000000194947836 */ /* 0x000fca0000000000 */
[----:B------:R-:W-:Y:S02]  /*5ad0*/  ISETP.GE.AND P0, PT, R148, R3, PT ;  /* 0x000000039400720c */ /* 0x000fe40003f06270 */
[--C-:B------:R-:W-:Y:S02]  /*5ae0*/  LOP3.LUT R123, R123, R150, R36.reuse, 0x78, !PT ;  /* 0x000000967b7b7212 */ /* 0x100fe400078e7824 */
[--C-:B------:R-:W-:Y:S02]  /*5af0*/  LOP3.LUT R91, R91, R154, R36.reuse, 0x78, !PT ;  /* 0x0000009a5b5b7212 */ /* 0x100fe400078e7824 */
[----:B------:R-:W-:Y:S02]  /*5b00*/  LOP3.LUT R31, R31, R158, R36, 0x78, !PT ;  /* 0x0000009e1f1f7212 */ /* 0x000fe400078e7824 */
[--C-:B------:R-:W-:Y:S02]  /*5b10*/  LOP3.LUT R128, R128, R151, R37.reuse, 0x78, !PT ;  /* 0x0000009780807212 */ /* 0x100fe400078e7825 */
[----:B------:R-:W-:-:S02]  /*5b20*/  LOP3.LUT R90, R90, R155, R37, 0x78, !PT ;  /* 0x0000009b5a5a7212 */ /* 0x000fc400078e7825 */
[----:B------:R-:W-:Y:S02]  /*5b30*/  LOP3.LUT R30, R30, R159, R37, 0x78, !PT ;  /* 0x0000009f1e1e7212 */ /* 0x000fe400078e7825 */
        /* <DEDUP_REMOVED lines=30> */
[--C-:B--2---:R-:W-:Y:S02]  /*5d20*/  LOP3.LUT R115, R115, R150, R44.reuse, 0x78, !PT ;  /* 0x0000009673737212 */ /* 0x104fe400078e782c */
        /* <DEDUP_REMOVED lines=11> */
[--C-:B----4-:R-:W-:Y:S02]  /*5de0*/  LOP3.LUT R111, R111, R150, R48.reuse, 0x78, !PT ;  /* 0x000000966f6f7212 */ /* 0x110fe400078e7830 */
        /* <DEDUP_REMOVED lines=11> */
[--C-:B---3--:R-:W-:Y:S02]  /*5ea0*/  LOP3.LUT R107, R107, R150, R52.reuse, 0x78, !PT ;  /* 0x000000966b6b7212 */ /* 0x108fe400078e7834 */
        /* <DEDUP_REMOVED lines=11> */
[--C-:B-----5:R-:W-:Y:S02]  /*5f60*/  LOP3.LUT R103, R103, R150, R56.reuse, 0x78, !PT ;  /* 0x0000009667677212 */ /* 0x120fe400078e7838 */
        /* <DEDUP_REMOVED lines=10> */
[----:B------:R-:W-:Y:S01]  /*6010*/  LOP3.LUT R8, R8, R161, R59, 0x78, !PT ;  /* 0x000000a108087212 */ /* 0x000fe200078e783b */
[----:B------:R-:W-:Y:S06]  /*6020*/  @!P0 BRA `(.L_x_25) ;  /* 0xffffffb800548947 */ /* 0x000fec000383ffff */
.L_x_9:
[----:B------:R-:W-:-:S07]  /*6030*/  IMAD.MOV.U32 R36, RZ, RZ, 0x10 ;  /* 0x00000010ff247424 */ /* 0x000fce00078e00ff */
.L_x_26:
[----:B------:R-:W0:Y:S01]  /*6040*/  SHFL.BFLY PT, R38, R127, R36, 0x1f ;  /* 0x0c001f247f267589 */ /* 0x000e2200000e0000 */
[----:B------:R-:W-:-:S03]  /*6050*/  ISETP.GT.U32.AND P0, PT, R36, 0x1, PT ;  /* 0x000000012400780c */ /* 0x000fc60003f04070 */
[----:B------:R-:W1:Y:S04]  /*6060*/  SHFL.BFLY PT, R37, R132, R36, 0x1f ;  /* 0x0c001f2484257589 */ /* 0x000e6800000e0000 */
[----:B------:R-:W2:Y:S04]  /*6070*/  SHFL.BFLY PT, R40, R125, R36, 0x1f ;  /* 0x0c001f247d287589 */ /* 0x000ea800000e0000 */
[----:B------:R-:W3:Y:S04]  /*6080*/  SHFL.BFLY PT, R39, R130, R36, 0x1f ;  /* 0x0c001f2482277589 */ /* 0x000ee800000e0000 */
[----:B------:R-:W4:Y:S04]  /*6090*/  SHFL.BFLY PT, R42, R123, R36, 0x1f ;  /* 0x0c001f247b2a7589 */ /* 0x000f2800000e0000 */
[----:B------:R-:W5:Y:S01]  /*60a0*/  SHFL.BFLY PT, R41, R128, R36, 0x1f ;  /* 0x0c001f2480297589 */ /* 0x000f6200000e0000 */
[----:B0-----:R-:W-:-:S03]  /*60b0*/  LOP3.LUT R127, R38, R127, RZ, 0x3c, !PT ;  /* 0x0000007f267f7212 */ /* 0x001fc600078e3cff */
[----:B------:R-:W0:Y:S01]  /*60c0*/  SHFL.BFLY PT, R44, R121, R36, 0x1f ;  /* 0x0c001f24792c7589 */ /* 0x000e2200000e0000 */
[----:B-1----:R-:W-:-:S03]  /*60d0*/  LOP3.LUT R132, R37, R132, RZ, 0x3c, !PT ;  /* 0x0000008425847212 */ /* 0x002fc600078e3cff */
[----:B------:R-:W1:Y:S01]  /*60e0*/  SHFL.BFLY PT, R38, R107, R36, 0x1f ;  /* 0x0c001f246b267589 */ /* 0x000e6200000e0000 */
[----:B--2---:R-:W-:-:S03]  /*60f0*/  LOP3.LUT R125, R40, R125, RZ, 0x3c, !PT ;  /* 0x0000007d287d7212 */ /* 0x004fc600078e3cff */
[----:B------:R-:W2:Y:S01]  /*6100*/  SHFL.BFLY PT, R37, R112, R36, 0x1f ;  /* 0x0c001f2470257589 */ /* 0x000ea200000e0000 */
[----:B---3--:R-:W-:-:S03]  /*6110*/  LOP3.LUT R130, R39, R130, RZ, 0x3c, !PT ;  /* 0x0000008227827212 */ /* 0x008fc600078e3cff */
[----:B------:R-:W3:Y:S01]  /*6120*/  SHFL.BFLY PT, R40, R103, R36, 0x1f ;  /* 0x0c001f2467287589 */ /* 0x000ee200000e0000 */
[----:B----4-:R-:W-:-:S03]  /*6130*/  LOP3.LUT R123, R42, R123, RZ, 0x3c, !PT ;  /* 0x0000007b2a7b7212 */ /* 0x010fc600078e3cff */
[----:B------:R-:W4:Y:S01]  /*6140*/  SHFL.BFLY PT, R39, R108, R36, 0x1f ;  /* 0x0c001f246c277589 */ /* 0x000f2200000e0000 */
[----:B-----5:R-:W-:-:S03]  /*6150*/  LOP3.LUT R128, R41, R128, RZ, 0x3c, !PT ;  /* 0x0000008029807212 */ /* 0x020fc600078e3cff */
[----:B------:R-:W5:Y:S04]  /*6160*/  SHFL.BFLY PT, R43, R126, R36, 0x1f ;  /* 0x0c001f247e2b7589 */ /* 0x000f6800000e0000 */
[----:B------:R-:W5:Y:S01]  /*6170*/  SHFL.BFLY PT, R46, R119, R36, 0x1f ;  /* 0x0c001f24772e7589 */ /* 0x000f6200000e0000 */
[----:B0-----:R-:W-:Y:S02]  /*6180*/  LOP3.LUT R121, R44, R121, RZ, 0x3c, !PT ;  /* 0x000000792c797212 */ /* 0x001fe400078e3cff */
[----:B-1----:R-:W-:Y:S01]  /*6190*/  LOP3.LUT R107, R38, R107, RZ, 0x3c, !PT ;  /* 0x0000006b266b7212 */ /* 0x002fe200078e3cff */
[----:B------:R-:W0:Y:S01]  /*61a0*/  SHFL.BFLY PT, R45, R124, R36, 0x1f ;  /* 0x0c001f247c2d7589 */ /* 0x000e2200000e0000 */
[----:B--2---:R-:W-:-:S03]  /*61b0*/  LOP3.LUT R112, R37, R112, RZ, 0x3c, !PT ;  /* 0x0000007025707212 */ /* 0x004fc600078e3cff */
[----:B------:R-:W1:Y:S01]  /*61c0*/  SHFL.BFLY PT, R48, R117, R36, 0x1f ;  /* 0x0c001f2475307589 */ /* 0x000e6200000e0000 */
[----:B---3--:R-:W-:-:S03]  /*61d0*/  LOP3.LUT R103, R40, R103, RZ, 0x3c, !PT ;  /* 0x0000006728677212 */ /* 0x008fc600078e3cff */
[----:B------:R-:W2:Y:S01]  /*61e0*/  SHFL.BFLY PT, R47, R122, R36, 0x1f ;  /* 0x0c001f247a2f7589 */ /* 0x000ea200000e0000 */
[----:B----4-:R-:W-:-:S03]  /*61f0*/  LOP3.LUT R108, R39, R108, RZ, 0x3c, !PT ;  /* 0x0000006c276c7212 */ /* 0x010fc600078e3cff */
[----:B------:R-:W3:Y:S01]  /*6200*/  SHFL.BFLY PT, R50, R115, R36, 0x1f ;  /* 0x0c001f2473327589 */ /* 0x000ee200000e0000 */
[----:B-----5:R-:W-:-:S03]  /*6210*/  LOP3.LUT R126, R43, R126, RZ, 0x3c, !PT ;  /* 0x0000007e2b7e7212 */ /* 0x020fc600078e3cff */
[----:B------:R-:W4:Y:S01]  /*6220*/  SHFL.BFLY PT, R49, R120, R36, 0x1f ;  /* 0x0c001f2478317589 */ /* 0x000f2200000e0000 */
[----:B------:R-:W-:-:S03]  /*6230*/  LOP3.LUT R119, R46, R119, RZ, 0x3c, !PT ;  /* 0x000000772e777212 */ /* 0x000fc600078e3cff */
[----:B------:R-:W5:Y:S04]  /*6240*/  SHFL.BFLY PT, R52, R113, R36, 0x1f ;  /* 0x0c001f2471347589 */ /* 0x000f6800000e0000 */
        /* <DEDUP_REMOVED lines=12> */
[----:B------:R-:W5:Y:S01]  /*6310*/  SHFL.BFLY PT, R57, R110, R36, 0x1f ;  /* 0x0c001f246e397589 */ /* 0x000f6200000e0000 */
[----:B------:R-:W-:-:S03]  /*6320*/  LOP3.LUT R118, R51, R118, RZ, 0x3c, !PT ;  /* 0x0000007633767212 */ /* 0x000fc600078e3cff */
[----:B------:R-:W5:Y:S01]  /*6330*/  SHFL.BFLY PT, R38, R101, R36, 0x1f ;  /* 0x0c001f2465267589 */ /* 0x000f6200000e0000 */
[----:B0-----:R-:W-:-:S03]  /*6340*/  LOP3.LUT R111, R54, R111, RZ, 0x3c, !PT ;  /* 0x0000006f366f7212 */ /* 0x001fc600078e3cff */
[----:B------:R-:W0:Y:S01]  /*6350*/  SHFL.BFLY PT, R37, R106, R36, 0x1f ;  /* 0x0c001f246a257589 */ /* 0x000e2200000e0000 */
[----:B-1----:R-:W-:-:S03]  /*6360*/  LOP3.LUT R116, R53, R116, RZ, 0x3c, !PT ;  /* 0x0000007435747212 */ /* 0x002fc600078e3cff */
[----:B------:R-:W1:Y:S01]  /*6370*/  SHFL.BFLY PT, R40, R83, R36, 0x1f ;  /* 0x0c001f2453287589 */ /* 0x000e6200000e0000 */
[----:B--2---:R-:W-:-:S03]  /*6380*/  LOP3.LUT R109, R56, R109, RZ, 0x3c, !PT ;  /* 0x0000006d386d7212 */ /* 0x004fc600078e3cff */
[----:B------:R-:W2:Y:S01]  /*6390*/  SHFL.BFLY PT, R39, R82, R36, 0x1f ;  /* 0x0c001f2452277589 */ /* 0x000ea200000e0000 */
[----:B---3--:R-:W-:Y:S02]  /*63a0*/  LOP3.LUT R114, R55, R114, RZ, 0x3c, !PT ;  /* 0x0000007237727212 */ /* 0x008fe400078e3cff */
[----:B----4-:R-:W-:Y:S01]  /*63b0*/  LOP3.LUT R105, R58, R105, RZ, 0x3c, !PT ;  /* 0x000000693a697212 */ /* 0x010fe200078e3cff */
[----:B------:R-:W3:Y:S01]  /*63c0*/  SHFL.BFLY PT, R42, R99, R36, 0x1f ;  /* 0x0c001f24632a7589 */ /* 0x000ee200000e0000 */
[----:B-----5:R-:W-:-:S03]  /*63d0*/  LOP3.LUT R110, R57, R110, RZ, 0x3c, !PT ;  /* 0x0000006e396e7212 */ /* 0x020fc600078e3cff */
[----:B------:R-:W4:Y:S01]  /*63e0*/  SHFL.BFLY PT, R41, R104, R36, 0x1f ;  /* 0x0c001f2468297589 */ /* 0x000f2200000e0000 */
[----:B------:R-:W-:-:S03]  /*63f0*/  LOP3.LUT R101, R38, R101, RZ, 0x3c, !PT ;  /* 0x0000006526657212 */ /* 0x000fc600078e3cff */
[----:B------:R-:W5:Y:S01]  /*6400*/  SHFL.BFLY PT, R44, R97, R36, 0x1f ;  /* 0x0c001f24612c7589 */ /* 0x000f6200000e0000 */
[----:B0-----:R-:W-:-:S03]  /*6410*/  LOP3.LUT R106, R37, R106, RZ, 0x3c, !PT ;  /* 0x0000006a256a7212 */ /* 0x001fc600078e3cff */
[----:B------:R-:W0:Y:S01]  /*6420*/  SHFL.BFLY PT, R43, R102, R36, 0x1f ;  /* 0x0c001f24662b7589 */ /* 0x000e2200000e0000 */
[----:B-1----:R-:W-:-:S03]  /*6430*/  LOP3.LUT R83, R40, R83, RZ, 0x3c, !PT ;  /* 0x0000005328537212 */ /* 0x002fc600078e3cff */
[----:B------:R-:W1:Y:S01]  /*6440*/  SHFL.BFLY PT, R46, R95, R36, 0x1f ;  /* 0x0c001f245f2e7589 */ /* 0x000e6200000e0000 */
[----:B--2---:R-:W-:-:S03]  /*6450*/  LOP3.LUT R82, R39, R82, RZ, 0x3c, !PT ;  /* 0x0000005227527212 */ /* 0x004fc600078e3cff */
[----:B------:R-:W2:Y:S04]  /*6460*/  SHFL.BFLY PT, R45, R100, R36, 0x1f ;  /* 0x0c001f24642d7589 */ /* 0x000ea800000e0000 */
[----:B------:R-:W2:Y:S01]  /*6470*/  SHFL.BFLY PT, R48, R93, R36, 0x1f ;  /* 0x0c001f245d307589 */ /* 0x000ea200000e0000 */
[----:B---3--:R-:W-:-:S03]  /*6480*/  LOP3.LUT R99, R42, R99, RZ, 0x3c, !PT ;  /* 0x000000632a637212 */ /* 0x008fc600078e3cff */
[----:B------:R-:W3:Y:S01]  /*6490*/  SHFL.BFLY PT, R47, R98, R36, 0x1f ;  /* 0x0c001f24622f7589 */ /* 0x000ee200000e0000 */
[----:B----4-:R-:W-:-:S03]  /*64a0*/  LOP3.LUT R104, R41, R104, RZ, 0x3c, !PT ;  /* 0x0000006829687212 */ /* 0x010fc600078e3cff */
[----:B------:R-:W4:Y:S01]  /*64b0*/  SHFL.BFLY PT, R50, R91, R36, 0x1f ;  /* 0x0c001f245b327589 */ /* 0x000f2200000e0000 */
[----:B-----5:R-:W-:-:S03]  /*64c0*/  LOP3.LUT R97, R44, R97, RZ, 0x3c, !PT ;  /* 0x000000612c617212 */ /* 0x020fc600078e3cff */
[----:B------:R-:W5:Y:S01]  /*64d0*/  SHFL.BFLY PT, R49, R90, R36, 0x1f ;  /* 0x0c001f245a317589 */ /* 0x000f6200000e0000 */
[----:B0-----:R-:W-:-:S03]  /*64e0*/  LOP3.LUT R102, R43, R102, RZ, 0x3c, !PT ;  /* 0x000000662b667212 */ /* 0x001fc600078e3cff */
[----:B------:R-:W0:Y:S01]  /*64f0*/  SHFL.BFLY PT, R52, R89, R36, 0x1f ;  /* 0x0c001f2459347589 */ /* 0x000e2200000e0000 */
[----:B-1----:R-:W-:-:S03]  /*6500*/  LOP3.LUT R95, R46, R95, RZ, 0x3c, !PT ;  /* 0x0000005f2e5f7212 */ /* 0x002fc600078e3cff */
[----:B------:R-:W1:Y:S01]  /*6510*/  SHFL.BFLY PT, R51, R88, R36, 0x1f ;  /* 0x0c001f2458337589 */ /* 0x000e6200000e0000 */
[----:B--2---:R-:W-:-:S03]  /*6520*/  LOP3.LUT R100, R45, R100, RZ, 0x3c, !PT ;  /* 0x000000642d647212 */ /* 0x004fc600078e3cff */
[----:B------:R-:W2:Y:S01]  /*6530*/  SHFL.BFLY PT, R54, R87, R36, 0x1f ;  /* 0x0c001f2457367589 */ /* 0x000ea200000e0000 */
[----:B------:R-:W-:-:S03]  /*6540*/  LOP3.LUT R93, R48, R93, RZ, 0x3c, !PT ;  /* 0x0000005d305d7212 */ /* 0x000fc600078e3cff */
        /* <DEDUP_REMOVED lines=17> */
[----:B----4-:R-:W-:Y:S02]  /*6660*/  LOP3.LUT R84, R55, R84, RZ, 0x3c, !PT ;  /* 0x0000005437547212 */ /* 0x010fe400078e3cff */
[----:B-----5:R-:W-:Y:S01]  /*6670*/  LOP3.LUT R81, R58, R81, RZ, 0x3c, !PT ;  /* 0x000000513a517212 */ /* 0x020fe200078e3cff */
[----:B------:R-:W4:Y:S01]  /*6680*/  SHFL.BFLY PT, R42, R75, R36, 0x1f ;  /* 0x0c001f244b2a7589 */ /* 0x000f2200000e0000 */
[----:B0-----:R-:W-:-:S03]  /*6690*/  LOP3.LUT R80, R57, R80, RZ, 0x3c, !PT ;  /* 0x0000005039507212 */ /* 0x001fc600078e3cff */
[----:B------:R-:W0:Y:S01]  /*66a0*/  SHFL.BFLY PT, R41, R74, R36, 0x1f ;  /* 0x0c001f244a297589 */ /* 0x000e2200000e0000 */
[----:B-1----:R-:W-:-:S03]  /*66b0*/  LOP3.LUT R79, R38, R79, RZ, 0x3c, !PT ;  /* 0x0000004f264f7212 */ /* 0x002fc600078e3cff */
[----:B------:R-:W1:Y:S01]  /*66c0*/  SHFL.BFLY PT, R44, R73, R36, 0x1f ;  /* 0x0c001f24492c7589 */ /* 0x000e6200000e0000 */
[----:B--2---:R-:W-:-:S03]  /*66d0*/  LOP3.LUT R78, R37, R78, RZ, 0x3c, !PT ;  /* 0x0000004e254e7212 */ /* 0x004fc600078e3cff */
[----:B------:R-:W2:Y:S01]  /*66e0*/  SHFL.BFLY PT, R43, R72, R36, 0x1f ;  /* 0x0c001f24482b7589 */ /* 0x000ea200000e0000 */
[----:B------:R-:W-:-:S03]  /*66f0*/  LOP3.LUT R77, R40, R77, RZ, 0x3c, !PT ;  /* 0x0000004d284d7212 */ /* 0x000fc600078e3cff */
[----:B------:R-:W5:Y:S01]  /*6700*/  SHFL.BFLY PT, R46, R71, R36, 0x1f ;  /* 0x0c001f24472e7589 */ /* 0x000f6200000e0000 */
[----:B---3--:R-:W-:-:S03]  /*6710*/  LOP3.LUT R76, R39, R76, RZ, 0x3c, !PT ;  /* 0x0000004c274c7212 */ /* 0x008fc600078e3cff */
[----:B------:R-:W3:Y:S04]  /*6720*/  SHFL.BFLY PT, R45, R70, R36, 0x1f ;  /* 0x0c001f24462d7589 */ /* 0x000ee800000e0000 */
[----:B------:R-:W3:Y:S01]  /*6730*/  SHFL.BFLY PT, R48, R69, R36, 0x1f ;  /* 0x0c001f2445307589 */ /* 0x000ee200000e0000 */
[----:B----4-:R-:W-:-:S03]  /*6740*/  LOP3.LUT R75, R42, R75, RZ, 0x3c, !PT ;  /* 0x0000004b2a4b7212 */ /* 0x010fc600078e3cff */
[----:B------:R-:W4:Y:S01]  /*6750*/  SHFL.BFLY PT, R47, R68, R36, 0x1f ;  /* 0x0c001f24442f7589 */ /* 0x000f2200000e0000 */
[----:B0-----:R-:W-:-:S03]  /*6760*/  LOP3.LUT R74, R41, R74, RZ, 0x3c, !PT ;  /* 0x0000004a294a7212 */ /* 0x001fc600078e3cff */
[----:B------:R-:W0:Y:S01]  /*6770*/  SHFL.BFLY PT, R50, R67, R36, 0x1f ;  /* 0x0c001f2443327589 */ /* 0x000e2200000e0000 */
[----:B-1----:R-:W-:-:S03]  /*6780*/  LOP3.LUT R73, R44, R73, RZ, 0x3c, !PT ;  /* 0x000000492c497212 */ /* 0x002fc600078e3cff */
[----:B------:R-:W1:Y:S01]  /*6790*/  SHFL.BFLY PT, R49, R66, R36, 0x1f ;  /* 0x0c001f2442317589 */ /* 0x000e6200000e0000 */
[----:B--2---:R-:W-:-:S03]  /*67a0*/  LOP3.LUT R72, R43, R72, RZ, 0x3c, !PT ;  /* 0x000000482b487212 */ /* 0x004fc600078e3cff */
[----:B------:R-:W2:Y:S01]  /*67b0*/  SHFL.BFLY PT, R52, R65, R36, 0x1f ;  /* 0x0c001f2441347589 */ /* 0x000ea200000e0000 */
[----:B-----5:R-:W-:-:S03]  /*67c0*/  LOP3.LUT R71, R46, R71, RZ, 0x3c, !PT ;  /* 0x000000472e477212 */ /* 0x020fc600078e3cff */
[----:B------:R-:W5:Y:S01]  /*67d0*/  SHFL.BFLY PT, R51, R64, R36, 0x1f ;  /* 0x0c001f2440337589 */ /* 0x000f6200000e0000 */
[----:B---3--:R-:W-:-:S03]  /*67e0*/  LOP3.LUT R70, R45, R70, RZ, 0x3c, !PT ;  /* 0x000000462d467212 */ /* 0x008fc600078e3cff */
[----:B------:R-:W3:Y:S01]  /*67f0*/  SHFL.BFLY PT, R54, R35, R36, 0x1f ;  /* 0x0c001f2423367589 */ /* 0x000ee200000e0000 */
[----:B------:R-:W-:-:S03]  /*6800*/  LOP3.LUT R69, R48, R69, RZ, 0x3c, !PT ;  /* 0x0000004530457212 */ /* 0x000fc600078e3cff */
        /* <DEDUP_REMOVED lines=17> */
[----:B0-----:R-:W-:Y:S02]  /*6920*/  LOP3.LUT R32, R55, R32, RZ, 0x3c, !PT ;  /* 0x0000002037207212 */ /* 0x001fe400078e3cff */
[----:B-1----:R-:W-:Y:S01]  /*6930*/  LOP3.LUT R31, R38, R31, RZ, 0x3c, !PT ;  /* 0x0000001f261f7212 */ /* 0x002fe200078e3cff */
[----:B------:R-:W0:Y:S01]  /*6940*/  SHFL.BFLY PT, R42, R23, R36, 0x1f ;  /* 0x0c001f24172a7589 */ /* 0x000e2200000e0000 */
[----:B--2---:R-:W-:-:S03]  /*6950*/  LOP3.LUT R30, R37, R30, RZ, 0x3c, !PT ;  /* 0x0000001e251e7212 */ /* 0x004fc600078e3cff */
[----:B------:R-:W1:Y:S01]  /*6960*/  SHFL.BFLY PT, R38, R25, R36, 0x1f ;  /* 0x0c001f2419267589 */ /* 0x000e6200000e0000 */
[----:B-----5:R-:W-:-:S03]  /*6970*/  LOP3.LUT R29, R58, R29, RZ, 0x3c, !PT ;  /* 0x0000001d3a1d7212 */ /* 0x020fc600078e3cff */
[----:B------:R-:W2:Y:S01]  /*6980*/  SHFL.BFLY PT, R37, R24, R36, 0x1f ;  /* 0x0c001f2418257589 */ /* 0x000ea200000e0000 */
[----:B---3--:R-:W-:-:S03]  /*6990*/  LOP3.LUT R28, R57, R28, RZ, 0x3c, !PT ;  /* 0x0000001c391c7212 */ /* 0x008fc600078e3cff */
[----:B------:R-:W3:Y:S01]  /*69a0*/  SHFL.BFLY PT, R41, R22, R36, 0x1f ;  /* 0x0c001f2416297589 */ /* 0x000ee200000e0000 */
[----:B------:R-:W-:-:S03]  /*69b0*/  LOP3.LUT R27, R40, R27, RZ, 0x3c, !PT ;  /* 0x0000001b281b7212 */ /* 0x000fc600078e3cff */
[----:B------:R-:W5:Y:S01]  /*69c0*/  SHFL.BFLY PT, R44, R21, R36, 0x1f ;  /* 0x0c001f24152c7589 */ /* 0x000f6200000e0000 */
[----:B----4-:R-:W-:-:S03]  /*69d0*/  LOP3.LUT R26, R39, R26, RZ, 0x3c, !PT ;  /* 0x0000001a271a7212 */ /* 0x010fc600078e3cff */
[----:B------:R-:W4:Y:S04]  /*69e0*/  SHFL.BFLY PT, R43, R20, R36, 0x1f ;  /* 0x0c001f24142b7589 */ /* 0x000f2800000e0000 */
[----:B------:R-:W4:Y:S01]  /*69f0*/  SHFL.BFLY PT, R46, R19, R36, 0x1f ;  /* 0x0c001f24132e7589 */ /* 0x000f2200000e0000 */
        /* <DEDUP_REMOVED lines=8> */
[----:B-----5:R-:W-:-:S03]  /*6a80*/  LOP3.LUT R21, R44, R21, RZ, 0x3c, !PT ;  /* 0x000000152c157212 */ /* 0x020fc600078e3cff */
[----:B------:R-:W5:Y:S01]  /*6a90*/  SHFL.BFLY PT, R49, R14, R36, 0x1f ;  /* 0x0c001f240e317589 */ /* 0x000f6200000e0000 */
[----:B----4-:R-:W-:-:S03]  /*6aa0*/  LOP3.LUT R20, R43, R20, RZ, 0x3c, !PT ;  /* 0x000000142b147212 */ /* 0x010fc600078e3cff */
[----:B------:R-:W4:Y:S01]  /*6ab0*/  SHFL.BFLY PT, R52, R13, R36, 0x1f ;  /* 0x0c001f240d347589 */ /* 0x000f2200000e0000 */
[----:B------:R-:W-:-:S03]  /*6ac0*/  LOP3.LUT R19, R46, R19, RZ, 0x3c, !PT ;  /* 0x000000132e137212 */ /* 0x000fc600078e3cff */
        /* <DEDUP_REMOVED lines=16> */
[----:B------:R0:W4:Y:S01]  /*6bd0*/  SHFL.BFLY PT, R57, R4, R36, 0x1f ;  /* 0x0c001f2404397589 */ /* 0x00012200000e0000 */
[----:B-1----:R-:W-:Y:S02]  /*6be0*/  LOP3.LUT R10, R53, R10, RZ, 0x3c, !PT ;  /* 0x0000000a350a7212 */ /* 0x002fe400078e3cff */
[----:B--2---:R-:W-:Y:S02]  /*6bf0*/  LOP3.LUT R9, R56, R9, RZ, 0x3c, !PT ;  /* 0x0000000938097212 */ /* 0x004fe400078e3cff */
[----:B---3--:R-:W-:Y:S02]  /*6c00*/  LOP3.LUT R8, R55, R8, RZ, 0x3c, !PT ;  /* 0x0000000837087212 */ /* 0x008fe400078e3cff */
[----:B0-----:R-:W-:Y:S02]  /*6c10*/  SHF.R.U32.HI R36, RZ, 0x1, R36 ;  /* 0x00000001ff247819 */ /* 0x001fe40000011624 */
[----:B-----5:R-:W-:Y:S02]  /*6c20*/  LOP3.LUT R7, R40, R7, RZ, 0x3c, !PT ;  /* 0x0000000728077212 */ /* 0x020fe400078e3cff */
[----:B----4-:R-:W-:-:S02]  /*6c30*/  LOP3.LUT R6, R39, R6, RZ, 0x3c, !PT ;  /* 0x0000000627067212 */ /* 0x010fc400078e3cff */
[----:B------:R-:W-:Y:S02]  /*6c40*/  LOP3.LUT R5, R58, R5, RZ, 0x3c, !PT ;  /* 0x000000053a057212 */ /* 0x000fe400078e3cff */
[----:B------:R-:W-:Y:S01]  /*6c50*/  LOP3.LUT R4, R57, R4, RZ, 0x3c, !PT ;  /* 0x0000000439047212 */ /* 0x000fe200078e3cff */
[----:B------:R-:W-:Y:S06]  /*6c60*/  @P0 BRA `(.L_x_26) ;  /* 0xfffffff000f40947 */ /* 0x000fec000383ffff */
[----:B------:R-:W0:Y:S01]  /*6c70*/  S2R R39, SR_TID.X ;  /* 0x0000000000277919 */ /* 0x000e220000002100 */
[----:B------:R-:W-:Y:S01]  /*6c80*/  BSSY.RECONVERGENT B0, `(.L_x_27) ;  /* 0x0000068000007945 */ /* 0x000fe20003800200 */
[----:B0-----:R-:W-:-:S13]  /*6c90*/  LOP3.LUT P0, RZ, R39, 0x1f, RZ, 0xc0, !PT ;  /* 0x0000001f27ff7812 */ /* 0x001fda000780c0ff */
[----:B------:R-:W-:Y:S05]  /*6ca0*/  @P0 BRA `(.L_x_28) ;  /* 0x0000000400940947 */ /* 0x000fea0003800000 */
[----:B------:R-:W0:Y:S01]  /*6cb0*/  LDC.64 R36, c[0x0][0x390] ;  /* 0x0000e400ff247b82 */ /* 0x000e220000000a00 */
[----:B------:R-:W-:Y:S01]  /*6cc0*/  IMAD R38, R2, 0x300, RZ ;  /* 0x0000030002267824 */ /* 0x000fe200078e02ff */
[----:B------:R-:W-:-:S04]  /*6cd0*/  SHF.R.U32.HI R39, RZ, 0x2, R39 ;  /* 0x00000002ff277819 */ /* 0x000fc80000011627 */
[----:B------:R-:W-:-:S05]  /*6ce0*/  LOP3.LUT R39, R38, R39, RZ, 0xfc, !PT ;  /* 0x0000002726277212 */ /* 0x000fca00078efcff */
[----:B0-----:R-:W-:-:S05]  /*6cf0*/  IMAD.WIDE.U32 R36, R39, 0x10, R36 ;  /* 0x0000001027247825 */ /* 0x001fca00078e0024 */
[----:B------:R0:W-:Y:S04]  /*6d00*/  REDG.E.XOR.STRONG.GPU desc[UR6][R36.64], R127 ;  /* 0x0000007f2400798e */ /* 0x0001e8000f92e106 */
        /* <DEDUP_REMOVED lines=94> */
[----:B------:R0:W-:Y:S02]  /*72f0*/  REDG.E.XOR.STRONG.GPU desc[UR6][R36.64+0x207c], R4 ;  /* 0x00207c042400798e */ /* 0x0001e4000f92e106 */
.L_x_28:
[----:B------:R-:W-:Y:S05]  /*7300*/  BSYNC.RECONVERGENT B0 ;  /* 0x0000000000007941 */ /* 0x000fea0003800200 */
.L_x_27:
[----:B------:R-:W-:-:S05]  /*7310*/  VIADD R2, R2, 0x1 ;  /* 0x0000000102027836 */ /* 0x000fca0000000000 */
[----:B------:R-:W-:-:S13]  /*7320*/  ISETP.NE.AND P0, PT, R2, 0x10, PT ;  /* 0x000000100200780c */ /* 0x000fda0003f05270 */
[----:B------:R-:W-:Y:S05]  /*7330*/  @P0 BRA `(.L_x_29) ;  /* 0xffffffa000380947 */ /* 0x000fea000383ffff */
[----:B------:R-:W-:Y:S05]  /*7340*/  EXIT ;  /* 0x000000000000794d */ /* 0x000fea0003800000 */
.L_x_30:
[----:B------:R-:W-:-:S00]  /*7350*/  BRA `(.L_x_30) ;  /* 0xfffffffc00fc7947 */ /* 0x000fc0000383ffff */
[----:B------:R-:W-:-:S00]  /*7360*/  NOP ;  /* 0x0000000000007918 */ /* 0x000fc00000000000 */
        /* <DEDUP_REMOVED lines=9> */
.L_x_152:


//--------------------- .text.fused_batch_pir_kernel_v3_8 --------------------------
	.section	.text.fused_batch_pir_kernel_v3_8,"ax",@progbits
	.align	128
        .global         fused_batch_pir_kernel_v3_8
        .type           fused_batch_pir_kernel_v3_8,@function
        .size           fused_batch_pir_kernel_v3_8,(.L_x_153 - fused_batch_pir_kernel_v3_8)
        .other          fused_batch_pir_kernel_v3_8,@"STO_CUDA_ENTRY STV_DEFAULT"
fused_batch_pir_kernel_v3_8:
.text.fused_batch_pir_kernel_v3_8:
        /* <DEDUP_REMOVED lines=22> */
.L_x_39:
        /* <DEDUP_REMOVED lines=16> */
.L_x_35:
        /* <DEDUP_REMOVED lines=119> */
.L_x_36:
        /* <DEDUP_REMOVED lines=141> */
.L_x_38:
[----:B------:R-:W-:Y:S05]  /*12a0*/  BSYNC.RECONVERGENT B2 ;  /* 0x0000000000027941 */ /* 0x000fea0003800200 */
.L_x_37:
        /* <DEDUP_REMOVED lines=8> */
.L_x_34:
[----:B------:R-:W-:Y:S05]  /*1330*/  BSYNC.RECONVERGENT B1 ;  /* 0x0000000000017941 */ /* 0x000fea0003800200 */
.L_x_33:
        /* <DEDUP_REMOVED lines=9> */
.L_x_32:
[----:B------:R-:W-:Y:S05]  /*13d0*/  BSYNC.RECONVERGENT B0 ;  /* 0x0000000000007941 */ /* 0x000fea0003800200 */
.L_x_31:
[----:B0-----:R-:W0:Y:S01]  /*13e0*/  LDC R3, c[0x0][0x3a0] ;  /* 0x0000e800ff037b82 */ /* 0x001e220000000800 */
[----:B------:R-:W-:Y:S01]  /*13f0*/  IMAD.MOV.U32 R2, RZ, RZ, RZ ;  /* 0x000000ffff027224 */ /* 0x000fe200078e00ff */
[----:B0-----:R-:W-:-:S06]  /*1400*/  VIADDMNMX R3, R0, 0x800, R3, PT ;  /* 0x0000080000037846 */ /* 0x001fcc0003800103 */
[----:B------:R-:W-:Y:S06]  /*1410*/  BAR.SYNC.DEFER_BLOCKING 0x0 ;  /* 0x0000000000007b1d */ /* 0x000fec0000010000 */
.L_x_60:
        /* <DEDUP_REMOVED lines=86> */
.L_x_56:
        /* <DEDUP_REMOVED lines=16> */
.L_x_45:
        /* <DEDUP_REMOVED lines=16> */
.L_x_42:
        /* <DEDUP_REMOVED lines=119> */
.L_x_43:
        /* <DEDUP_REMOVED lines=149> */
.L_x_44:
        /* <DEDUP_REMOVED lines=15> */
.L_x_41:
        /* <DEDUP_REMOVED lines=39> */
.L_x_50:
        /* <DEDUP_REMOVED lines=17> */
.L_x_47:
        /* <DEDUP_REMOVED lines=120> */
.L_x_48:
        /* <DEDUP_REMOVED lines=149> */
.L_x_49:
        /* <DEDUP_REMOVED lines=15> */
.L_x_46:
        /* <DEDUP_REMOVED lines=37> */
.L_x_55:
        /* <DEDUP_REMOVED lines=16> */
.L_x_52:
        /* <DEDUP_REMOVED lines=120> */
.L_x_53:
        /* <DEDUP_REMOVED lines=149> */
.L_x_54:
        /* <DEDUP_REMOVED lines=15> */
.L_x_51:
        /* <DEDUP_REMOVED lines=139> */
.L_x_40:
[----:B------:R-:W-:-:S07]  /*6030*/  IMAD.MOV.U32 R36, RZ, RZ, 0x10 ;  /* 0x00000010ff247424 */ /* 0x000fce00078e00ff */
.L_x_57:
        /* <DEDUP_REMOVED lines=300> */
.L_x_59:
[----:B------:R-:W-:Y:S05]  /*7300*/  BSYNC.RECONVERGENT B0 ;  /* 0x0000000000007941 */ /* 0x000fea0003800200 */
.L_x_58:
[----:B------:R-:W-:-:S05]  /*7310*/  VIADD R2, R2, 0x1 ;  /* 0x0000000102027836 */ /* 0x000fca0000000000 */
[----:B------:R-:W-:-:S13]  /*7320*/  ISETP.NE.AND P0, PT, R2, 0x8, PT ;  /* 0x000000080200780c */ /* 0x000fda0003f05270 */
[----:B------:R-:W-:Y:S05]  /*7330*/  @P0 BRA `(.L_x_60) ;  /* 0xffffffa000380947 */ /* 0x000fea000383ffff */
[----:B------:R-:W-:Y:S05]  /*7340*/  EXIT ;  /* 0x000000000000794d */ /* 0x000fea0003800000 */
.L_x_61:
        /* <DEDUP_REMOVED lines=11> */
.L_x_153:


//--------------------- .text.fused_batch_pir_kernel_v3_4 --------------------------
	.section	.text.fused_batch_pir_kernel_v3_4,"ax",@progbits
	.align	128
        .global         fused_batch_pir_kernel_v3_4
        .type           fused_batch_pir_kernel_v3_4,@function
        .size           fused_batch_pir_kernel_v3_4,(.L_x_154 - fused_batch_pir_kernel_v3_4)
        .other          fused_batch_pir_kernel_v3_4,@"STO_CUDA_ENTRY STV_DEFAULT"
fused_batch_pir_kernel_v3_4:
.text.fused_batch_pir_kernel_v3_4:
        /* <DEDUP_REMOVED lines=22> */
.L_x_70:
        /* <DEDUP_REMOVED lines=16> */
.L_x_66:
        /* <DEDUP_REMOVED lines=119> */
.L_x_67:
        /* <DEDUP_REMOVED lines=141> */
.L_x_69:
[----:B------:R-:W-:Y:S05]  /*12a0*/  BSYNC.RECONVERGENT B2 ;  /* 0x0000000000027941 */ /* 0x000fea0003800200 */
.L_x_68:
        /* <DEDUP_REMOVED lines=8> */
.L_x_65:
[----:B------:R-:W-:Y:S05]  /*1330*/  BSYNC.RECONVERGENT B1 ;  /* 0x0000000000017941 */ /* 0x000fea0003800200 */
.L_x_64:
        /* <DEDUP_REMOVED lines=9> */
.L_x_63:
[----:B------:R-:W-:Y:S05]  /*13d0*/  BSYNC.RECONVERGENT B0 ;  /* 0x0000000000007941 */ /* 0x000fea0003800200 */
.L_x_62:
[----:B0-----:R-:W0:Y:S01]  /*13e0*/  LDC R3, c[0x0][0x3a0] ;  /* 0x0000e800ff037b82 */ /* 0x001e220000000800 */
[----:B------:R-:W-:Y:S01]  /*13f0*/  IMAD.MOV.U32 R2, RZ, RZ, RZ ;  /* 0x000000ffff027224 */ /* 0x000fe200078e00ff */
[----:B0-----:R-:W-:-:S06]  /*1400*/  VIADDMNMX R3, R0, 0x800, R3, PT ;  /* 0x0000080000037846 */ /* 0x001fcc0003800103 */
[----:B------:R-:W-:Y:S06]  /*1410*/  BAR.SYNC.DEFER_BLOCKING 0x0 ;  /* 0x0000000000007b1d */ /* 0x000fec0000010000 */
.L_x_91:
        /* <DEDUP_REMOVED lines=86> */
.L_x_87:
        /* <DEDUP_REMOVED lines=16> */
.L_x_76:
        /* <DEDUP_REMOVED lines=16> */
.L_x_73:
        /* <DEDUP_REMOVED lines=119> */
.L_x_74:
        /* <DEDUP_REMOVED lines=149> */
.L_x_75:
        /* <DEDUP_REMOVED lines=15> */
.L_x_72:
        /* <DEDUP_REMOVED lines=39> */
.L_x_81:
        /* <DEDUP_REMOVED lines=17> */
.L_x_78:
        /* <DEDUP_REMOVED lines=120> */
.L_x_79:
        /* <DEDUP_REMOVED lines=149> */
.L_x_80:
        /* <DEDUP_REMOVED lines=15> */
.L_x_77:
        /* <DEDUP_REMOVED lines=37> */
.L_x_86:
        /* <DEDUP_REMOVED lines=16> */
.L_x_83:
        /* <DEDUP_REMOVED lines=120> */
.L_x_84:
        /* <DEDUP_REMOVED lines=149> */
.L_x_85:
        /* <DEDUP_REMOVED lines=15> */
.L_x_82:
        /* <DEDUP_REMOVED lines=139> */
.L_x_71:
[----:B------:R-:W-:-:S07]  /*6030*/  IMAD.MOV.U32 R36, RZ, RZ, 0x10 ;  /* 0x00000010ff247424 */ /* 0x000fce00078e00ff */
.L_x_88:
        /* <DEDUP_REMOVED lines=300> */
.L_x_90:
[----:B------:R-:W-:Y:S05]  /*7300*/  BSYNC.RECONVERGENT B0 ;  /* 0x0000000000007941 */ /* 0x000fea0003800200 */
.L_x_89:
[----:B------:R-:W-:-:S05]  /*7310*/  VIADD R2, R2, 0x1 ;  /* 0x0000000102027836 */ /* 0x000fca0000000000 */
[----:B------:R-:W-:-:S13]  /*7320*/  ISETP.NE.AND P0, PT, R2, 0x4, PT ;  /* 0x000000040200780c */ /* 0x000fda0003f05270 */
[----:B------:R-:W-:Y:S05]  /*7330*/  @P0 BRA `(.L_x_91) ;  /* 0xffffffa000380947 */ /* 0x000fea000383ffff */
[----:B------:R-:W-:Y:S05]  /*7340*/  EXIT ;  /* 0x000000000000794d */ /* 0x000fea0003800000 */
.L_x_92:
        /* <DEDUP_REMOVED lines=11> */
.L_x_154:


//--------------------- .text.fused_batch_pir_kernel_v3_2 --------------------------
	.section	.text.fused_batch_pir_kernel_v3_2,"ax",@progbits
	.align	128
        .global         fused_batch_pir_kernel_v3_2
        .type           fused_batch_pir_kernel_v3_2,@function
        .size           fused_batch_pir_kernel_v3_2,(.L_x_155 - fused_batch_pir_kernel_v3_2)
        .other          fused_batch_pir_kernel_v3_2,@"STO_CUDA_ENTRY STV_DEFAULT"
fused_batch_pir_kernel_v3_2:
.text.fused_batch_pir_kernel_v3_2:
        /* <DEDUP_REMOVED lines=22> */
.L_x_101:
        /* <DEDUP_REMOVED lines=16> */
.L_x_97:
        /* <DEDUP_REMOVED lines=119> */
.L_x_98:
        /* <DEDUP_REMOVED lines=141> */
.L_x_100:
[----:B------:R-:W-:Y:S05]  /*12a0*/  BSYNC.RECONVERGENT B2 ;  /* 0x0000000000027941 */ /* 0x000fea0003800200 */
.L_x_99:
        /* <DEDUP_REMOVED lines=8> */
.L_x_96:
[----:B------:R-:W-:Y:S05]  /*1330*/  BSYNC.RECONVERGENT B1 ;  /* 0x0000000000017941 */ /* 0x000fea0003800200 */
.L_x_95:
        /* <DEDUP_REMOVED lines=9> */
.L_x_94:
[----:B------:R-:W-:Y:S05]  /*13d0*/  BSYNC.RECONVERGENT B0 ;  /* 0x0000000000007941 */ /* 0x000fea0003800200 */
.L_x_93:
[----:B0-----:R-:W0:Y:S01]  /*13e0*/  LDC R3, c[0x0][0x3a0] ;  /* 0x0000e800ff037b82 */ /* 0x001e220000000800 */
[----:B------:R-:W-:Y:S01]  /*13f0*/  IMAD.MOV.U32 R2, RZ, RZ, RZ ;  /* 0x000000ffff027224 */ /* 0x000fe200078e00ff */
[----:B------:R-:W-:Y:S01]  /*1400*/  UPLOP3.LUT UP0, UPT, UPT, UPT, UPT, 0x80, 0x8 ;  /* 0x000000000008789c */ /* 0x000fe20003f0f070 */
[----:B0-----:R-:W-:-:S05]  /*1410*/  VIADDMNMX R3, R0, 0x800, R3, PT ;  /* 0x0000080000037846 */ /* 0x001fca0003800103 */
[----:B------:R-:W-:Y:S06]  /*1420*/  BAR.SYNC.DEFER_BLOCKING 0x0 ;  /* 0x0000000000007b1d */ /* 0x000fec0000010000 */
.L_x_122:
[----:B0-----:R-:W0:Y:S01]  /*1430*/  LDCU UR4, c[0x0][0x3a0] ;  /* 0x00007400ff0477ac */ /* 0x001e220008000800 */
[----:B------:R-:W-:Y:S02]  /*1440*/  CS2R R4, SRZ ;  /* 0x0000000000047805 */ /* 0x000fe4000001ff00 */
[----:B------:R-:W-:Y:S02]  /*1450*/  CS2R R6, SRZ ;  /* 0x0000000000067805 */ /* 0x000fe4000001ff00 */
[----:B------:R-:W-:Y:S01]  /*1460*/  CS2R R8, SRZ ;  /* 0x0000000000087805 */ /* 0x000fe2000001ff00 */
[----:B------:R-:W-:Y:S01]  /*1470*/  UPLOP3.LUT UP1, UPT, UPT, UPT, UP0, 0x80, 0x8 ;  /* 0x000000000008789c */ /* 0x000fe20003f2f000 */
        /* <DEDUP_REMOVED lines=13> */
[----:B0-----:R-:W-:Y:S02]  /*1550*/  ISETP.GE.AND P0, PT, R0, UR4, PT ;  /* 0x0000000400007c0c */ /* 0x001fe4000bf06270 */
        /* <DEDUP_REMOVED lines=41> */
[----:B------:R0:W5:Y:S01]  /*17f0*/  LDG.E.U8 R96, desc[UR6][R36.64+0x3e1] ;  /* 0x0003e10624607981 */ /* 0x000162000c1e1100 */
[----:B------:R-:W-:Y:S01]  /*1800*/  MOV R4, 0x400 ;  /* 0x0000040000047802 */ /* 0x000fe20000000f00 */
[----:B------:R-:W-:Y:S01]  /*1810*/  IMAD.MOV.U32 R146, RZ, RZ, R0 ;  /* 0x000000ffff927224 */ /* 0x000fe200078e0000 */
[----:B------:R-:W1:Y:S02]  /*1820*/  S2R R39, SR_CgaCtaId ;  /* 0x0000000000277919 */ /* 0x000e640000008800 */
[----:B-1----:R-:W-:Y:S01]  /*1830*/  LEA R39, R39, R4, 0x18 ;  /* 0x0000000427277211 */ /* 0x002fe200078ec0ff */
[----:B------:R-:W-:-:S04]  /*1840*/  IMAD.MOV.U32 R4, RZ, RZ, RZ ;  /* 0x000000ffff047224 */ /* 0x000fc800078e00ff */
[----:B------:R-:W-:-:S05]  /*1850*/  IMAD R38, R2, 0x3c, R39 ;  /* 0x0000003c02267824 */ /* 0x000fca00078e0227 */
[----:B------:R0:W1:Y:S04]  /*1860*/  LDS R129, [R38] ;  /* 0x0000000026817984 */ /* 0x0000680000000800 */
[----:B------:R0:W4:Y:S04]  /*1870*/  LDS R131, [R38+0x4] ;  /* 0x0000040026837984 */ /* 0x0001280000000800 */
        /* <DEDUP_REMOVED lines=16> */
[----:B01--4-:R-:W-:-:S07]  /*1980*/  LOP3.LUT R148, R148, 0xffff, RZ, 0xc0, !PT ;  /* 0x0000ffff94947812 */ /* 0x013fce00078ec0ff */
.L_x_118:
        /* <DEDUP_REMOVED lines=16> */
.L_x_107:
        /* <DEDUP_REMOVED lines=17> */
.L_x_104:
        /* <DEDUP_REMOVED lines=101> */
[----:B------:R-:W-:Y:S02]  /*21f0*/  IMAD.IADD R46, R150, 0x1, R49 ;  /* 0x00000001962e7824 */ /* 0x000fe400078e0231 */
[----:B------:R-:W-:Y:S02]  /*2200*/  VIADD R42, R51, 0x61707865 ;  /* 0x61707865332a7836 */ /* 0x000fe40000000000 */
[----:B------:R-:W-:Y:S02]  /*2210*/  VIADD R44, R39, 0x79622d32 ;  /* 0x79622d32272c7836 */ /* 0x000fe40000000000 */
[----:B------:R-:W-:Y:S02]  /*2220*/  VIADD R45, R50, 0x6b206574 ;  /* 0x6b206574322d7836 */ /* 0x000fe40000000000 */
[----:B------:R-:W-:-:S02]  /*2230*/  IMAD.IADD R49, R151, 0x1, R48 ;  /* 0x0000000197317824 */ /* 0x000fc400078e0230 */
        /* <DEDUP_REMOVED lines=14> */
.L_x_105:
        /* <DEDUP_REMOVED lines=129> */
[----:B------:R-:W2:Y:S04]  /*2b30*/  LDG.E R55, desc[UR6][R38.64+-0x98] ;  /* 0xffff680626377981 */ /* 0x000ea8000c1e1900 */
[----:B------:R-:W2:Y:S01]  /*2b40*/  LDG.E R54, desc[UR6][R38.64+-0x94] ;  /* 0xffff6c0626367981 */ /* 0x000ea2000c1e1900 */
[----:B------:R-:W-:-:S02]  /*2b50*/  SEL R53, R47, R42, !P0 ;  /* 0x0000002a2f357207 */ /* 0x000fc40004000000 */
[----:B------:R-:W-:Y:S02]  /*2b60*/  SEL R52, R46, R43, !P0 ;  /* 0x0000002b2e347207 */ /* 0x000fe40004000000 */
[----:B---3--:R-:W-:Y:S02]  /*2b70*/  LOP3.LUT R56, R36, R59, RZ, 0x3c, !PT ;  /* 0x0000003b24387212 */ /* 0x008fe400078e3cff */
[----:B------:R-:W-:Y:S02]  /*2b80*/  SEL R36, R48, R45, !P0 ;  /* 0x0000002d30247207 */ /* 0x000fe40004000000 */
[----:B----4-:R-:W-:Y:S02]  /*2b90*/  LOP3.LUT R50, R53, R50, RZ, 0x3c, !PT ;  /* 0x0000003235327212 */ /* 0x010fe400078e3cff */
[----:B------:R-:W-:Y:S02]  /*2ba0*/  SEL R53, R49, R44, !P0 ;  /* 0x0000002c31357207 */ /* 0x000fe40004000000 */
[----:B--2---:R-:W-:-:S02]  /*2bb0*/  LOP3.LUT R36, R36, R57, RZ, 0x3c, !PT ;  /* 0x0000003924247212 */ /* 0x004fc400078e3cff */
[----:B------:R-:W-:Y:S02]  /*2bc0*/  LOP3.LUT R52, R52, R55, RZ, 0x3c, !PT ;  /* 0x0000003734347212 */ /* 0x000fe400078e3cff */
        /* <DEDUP_REMOVED lines=10> */
.L_x_106:
        /* <DEDUP_REMOVED lines=15> */
.L_x_103:
        /* <DEDUP_REMOVED lines=14> */
[----:B------:R-:W4:Y:S01]  /*2e40*/  @!P2 LDG.E R41, desc[UR6][R40.64+0x1dc] ;  /* 0x0001dc062829a981 */ /* 0x000f22000c1e1900 */
[----:B--2---:R-:W-:-:S06]  /*2e50*/  @!P2 IMAD.WIDE.U32 R38, R49, 0x1e8, R38 ;  /* 0x000001e83126a825 */ /* 0x004fcc00078e0026 */
[----:B------:R-:W2:Y:S01]  /*2e60*/  @!P2 LDG.E R38, desc[UR6][R38.64+0x1e0] ;  /* 0x0001e0062626a981 */ /* 0x000ea2000c1e1900 */
[----:B---3--:R-:W-:-:S06]  /*2e70*/  @!P2 IMAD.WIDE.U32 R36, R51, 0x1e8, R36 ;  /* 0x000001e83324a825 */ /* 0x008fcc00078e0024 */
[----:B------:R0:W3:Y:S01]  /*2e80*/  @!P2 LDG.E R37, desc[UR6][R36.64+0x1e4] ;  /* 0x0001e4062425a981 */ /* 0x0000e2000c1e1900 */
[----:B------:R-:W-:-:S04]  /*2e90*/  VIMNMX.U16x2 R44, PT, PT, R94, 0xb000b, !PT ;  /* 0x000b000b5e2c7848 */ /* 0x000fc80007fe0200 */
[----:B------:R-:W-:-:S04]  /*2ea0*/  LOP3.LUT R45, R44, 0xffff, RZ, 0xc0, !PT ;  /* 0x0000ffff2c2d7812 */ /* 0x000fc800078ec0ff */
[----:B------:R-:W-:-:S04]  /*2eb0*/  IADD3 R45, PT, PT, R94, 0xb, -R45 ;  /* 0x0000000b5e2d7810 */ /* 0x000fc80007ffe82d */
[----:B------:R-:W-:Y:S01]  /*2ec0*/  ISETP.GE.AND P1, PT, R45, 0x1, PT ;  /* 0x000000012d00780c */ /* 0x000fe20003f26270 */
[----:B------:R-:W-:Y:S01]  /*2ed0*/  IMAD.MOV.U32 R153, RZ, RZ, R136 ;  /* 0x000000ffff997224 */ /* 0x000fe200078e0088 */
[----:B0-----:R-:W-:Y:S01]  /*2ee0*/  PRMT R36, R140, 0x7610, R36 ;  /* 0x000076108c247816 */ /* 0x001fe20000000024 */
[----:B------:R-:W-:Y:S02]  /*2ef0*/  IMAD.MOV.U32 R154, RZ, RZ, R137 ;  /* 0x000000ffff9a7224 */ /* 0x000fe400078e0089 */
[----:B------:R-:W-:Y:S02]  /*2f00*/  IMAD.MOV.U32 R155, RZ, RZ, R138 ;  /* 0x000000ffff9b7224 */ /* 0x000fe400078e008a */
[----:B------:R-:W-:Y:S01]  /*2f10*/  IMAD.MOV.U32 R156, RZ, RZ, R139 ;  /* 0x000000ffff9c7224 */ /* 0x000fe200078e008b */
[----:B----4-:R-:W-:Y:S02]  /*2f20*/  @!P0 LOP3.LUT R149, R149, R42, RZ, 0x3c, !PT ;  /* 0x0000002a95958212 */ /* 0x010fe400078e3cff */
[----:B------:R-:W-:-:S02]  /*2f30*/  @!P2 LOP3.LUT R150, R150, R41, RZ, 0x3c, !PT ;  /* 0x000000299696a212 */ /* 0x000fc400078e3cff */
        /* <DEDUP_REMOVED lines=9> */
.L_x_112:
        /* <DEDUP_REMOVED lines=16> */
.L_x_109:
        /* <DEDUP_REMOVED lines=101> */
[----:B------:R-:W-:Y:S02]  /*3720*/  IMAD.IADD R43, R153, 0x1, R42 ;  /* 0x00000001992b7824 */ /* 0x000fe400078e022a */
[----:B------:R-:W-:Y:S02]  /*3730*/  VIADD R48, R47, 0x61707865 ;  /* 0x617078652f307836 */ /* 0x000fe40000000000 */
[----:B------:R-:W-:Y:S02]  /*3740*/  VIADD R45, R50, 0x6b206574 ;  /* 0x6b206574322d7836 */ /* 0x000fe40000000000 */
[----:B------:R-:W-:Y:S02]  /*3750*/  IMAD.IADD R42, R154, 0x1, R39 ;  /* 0x000000019a2a7824 */ /* 0x000fe400078e0227 */
        /* <DEDUP_REMOVED lines=15> */
.L_x_110:
        /* <DEDUP_REMOVED lines=129> */
[----:B------:R-:W4:Y:S04]  /*4060*/  LDG.E R54, desc[UR6][R38.64+0x150] ;  /* 0x0001500626367981 */ /* 0x000f28000c1e1900 */
[----:B------:R-:W4:Y:S01]  /*4070*/  LDG.E R55, desc[UR6][R38.64+0x154] ;  /* 0x0001540626377981 */ /* 0x000f22000c1e1900 */
[----:B------:R-:W-:-:S02]  /*4080*/  SEL R52, R43, R48, !P0 ;  /* 0x000000302b347207 */ /* 0x000fc40004000000 */
[----:B------:R-:W-:Y:S02]  /*4090*/  SEL R53, R42, R47, !P0 ;  /* 0x0000002f2a357207 */ /* 0x000fe40004000000 */
[----:B--2---:R-:W-:Y:S02]  /*40a0*/  LOP3.LUT R51, R52, R51, RZ, 0x3c, !PT ;  /* 0x0000003334337212 */ /* 0x004fe400078e3cff */
[----:B------:R-:W-:Y:S02]  /*40b0*/  SEL R52, R41, R46, !P0 ;  /* 0x0000002e29347207 */ /* 0x000fe40004000000 */
[----:B---3--:R-:W-:Y:S02]  /*40c0*/  LOP3.LUT R56, R36, R59, RZ, 0x3c, !PT ;  /* 0x0000003b24387212 */ /* 0x008fe400078e3cff */
[----:B------:R-:W-:-:S04]  /*40d0*/  SEL R36, R40, R45, !P0 ;  /* 0x0000002d28247207 */ /* 0x000fc80004000000 */
[----:B----4-:R-:W-:Y:S02]  /*40e0*/  LOP3.LUT R36, R36, R57, RZ, 0x3c, !PT ;  /* 0x0000003924247212 */ /* 0x010fe400078e3cff */
[----:B------:R-:W-:Y:S02]  /*40f0*/  LOP3.LUT R53, R53, R54, RZ, 0x3c, !PT ;  /* 0x0000003635357212 */ /* 0x000fe400078e3cff */
        /* <DEDUP_REMOVED lines=10> */
.L_x_111:
        /* <DEDUP_REMOVED lines=15> */
.L_x_108:
        /* <DEDUP_REMOVED lines=11> */
[----:B------:R0:W4:Y:S01]  /*4340*/  @!P1 LDG.E R38, desc[UR6][R38.64+0x3c8] ;  /* 0x0003c80626269981 */ /* 0x000122000c1e1900 */
[----:B-1----:R-:W-:-:S06]  /*4350*/  @!P1 IMAD.WIDE.U32 R36, R51, 0x1e8, R36 ;  /* 0x000001e833249825 */ /* 0x002fcc00078e0024 */
[----:B------:R1:W4:Y:S01]  /*4360*/  @!P1 LDG.E R37, desc[UR6][R36.64+0x3cc] ;  /* 0x0003cc0624259981 */ /* 0x000322000c1e1900 */
[----:B--2---:R-:W-:-:S06]  /*4370*/  @!P1 IMAD.WIDE.U32 R44, R41, 0x1e8, R44 ;  /* 0x000001e8292c9825 */ /* 0x004fcc00078e002c */
[----:B------:R-:W2:Y:S01]  /*4380*/  @!P1 LDG.E R44, desc[UR6][R44.64+0x3c0] ;  /* 0x0003c0062c2c9981 */ /* 0x000ea2000c1e1900 */
[----:B---3--:R-:W-:-:S06]  /*4390*/  @!P1 IMAD.WIDE.U32 R42, R47, 0x1e8, R42 ;  /* 0x000001e82f2a9825 */ /* 0x008fcc00078e002a */
[----:B------:R-:W3:Y:S01]  /*43a0*/  @!P1 LDG.E R43, desc[UR6][R42.64+0x3c4] ;  /* 0x0003c4062a2b9981 */ /* 0x000ee2000c1e1900 */
[----:B-----5:R-:W-:-:S04]  /*43b0*/  VIMNMX.U16x2 R40, PT, PT, R96, 0xb000b, !PT ;  /* 0x000b000b60287848 */ /* 0x020fc80007fe0200 */
[----:B------:R-:W-:-:S04]  /*43c0*/  LOP3.LUT R41, R40, 0xffff, RZ, 0xc0, !PT ;  /* 0x0000ffff28297812 */ /* 0x000fc800078ec0ff */
[----:B------:R-:W-:-:S04]  /*43d0*/  IADD3 R41, PT, PT, R96, 0xb, -R41 ;  /* 0x0000000b60297810 */ /* 0x000fc80007ffe829 */
[----:B------:R-:W-:Y:S01]  /*43e0*/  ISETP.GE.AND P0, PT, R41, 0x1, PT ;  /* 0x000000012900780c */ /* 0x000fe20003f06270 */
[----:B0-----:R-:W-:Y:S01]  /*43f0*/  IMAD.MOV.U32 R39, RZ, RZ, R142 ;  /* 0x000000ffff277224 */ /* 0x001fe200078e008e */
[----:B------:R-:W-:Y:S01]  /*4400*/  PRMT R41, R145, 0x7610, R41 ;  /* 0x0000761091297816 */ /* 0x000fe20000000029 */
[----:B-1----:R-:W-:Y:S01]  /*4410*/  IMAD.MOV.U32 R36, RZ, RZ, R143 ;  /* 0x000000ffff247224 */ /* 0x002fe200078e008f */
[----:B----4-:R-:W-:Y:S01]  /*4420*/  @!P1 LOP3.LUT R155, R155, R38, RZ, 0x3c, !PT ;  /* 0x000000269b9b9212 */ /* 0x010fe200078e3cff */
[----:B------:R-:W-:Y:S01]  /*4430*/  IMAD.MOV.U32 R38, RZ, RZ, R144 ;  /* 0x000000ffff267224 */ /* 0x000fe200078e0090 */
[----:B------:R-:W-:Y:S01]  /*4440*/  @!P1 LOP3.LUT R156, R156, R37, RZ, 0x3c, !PT ;  /* 0x000000259c9c9212 */ /* 0x000fe200078e3cff */
[----:B------:R-:W-:Y:S01]  /*4450*/  IMAD.MOV.U32 R37, RZ, RZ, R141 ;  /* 0x000000ffff257224 */ /* 0x000fe200078e008d */
[----:B--2---:R-:W-:Y:S02]  /*4460*/  @!P1 LOP3.LUT R153, R153, R44, RZ, 0x3c, !PT ;  /* 0x0000002c99999212 */ /* 0x004fe400078e3cff */
[----:B---3--:R-:W-:-:S03]  /*4470*/  @!P1 LOP3.LUT R154, R154, R43, RZ, 0x3c, !PT ;  /* 0x0000002b9a9a9212 */ /* 0x008fc600078e3cff */
[----:B------:R-:W-:Y:S05]  /*4480*/  @!P0 BRA `(.L_x_113) ;  /* 0x0000001000c88947 */ /* 0x000fea0003800000 */
[----:B------:R-:W-:Y:S01]  /*4490*/  IMAD.MOV.U32 R43, RZ, RZ, RZ ;  /* 0x000000ffff2b7224 */ /* 0x000fe200078e00ff */
[----:B------:R-:W-:Y:S01]  /*44a0*/  PRMT R41, R145, 0x7610, R41 ;  /* 0x0000761091297816 */ /* 0x000fe20000000029 */
[----:B------:R-:W-:Y:S02]  /*44b0*/  IMAD.MOV.U32 R37, RZ, RZ, R141 ;  /* 0x000000ffff257224 */ /* 0x000fe400078e008d */
[----:B------:R-:W-:Y:S02]  /*44c0*/  IMAD.MOV.U32 R39, RZ, RZ, R142 ;  /* 0x000000ffff277224 */ /* 0x000fe400078e008e */
[----:B------:R-:W-:Y:S02]  /*44d0*/  IMAD.MOV.U32 R36, RZ, RZ, R143 ;  /* 0x000000ffff247224 */ /* 0x000fe400078e008f */
[----:B------:R-:W-:-:S07]  /*44e0*/  IMAD.MOV.U32 R38, RZ, RZ, R144 ;  /* 0x000000ffff267224 */ /* 0x000fce00078e0090 */
.L_x_117:
        /* <DEDUP_REMOVED lines=17> */
.L_x_114:
        /* <DEDUP_REMOVED lines=103> */
[----:B------:R-:W-:Y:S02]  /*4c70*/  VIADD R44, R55, 0x61707865 ;  /* 0x61707865372c7836 */ /* 0x000fe40000000000 */
        /* <DEDUP_REMOVED lines=15> */
.L_x_115:
        /* <DEDUP_REMOVED lines=136> */
[----:B------:R-:W-:Y:S02]  /*55f0*/  SEL R36, R50, R47, !P0 ;  /* 0x0000002f32247207 */ /* 0x000fe40004000000 */
[----:B----4-:R-:W-:-:S02]  /*5600*/  LOP3.LUT R53, R53, R54, RZ, 0x3c, !PT ;  /* 0x0000003635357212 */ /* 0x010fc400078e3cff */
        /* <DEDUP_REMOVED lines=11> */
.L_x_116:
        /* <DEDUP_REMOVED lines=15> */
.L_x_113:
[----:B------:R-:W-:Y:S01]  /*57b0*/  LOP3.LUT R41, R41, 0xff, RZ, 0xc0, !PT ;  /* 0x000000ff29297812 */ /* 0x000fe200078ec0ff */
[----:B------:R-:W0:Y:S01]  /*57c0*/  S2R R50, SR_TID.X ;  /* 0x0000000000327919 */ /* 0x000e220000002100 */
[----:B------:R-:W1:Y:S02]  /*57d0*/  LDC.64 R48, c[0x0][0x380] ;  /* 0x0000e000ff307b82 */ /* 0x000e640000000a00 */
[----:B------:R-:W-:-:S13]  /*57e0*/  ISETP.NE.AND P1, PT, R41, 0x1, PT ;  /* 0x000000012900780c */ /* 0x000fda0003f25270 */
[----:B------:R-:W2:Y:S01]  /*57f0*/  @!P1 LDC.64 R46, c[0x0][0x388] ;  /* 0x0000e200ff2e9b82 */ /* 0x000ea20000000a00 */
[C---:B------:R-:W-:Y:S02]  /*5800*/  @!P1 IMAD R51, R2.reuse, 0x3, RZ ;  /* 0x0000000302339824 */ /* 0x040fe400078e02ff */
[----:B------:R-:W-:-:S05]  /*5810*/  @!P1 IMAD R53, R2, 0x3, RZ ;  /* 0x0000000302359824 */ /* 0x000fca00078e02ff */
[----:B------:R-:W3:Y:S08]  /*5820*/  @!P1 LDC.64 R44, c[0x0][0x388] ;  /* 0x0000e200ff2c9b82 */ /* 0x000ef00000000a00 */
[----:B------:R-:W4:Y:S01]  /*5830*/  @!P1 LDC.64 R42, c[0x0][0x388] ;  /* 0x0000e200ff2a9b82 */ /* 0x000f220000000a00 */
[----:B0-----:R-:W-:-:S07]  /*5840*/  IMAD.SHL.U32 R50, R50, 0x10, RZ ;  /* 0x0000001032327824 */ /* 0x001fce00078e00ff */
[----:B------:R-:W0:Y:S01]  /*5850*/  @!P1 LDC.64 R40, c[0x0][0x388] ;  /* 0x0000e200ff289b82 */ /* 0x000e220000000a00 */
[----:B-1----:R-:W-:Y:S01]  /*5860*/  IMAD.WIDE R48, R146, 0x1000, R48 ;  /* 0x0000100092307825 */ /* 0x002fe200078e0230 */
[----:B------:R-:W-:-:S03]  /*5870*/  LOP3.LUT R163, R50, 0x1f0, RZ, 0xc0, !PT ;  /* 0x000001f032a37812 */ /* 0x000fc600078ec0ff */
[----:B--2---:R-:W-:Y:S01]  /*5880*/  @!P1 IMAD.WIDE.U32 R46, R51, 0x1e8, R46 ;  /* 0x000001e8332e9825 */ /* 0x004fe200078e002e */
[----:B------:R-:W-:-:S03]  /*5890*/  IADD3 R162, P0, PT, R48, R163, RZ ;  /* 0x000000a330a27210 */ /* 0x000fc60007f1e0ff */
[----:B---3--:R-:W-:Y:S02]  /*58a0*/  @!P1 IMAD.WIDE.U32 R44, R53, 0x1e8, R44 ;  /* 0x000001e8352c9825 */ /* 0x008fe400078e002c */
[----:B------:R-:W2:Y:S02]  /*58b0*/  @!P1 LDG.E R46, desc[UR6][R46.64+0x5a8] ;  /* 0x0005a8062e2e9981 */ /* 0x000ea4000c1e1900 */
[----:B----4-:R-:W-:Y:S02]  /*58c0*/  @!P1 IMAD.WIDE.U32 R42, R51, 0x1e8, R42 ;  /* 0x000001e8332a9825 */ /* 0x010fe400078e002a */
[----:B------:R-:W3:Y:S02]  /*58d0*/  @!P1 LDG.E R45, desc[UR6][R44.64+0x5ac] ;  /* 0x0005ac062c2d9981 */ /* 0x000ee4000c1e1900 */
[----:B------:R-:W-:Y:S02]  /*58e0*/  IMAD.X R163, RZ, RZ, R49, P0 ;  /* 0x000000ffffa37224 */ /* 0x000fe400000e0631 */
[----:B------:R-:W4:Y:S01]  /*58f0*/  @!P1 LDG.E R42, desc[UR6][R42.64+0x5b0] ;  /* 0x0005b0062a2a9981 */ /* 0x000f22000c1e1900 */
[----:B0-----:R-:W-:-:S03]  /*5900*/  @!P1 IMAD.WIDE.U32 R40, R53, 0x1e8, R40 ;  /* 0x000001e835289825 */ /* 0x001fc600078e0028 */
[----:B------:R-:W5:Y:S04]  /*5910*/  LDG.E.128 R60, desc[UR6][R162.64] ;  /* 0x00000006a23c7981 */ /* 0x000f68000c1e1d00 */
[----:B------:R-:W5:Y:S01]  /*5920*/  @!P1 LDG.E R41, desc[UR6][R40.64+0x5b4] ;  /* 0x0005b40628299981 */ /* 0x000f62000c1e1900 */
[----:B------:R-:W-:Y:S02]  /*5930*/  IMAD.MOV.U32 R157, RZ, RZ, R37 ;  /* 0x000000ffff9d7224 */ /* 0x000fe400078e0025 */
[----:B------:R-:W-:Y:S01]  /*5940*/  IMAD.MOV.U32 R158, RZ, RZ, R39 ;  /* 0x000000ffff9e7224 */ /* 0x000fe200078e0027 */
[----:B------:R-:W5:Y:S01]  /*5950*/  LDG.E.128 R56, desc[UR6][R162.64+0x200] ;  /* 0x00020006a2387981 */ /* 0x000f62000c1e1d00 */
[----:B------:R-:W-:Y:S02]  /*5960*/  IMAD.MOV.U32 R159, RZ, RZ, R36 ;  /* 0x000000ffff9f7224 */ /* 0x000fe400078e0024 */
[----:B------:R-:W-:Y:S01]  /*5970*/  IMAD.MOV.U32 R160, RZ, RZ, R38 ;  /* 0x000000ffffa07224 */ /* 0x000fe200078e0026 */
[----:B------:R-:W5:Y:S04]  /*5980*/  LDG.E.128 R52, desc[UR6][R162.64+0x400] ;  /* 0x00040006a2347981 */ /* 0x000f68000c1e1d00 */
[----:B------:R-:W5:Y:S04]  /*5990*/  LDG.E.128 R48, desc[UR6][R162.64+0x600] ;  /* 0x00060006a2307981 */ /* 0x000f68000c1e1d00 */
[----:B------:R-:W5:Y:S01]  /*59a0*/  LDG.E.128 R36, desc[UR6][R162.64+0xc00] ;  /* 0x000c0006a2247981 */ /* 0x000f62000c1e1d00 */
[----:B--2---:R-:W-:-:S02]  /*59b0*/  @!P1 LOP3.LUT R157, R157, R46, RZ, 0x3c, !PT ;  /* 0x0000002e9d9d9212 */ /* 0x004fc400078e3cff */
[----:B---3--:R-:W-:Y:S02]  /*59c0*/  @!P1 LOP3.LUT R158, R158, R45, RZ, 0x3c, !PT ;  /* 0x0000002d9e9e9212 */ /* 0x008fe400078e3cff */
[----:B------:R-:W2:Y:S01]  /*59d0*/  LDG.E.128 R44, desc[UR6][R162.64+0x800] ;  /* 0x00080006a22c7981 */ /* 0x000ea2000c1e1d00 */
[----:B----4-:R-:W-:Y:S02]  /*59e0*/  @!P1 LOP3.LUT R159, R159, R42, RZ, 0x3c, !PT ;  /* 0x0000002a9f9f9212 */ /* 0x010fe400078e3cff */
[--C-:B-----5:R-:W-:Y:S02]  /*59f0*/  LOP3.LUT R127, R127, R149, R60.reuse, 0x78, !PT ;  /* 0x000000957f7f7212 */ /* 0x120fe400078e783c */
[----:B------:R-:W-:Y:S02]  /*5a00*/  @!P1 LOP3.LUT R160, R160, R41, RZ, 0x3c, !PT ;  /* 0x00000029a0a09212 */ /* 0x000fe400078e3cff */
[--C-:B------:R-:W-:Y:S01]  /*5a10*/  LOP3.LUT R95, R95, R153, R60.reuse, 0x78, !PT ;  /* 0x000000995f5f7212 */ /* 0x100fe200078e783c */
[----:B------:R-:W3:Y:S01]  /*5a20*/  LDG.E.128 R40, desc[UR6][R162.64+0xa00] ;  /* 0x000a0006a2287981 */ /* 0x000ee2000c1e1d00 */
        /* <DEDUP_REMOVED lines=10> */
[----:B------:R-:W4:Y:S01]  /*5ad0*/  LDG.E.128 R60, desc[UR6][R162.64+0xe00] ;  /* 0x000e0006a23c7981 */ /* 0x000f22000c1e1d00 */
        /* <DEDUP_REMOVED lines=87> */
.L_x_102:
[----:B------:R-:W-:-:S07]  /*6050*/  IMAD.MOV.U32 R36, RZ, RZ, 0x10 ;  /* 0x00000010ff247424 */ /* 0x000fce00078e00ff */
.L_x_119:
        /* <DEDUP_REMOVED lines=300> */
.L_x_121:
[----:B------:R-:W-:Y:S05]  /*7320*/  BSYNC.RECONVERGENT B0 ;  /* 0x0000000000007941 */ /* 0x000fea0003800200 */
.L_x_120:
[----:B------:R-:W-:Y:S01]  /*7330*/  IMAD.MOV.U32 R2, RZ, RZ, 0x1 ;  /* 0x00000001ff027424 */ /* 0x000fe200078e00ff */
[----:B------:R-:W-:Y:S01]  /*7340*/  UPLOP3.LUT UP0, UPT, UPT, UPT, UPT, 0x40, 0x4 ;  /* 0x000000000004789c */ /* 0x000fe20003f0e870 */
[----:B------:R-:W-:Y:S10]  /*7350*/  BRA.U UP1, `(.L_x_122) ;  /* 0xffffffa101347547 */ /* 0x000ff4000b83ffff */
[----:B------:R-:W-:Y:S05]  /*7360*/  EXIT ;  /* 0x000000000000794d */ /* 0x000fea0003800000 */
.L_x_123:
        /* <DEDUP_REMOVED lines=9> */
.L_x_155:


//--------------------- .text.fused_batch_pir_kernel_v3_1 --------------------------
	.section	.text.fused_batch_pir_kernel_v3_1,"ax",@progbits
	.align	128
        .global         fused_batch_pir_kernel_v3_1
        .type           fused_batch_pir_kernel_v3_1,@function
        .size           fused_batch_pir_kernel_v3_1,(.L_x_156 - fused_batch_pir_kernel_v3_1)
        .other          fused_batch_pir_kernel_v3_1,@"STO_CUDA_ENTRY STV_DEFAULT"
fused_batch_pir_kernel_v3_1:
.text.fused_batch_pir_kernel_v3_1:
[----:B------:R-:W-:Y:S01]  /*0000*/  LDC R1, c[0x0][0x37c] ;  /* 0x0000df00ff017b82 */ /* 0x000fe20000000800 */
[----:B------:R-:W0:Y:S07]  /*0010*/  S2R R0, SR_TID.X ;  /* 0x0000000000007919 */ /* 0x000e2e0000002100 */
[----:B------:R-:W1:Y:S01]  /*0020*/  S2UR UR4, SR_CTAID.X ;  /* 0x00000000000479c3 */ /* 0x000e620000002500 */
[----:B------:R-:W2:Y:S01]  /*0030*/  LDCU.64 UR6, c[0x0][0x358] ;  /* 0x00006b00ff0677ac */ /* 0x000ea20008000a00 */
[----:B------:R-:W-:Y:S01]  /*0040*/  BSSY.RECONVERGENT B0, `(.L_x_124) ;  /* 0x0000139000007945 */ /* 0x000fe20003800200 */
[----:B-1----:R-:W-:-:S06]  /*0050*/  USHF.L.U32 UR4, UR4, 0xb, URZ ;  /* 0x0000000b04047899 */ /* 0x002fcc00080006ff */
[----:B------:R-:W-:Y:S01]  /*0060*/  IMAD.U32 R147, RZ, RZ, UR4 ;  /* 0x00000004ff937e24 */ /* 0x000fe2000f8e00ff */
[----:B0-----:R-:W-:-:S13]  /*0070*/  ISETP.GT.U32.AND P0, PT, R0, 0x2, PT ;  /* 0x000000020000780c */ /* 0x001fda0003f04070 */
[----:B--2---:R-:W-:Y:S05]  /*0080*/  @P0 BRA `(.L_x_125) ;  /* 0x0000001000d00947 */ /* 0x004fea0003800000 */
        /* <DEDUP_REMOVED lines=14> */
.L_x_132:
[----:B------:R-:W-:Y:S01]  /*0170*/  IMAD.MOV.U32 R12, RZ, RZ, 0x6b206574 ;  /* 0x6b206574ff0c7424 */ /* 0x000fe200078e00ff */
[----:B------:R-:W-:Y:S01]  /*0180*/  CS2R R24, SRZ ;  /* 0x0000000000187805 */ /* 0x000fe2000001ff00 */
[----:B------:R-:W-:Y:S01]  /*0190*/  IMAD.MOV.U32 R13, RZ, RZ, 0x79622d32 ;  /* 0x79622d32ff0d7424 */ /* 0x000fe200078e00ff */
[----:B------:R-:W-:Y:S01]  /*01a0*/  CS2R R26, SRZ ;  /* 0x00000000001a7805 */ /* 0x000fe2000001ff00 */
        /* <DEDUP_REMOVED lines=10> */
[----:B------:R-:W-:-:S07]  /*0250*/  IMAD.MOV.U32 R23, RZ, RZ, R11 ;  /* 0x000000ffff177224 */ /* 0x000fce00078e000b */
.L_x_128:
        /* <DEDUP_REMOVED lines=119> */
.L_x_129:
        /* <DEDUP_REMOVED lines=130> */
[----:B----4-:R-:W-:Y:S02]  /*11f0*/  LOP3.LUT R21, R21, R22, RZ, 0x3c, !PT ;  /* 0x0000001615157212 */ /* 0x010fe400078e3cff */
[----:B---3--:R-:W-:Y:S02]  /*1200*/  LOP3.LUT R7, R7, R24, RZ, 0x3c, !PT ;  /* 0x0000001807077212 */ /* 0x008fe400078e3cff */
        /* <DEDUP_REMOVED lines=9> */
.L_x_131:
[----:B------:R-:W-:Y:S05]  /*12a0*/  BSYNC.RECONVERGENT B2 ;  /* 0x0000000000027941 */ /* 0x000fea0003800200 */
.L_x_130:
        /* <DEDUP_REMOVED lines=8> */
.L_x_127:
[----:B------:R-:W-:Y:S05]  /*1330*/  BSYNC.RECONVERGENT B1 ;  /* 0x0000000000017941 */ /* 0x000fea0003800200 */
.L_x_126:
        /* <DEDUP_REMOVED lines=9> */
.L_x_125:
[----:B------:R-:W-:Y:S05]  /*13d0*/  BSYNC.RECONVERGENT B0 ;  /* 0x0000000000007941 */ /* 0x000fea0003800200 */
.L_x_124:
[----:B------:R-:W1:Y:S01]  /*13e0*/  LDC R46, c[0x0][0x3a0] ;  /* 0x0000e800ff2e7b82 */ /* 0x000e620000000800 */
[----:B------:R-:W-:Y:S01]  /*13f0*/  IMAD.MOV.U32 R152, RZ, RZ, RZ ;  /* 0x000000ffff987224 */ /* 0x000fe200078e00ff */
[----:B------:R-:W-:Y:S01]  /*1400*/  CS2R R144, SRZ ;  /* 0x0000000000907805 */ /* 0x000fe2000001ff00 */
[----:B------:R-:W-:Y:S01]  /*1410*/  IMAD.MOV.U32 R148, RZ, RZ, RZ ;  /* 0x000000ffff947224 */ /* 0x000fe200078e00ff */
[----:B------:R-:W-:Y:S01]  /*1420*/  CS2R R142, SRZ ;  /* 0x00000000008e7805 */ /* 0x000fe2000001ff00 */
[----:B------:R-:W-:Y:S01]  /*1430*/  IMAD.MOV.U32 R146, RZ, RZ, RZ ;  /* 0x000000ffff927224 */ /* 0x000fe200078e00ff */
        /* <DEDUP_REMOVED lines=15> */
[----:B------:R-:W-:Y:S01]  /*1530*/  CS2R R108, SRZ ;  /* 0x00000000006c7805 */ /* 0x000fe2000001ff00 */
[----:B------:R-:W-:Y:S01]  /*1540*/  IMAD.MOV.U32 R105, RZ, RZ, RZ ;  /* 0x000000ffff697224 */ /* 0x000fe200078e00ff */
[----:B------:R-:W-:Y:S02]  /*1550*/  CS2R R98, SRZ ;  /* 0x0000000000627805 */ /* 0x000fe4000001ff00 */
[----:B-1----:R-:W-:Y:S01]  /*1560*/  ISETP.GE.AND P0, PT, R147, R46, PT ;  /* 0x0000002e9300720c */ /* 0x002fe20003f06270 */
        /* <DEDUP_REMOVED lines=23> */
[----:B0-----:R-:W-:Y:S02]  /*16e0*/  CS2R R10, SRZ ;  /* 0x00000000000a7805 */ /* 0x001fe4000001ff00 */
[----:B------:R-:W-:Y:S02]  /*16f0*/  CS2R R8, SRZ ;  /* 0x0000000000087805 */ /* 0x000fe4000001ff00 */
[----:B------:R-:W-:Y:S02]  /*1700*/  CS2R R6, SRZ ;  /* 0x0000000000067805 */ /* 0x000fe4000001ff00 */
[----:B------:R-:W-:Y:S02]  /*1710*/  CS2R R4, SRZ ;  /* 0x0000000000047805 */ /* 0x000fe4000001ff00 */
[----:B------:R-:W-:Y:S01]  /*1720*/  CS2R R2, SRZ ;  /* 0x0000000000027805 */ /* 0x000fe2000001ff00 */
[----:B------:R-:W-:Y:S06]  /*1730*/  BAR.SYNC.DEFER_BLOCKING 0x0 ;  /* 0x0000000000007b1d */ /* 0x000fec0000010000 */
[----:B------:R-:W-:Y:S05]  /*1740*/  @P0 BRA `(.L_x_133) ;  /* 0x0000004400600947 */ /* 0x000fea0003800000 */
[----:B------:R-:W0:Y:S02]  /*1750*/  LDC.64 R44, c[0x0][0x388] ;  /* 0x0000e200ff2c7b82 */ /* 0x000e240000000a00 */
[----:B0-----:R-:W2:Y:S04]  /*1760*/  LDG.E.U8 R102, desc[UR6][R44.64+0x1f9] ;  /* 0x0001f9062c667981 */ /* 0x001ea8000c1e1100 */
[----:B------:R-:W3:Y:S04]  /*1770*/  LDG.E.U8 R104, desc[UR6][R44.64+0x3e1] ;  /* 0x0003e1062c687981 */ /* 0x000ee8000c1e1100 */
[----:B------:R-:W4:Y:S01]  /*1780*/  LDG.E.U8 R100, desc[UR6][R44.64+0x11] ;  /* 0x000011062c647981 */ /* 0x000f22000c1e1100 */
[----:B------:R-:W0:Y:S01]  /*1790*/  S2UR UR5, SR_CgaCtaId ;  /* 0x00000000000579c3 */ /* 0x000e220000008800 */
[----:B------:R-:W-:-:S02]  /*17a0*/  UMOV UR4, 0x400 ;  /* 0x0000040000047882 */ /* 0x000fc40000000000 */
[----:B0-----:R-:W-:-:S09]  /*17b0*/  ULEA UR4, UR5, UR4, 0x18 ;  /* 0x0000000405047291 */ /* 0x001fd2000f8ec0ff */
[----:B------:R-:W-:Y:S04]  /*17c0*/  LDS.128 R36, [UR4+0x10] ;  /* 0x00001004ff247984 */ /* 0x000fe80008000c00 */
[----:B------:R-:W0:Y:S04]  /*17d0*/  LDS.128 R40, [UR4+0x20] ;  /* 0x00002004ff287984 */ /* 0x000e280008000c00 */
[----:B------:R-:W1:Y:S04]  /*17e0*/  LDS.U8 R0, [UR4+0x38] ;  /* 0x00003804ff007984 */ /* 0x000e680008000000 */
[----:B------:R-:W1:Y:S04]  /*17f0*/  LDS.64 R106, [UR4+0x30] ;  /* 0x00003004ff6a7984 */ /* 0x000e680008000a00 */
[----:B------:R-:W1:Y:S01]  /*1800*/  LDS.128 R32, [UR4] ;  /* 0x00000004ff207984 */ /* 0x000e620008000c00 */
[----:B------:R-:W-:Y:S01]  /*1810*/  IMAD.MOV.U32 R152, RZ, RZ, RZ ;  /* 0x000000ffff987224 */ /* 0x000fe200078e00ff */
[----:B0-----:R-:W-:-:S02]  /*1820*/  PRMT R41, R41, 0x5410, R36 ;  /* 0x0000541029297816 */ /* 0x001fc40000000024 */
[----:B--2---:R-:W-:Y:S02]  /*1830*/  VIMNMX.U16x2 R149, PT, PT, R102, 0xb000b, !PT ;  /* 0x000b000b66957848 */ /* 0x004fe40007fe0200 */
[----:B---3--:R-:W-:Y:S02]  /*1840*/  VIMNMX.U16x2 R36, PT, PT, R104, 0xb000b, !PT ;  /* 0x000b000b68247848 */ /* 0x008fe40007fe0200 */
[--C-:B------:R-:W-:Y:S02]  /*1850*/  PRMT R149, R149, 0x5410, R41.reuse ;  /* 0x0000541095957816 */ /* 0x100fe40000000029 */
[----:B------:R-:W-:Y:S02]  /*1860*/  PRMT R41, R36, 0x7610, R41 ;  /* 0x0000761024297816 */ /* 0x000fe40000000029 */
[----:B----4-:R-:W-:Y:S02]  /*1870*/  VIMNMX.U16x2 R150, PT, PT, R100, 0xb000b, !PT ;  /* 0x000b000b64967848 */ /* 0x010fe40007fe0200 */
[----:B-1----:R-:W-:-:S07]  /*1880*/  VIADDMNMX R36, R147, 0x800, R46, PT ;  /* 0x0000080093247846 */ /* 0x002fce000380012e */
.L_x_149:
[----:B------:R-:W-:Y:S01]  /*1890*/  LOP3.LUT R45, R150, 0xffff, RZ, 0xc0, !PT ;  /* 0x0000ffff962d7812 */ /* 0x000fe200078ec0ff */
[----:B------:R-:W-:Y:S02]  /*18a0*/  IMAD.MOV.U32 R155, RZ, RZ, R32 ;  /* 0x000000ffff9b7224 */ /* 0x000fe400078e0020 */
[----:B------:R-:W-:Y:S01]  /*18b0*/  IMAD.MOV.U32 R154, RZ, RZ, R33 ;  /* 0x000000ffff9a7224 */ /* 0x000fe200078e0021 */
[----:B------:R-:W-:Y:S01]  /*18c0*/  IADD3 R44, PT, PT, R100, 0xb, -R45 ;  /* 0x0000000b642c7810 */ /* 0x000fe20007ffe82d */
[----:B------:R-:W-:Y:S02]  /*18d0*/  IMAD.MOV.U32 R153, RZ, RZ, R34 ;  /* 0x000000ffff997224 */ /* 0x000fe400078e0022 */
[----:B------:R-:W-:Y:S01]  /*18e0*/  IMAD.MOV.U32 R151, RZ, RZ, R35 ;  /* 0x000000ffff977224 */ /* 0x000fe200078e0023 */
        /* <DEDUP_REMOVED lines=9> */
.L_x_138:
        /* <DEDUP_REMOVED lines=16> */
.L_x_135:
        /* <DEDUP_REMOVED lines=105> */
[----:B------:R-:W-:-:S02]  /*2110*/  VIADD R52, R47, 0x6b206574 ;  /* 0x6b2065742f347836 */ /* 0x000fc40000000000 */
[----:B------:R-:W-:Y:S02]  /*2120*/  IMAD.IADD R56, R153, 0x1, R56 ;  /* 0x0000000199387824 */ /* 0x000fe400078e0238 */
        /* <DEDUP_REMOVED lines=13> */
.L_x_136:
        /* <DEDUP_REMOVED lines=48> */
[----:B------:R-:W-:Y:S02]  /*2500*/  SHF.L.W.U32.HI R71, R71, 0x7, R71 ;  /* 0x0000000747477819 */ /* 0x000fe40000010e47 */
[----:B------:R-:W-:Y:S01]  /*2510*/  SHF.L.W.U32.HI R66, R61, 0x7, R61 ;  /* 0x000000073d427819 */ /* 0x000fe20000010e3d */
[----:B------:R-:W-:Y:S02]  /*2520*/  IMAD.IADD R61, R63, 0x1, R67 ;  /* 0x000000013f3d7824 */ /* 0x000fe400078e0243 */
        /* <DEDUP_REMOVED lines=63> */
[----:B------:R-:W-:Y:S01]  /*2920*/  IMAD.MOV.U32 R47, RZ, RZ, 0x1bd ;  /* 0x000001bdff2f7424 */ /* 0x000fe200078e00ff */
[----:B------:R-:W-:-:S04]  /*2930*/  IADD3 R57, P1, PT, R48, R67, RZ ;  /* 0x0000004330397210 */ /* 0x000fc80007f3e0ff */
[----:B------:R-:W-:Y:S01]  /*2940*/  SEL R47, R47, 0x1a4, !P0 ;  /* 0x000001a42f2f7807 */ /* 0x000fe20004000000 */
[----:B------:R-:W-:Y:S01]  /*2950*/  IMAD.X R58, RZ, RZ, RZ, P1 ;  /* 0x000000ffff3a7224 */ /* 0x000fe200008e06ff */
[-C--:B0-----:R-:W-:Y:S02]  /*2960*/  LEA R46, P1, R57, R44.reuse, 0x4 ;  /* 0x0000002c392e7211 */ /* 0x081fe400078220ff */
[----:B------:R-:W-:Y:S02]  /*2970*/  IADD3 R44, P2, P3, R47, R44, R57 ;  /* 0x0000002c2f2c7210 */ /* 0x000fe40007b5e039 */
[-CC-:B------:R-:W-:Y:S02]  /*2980*/  LEA.HI.X R47, R57, R45.reuse, R58.reuse, 0x4, P1 ;  /* 0x0000002d392f7211 */ /* 0x180fe400008f243a */
[----:B------:R-:W-:-:S03]  /*2990*/  IADD3.X R45, PT, PT, RZ, R45, R58, P2, P3 ;  /* 0x0000002dff2d7210 */ /* 0x000fc600017e643a */
        /* <DEDUP_REMOVED lines=23> */
.L_x_137:
        /* <DEDUP_REMOVED lines=15> */
.L_x_134:
[----:B------:R-:W-:-:S04]  /*2c00*/  LOP3.LUT R44, R44, 0xff, RZ, 0xc0, !PT ;  /* 0x000000ff2c2c7812 */ /* 0x000fc800078ec0ff */
[C---:B------:R-:W-:Y:S02]  /*2c10*/  ISETP.NE.AND P2, PT, R44.reuse, 0x1, PT ;  /* 0x000000012c00780c */ /* 0x040fe40003f45270 */
[----:B------:R-:W-:-:S11]  /*2c20*/  ISETP.NE.AND P0, PT, R44, 0x1, PT ;  /* 0x000000012c00780c */ /* 0x000fd60003f05270 */
[----:B------:R-:W0:Y:S08]  /*2c30*/  @!P2 LDC.64 R44, c[0x0][0x388] ;  /* 0x0000e200ff2cab82 */ /* 0x000e300000000a00 */
[----:B------:R-:W1:Y:S08]  /*2c40*/  @!P0 LDC.64 R50, c[0x0][0x388] ;  /* 0x0000e200ff328b82 */ /* 0x000e700000000a00 */
[----:B------:R-:W2:Y:S08]  /*2c50*/  @!P2 LDC.64 R48, c[0x0][0x388] ;  /* 0x0000e200ff30ab82 */ /* 0x000eb00000000a00 */
[----:B------:R-:W3:Y:S01]  /*2c60*/  @!P2 LDC.64 R46, c[0x0][0x388] ;  /* 0x0000e200ff2eab82 */ /* 0x000ee20000000a00 */
[----:B0-----:R-:W4:Y:S04]  /*2c70*/  @!P2 LDG.E R44, desc[UR6][R44.64+0x1e4] ;  /* 0x0001e4062c2ca981 */ /* 0x001f28000c1e1900 */
[----:B-1----:R-:W5:Y:S04]  /*2c80*/  @!P0 LDG.E R50, desc[UR6][R50.64+0x1d8] ;  /* 0x0001d80632328981 */ /* 0x002f68000c1e1900 */
[----:B--2---:R-:W2:Y:S04]  /*2c90*/  @!P2 LDG.E R49, desc[UR6][R48.64+0x1dc] ;  /* 0x0001dc063031a981 */ /* 0x004ea8000c1e1900 */
[----:B---3--:R-:W3:Y:S01]  /*2ca0*/  @!P2 LDG.E R46, desc[UR6][R46.64+0x1e0] ;  /* 0x0001e0062e2ea981 */ /* 0x008ee2000c1e1900 */
        /* <DEDUP_REMOVED lines=19> */
.L_x_143:
[----:B------:R-:W-:Y:S01]  /*2de0*/  IMAD.MOV.U32 R52, RZ, RZ, 0x6b206574 ;  /* 0x6b206574ff347424 */ /* 0x000fe200078e00ff */
[----:B------:R-:W-:Y:S01]  /*2df0*/  CS2R R58, SRZ ;  /* 0x00000000003a7805 */ /* 0x000fe2000001ff00 */
[----:B------:R-:W-:Y:S01]  /*2e00*/  IMAD.MOV.U32 R51, RZ, RZ, 0x79622d32 ;  /* 0x79622d32ff337424 */ /* 0x000fe200078e00ff */
[----:B------:R-:W-:Y:S01]  /*2e10*/  CS2R R60, SRZ ;  /* 0x00000000003c7805 */ /* 0x000fe2000001ff00 */
[----:B------:R-:W-:Y:S01]  /*2e20*/  IMAD.MOV.U32 R50, RZ, RZ, 0x3320646e ;  /* 0x3320646eff327424 */ /* 0x000fe200078e00ff */
[----:B------:R-:W-:Y:S01]  /*2e30*/  UMOV UR4, URZ ;  /* 0x000000ff00047c82 */ /* 0x000fe20008000000 */
[----:B------:R-:W-:Y:S02]  /*2e40*/  IMAD.MOV.U32 R47, RZ, RZ, 0x61707865 ;  /* 0x61707865ff2f7424 */ /* 0x000fe400078e00ff */
[----:B------:R-:W-:Y:S02]  /*2e50*/  IMAD.MOV.U32 R56, RZ, RZ, R156 ;  /* 0x000000ffff387224 */ /* 0x000fe400078e009c */
[----:B------:R-:W-:-:S02]  /*2e60*/  IMAD.MOV.U32 R57, RZ, RZ, R157 ;  /* 0x000000ffff397224 */ /* 0x000fc400078e009d */
[--C-:B------:R-:W-:Y:S02]  /*2e70*/  IMAD.MOV.U32 R62, RZ, RZ, R158.reuse ;  /* 0x000000ffff3e7224 */ /* 0x100fe400078e009e */
[--C-:B------:R-:W-:Y:S02]  /*2e80*/  IMAD.MOV.U32 R55, RZ, RZ, R159.reuse ;  /* 0x000000ffff377224 */ /* 0x100fe400078e009f */
[----:B------:R-:W-:Y:S02]  /*2e90*/  IMAD.MOV.U32 R54, RZ, RZ, R159 ;  /* 0x000000ffff367224 */ /* 0x000fe400078e009f */
[----:B------:R-:W-:Y:S02]  /*2ea0*/  IMAD.MOV.U32 R53, RZ, RZ, R158 ;  /* 0x000000ffff357224 */ /* 0x000fe400078e009e */
[----:B------:R-:W-:Y:S02]  /*2eb0*/  IMAD.MOV.U32 R46, RZ, RZ, R157 ;  /* 0x000000ffff2e7224 */ /* 0x000fe400078e009d */
[----:B------:R-:W-:-:S07]  /*2ec0*/  IMAD.MOV.U32 R45, RZ, RZ, R156 ;  /* 0x000000ffff2d7224 */ /* 0x000fce00078e009c */
.L_x_140:
        /* <DEDUP_REMOVED lines=104> */
[----:B------:R-:W-:Y:S02]  /*3550*/  VIADD R52, R52, 0x6b206574 ;  /* 0x6b20657434347836 */ /* 0x000fe40000000000 */
        /* <DEDUP_REMOVED lines=15> */
.L_x_141:
        /* <DEDUP_REMOVED lines=118> */
[CC--:B0-----:R-:W-:Y:S02]  /*3db0*/  LEA R46, P1, R58.reuse, R44.reuse, 0x4 ;  /* 0x0000002c3a2e7211 */ /* 0x0c1fe400078220ff */
        /* <DEDUP_REMOVED lines=26> */
.L_x_142:
        /* <DEDUP_REMOVED lines=15> */
.L_x_139:
[----:B------:R-:W-:-:S04]  /*4050*/  LOP3.LUT R44, R44, 0xff, RZ, 0xc0, !PT ;  /* 0x000000ff2c2c7812 */ /* 0x000fc800078ec0ff */
[----:B------:R-:W-:-:S13]  /*4060*/  ISETP.NE.AND P1, PT, R44, 0x1, PT ;  /* 0x000000012c00780c */ /* 0x000fda0003f25270 */
[----:B------:R-:W0:Y:S08]  /*4070*/  @!P1 LDC.64 R50, c[0x0][0x388] ;  /* 0x0000e200ff329b82 */ /* 0x000e300000000a00 */
[----:B------:R-:W1:Y:S08]  /*4080*/  @!P1 LDC.64 R48, c[0x0][0x388] ;  /* 0x0000e200ff309b82 */ /* 0x000e700000000a00 */
[----:B------:R-:W2:Y:S08]  /*4090*/  @!P1 LDC.64 R46, c[0x0][0x388] ;  /* 0x0000e200ff2e9b82 */ /* 0x000eb00000000a00 */
[----:B------:R-:W3:Y:S01]  /*40a0*/  @!P1 LDC.64 R44, c[0x0][0x388] ;  /* 0x0000e200ff2c9b82 */ /* 0x000ee20000000a00 */
[----:B0-----:R-:W4:Y:S04]  /*40b0*/  @!P1 LDG.E R50, desc[UR6][R50.64+0x3c0] ;  /* 0x0003c00632329981 */ /* 0x001f28000c1e1900 */
[----:B-1----:R-:W5:Y:S04]  /*40c0*/  @!P1 LDG.E R49, desc[UR6][R48.64+0x3c4] ;  /* 0x0003c40630319981 */ /* 0x002f68000c1e1900 */
[----:B--2---:R-:W2:Y:S04]  /*40d0*/  @!P1 LDG.E R46, desc[UR6][R46.64+0x3c8] ;  /* 0x0003c8062e2e9981 */ /* 0x004ea8000c1e1900 */
[----:B---3--:R0:W3:Y:S01]  /*40e0*/  @!P1 LDG.E R45, desc[UR6][R44.64+0x3cc] ;  /* 0x0003cc062c2d9981 */ /* 0x0080e2000c1e1900 */
[----:B------:R-:W-:Y:S01]  /*40f0*/  LOP3.LUT R53, R41, 0xffff, RZ, 0xc0, !PT ;  /* 0x0000ffff29357812 */ /* 0x000fe200078ec0ff */
[----:B------:R-:W-:-:S02]  /*4100*/  IMAD.MOV.U32 R160, RZ, RZ, R42 ;  /* 0x000000ffffa07224 */ /* 0x000fc400078e002a */
[----:B------:R-:W-:Y:S01]  /*4110*/  IMAD.MOV.U32 R66, RZ, RZ, R43 ;  /* 0x000000ffff427224 */ /* 0x000fe200078e002b */
[----:B------:R-:W-:Y:S01]  /*4120*/  IADD3 R53, PT, PT, R104, 0xb, -R53 ;  /* 0x0000000b68357810 */ /* 0x000fe20007ffe835 */
[----:B------:R-:W-:Y:S02]  /*4130*/  IMAD.MOV.U32 R65, RZ, RZ, R106 ;  /* 0x000000ffff417224 */ /* 0x000fe400078e006a */
[----:B------:R-:W-:Y:S01]  /*4140*/  IMAD.MOV.U32 R64, RZ, RZ, R107 ;  /* 0x000000ffff407224 */ /* 0x000fe200078e006b */
[----:B------:R-:W-:Y:S02]  /*4150*/  ISETP.GE.AND P0, PT, R53, 0x1, PT ;  /* 0x000000013500780c */ /* 0x000fe40003f06270 */
[----:B0-----:R-:W-:Y:S02]  /*4160*/  PRMT R44, R0, 0x7610, R44 ;  /* 0x00007610002c7816 */ /* 0x001fe4000000002c */
[----:B----4-:R-:W-:Y:S02]  /*4170*/  @!P1 LOP3.LUT R159, R159, R50, RZ, 0x3c, !PT ;  /* 0x000000329f9f9212 */ /* 0x010fe400078e3cff */
[----:B-----5:R-:W-:-:S02]  /*4180*/  @!P1 LOP3.LUT R158, R158, R49, RZ, 0x3c, !PT ;  /* 0x000000319e9e9212 */ /* 0x020fc400078e3cff */
        /* <DEDUP_REMOVED lines=9> */
.L_x_148:
        /* <DEDUP_REMOVED lines=17> */
.L_x_145:
[----:B------:R-:W-:Y:S01]  /*4330*/  IMAD.IADD R53, R55, 0x1, R58 ;  /* 0x0000000137357824 */ /* 0x000fe200078e023a */
[----:B------:R-:W-:Y:S01]  /*4340*/  UIADD3 UR4, UPT, UPT, UR4, 0x1, URZ ;  /* 0x0000000104047890 */ /* 0x000fe2000fffe0ff */
[----:B------:R-:W-:Y:S02]  /*4350*/  IMAD.IADD R58, R54, 0x1, R51 ;  /* 0x00000001363a7824 */ /* 0x000fe400078e0233 */
[----:B------:R-:W-:Y:S01]  /*4360*/  IMAD.IADD R46, R45, 0x1, R46 ;  /* 0x000000012d2e7824 */ /* 0x000fe200078e022e */
[----:B------:R-:W-:Y:S01]  /*4370*/  UISETP.NE.AND UP0, UPT, UR4, 0x4, UPT ;  /* 0x000000040400788c */ /* 0x000fe2000bf05270 */
[----:B------:R-:W-:Y:S01]  /*4380*/  IMAD.IADD R47, R57, 0x1, R62 ;  /* 0x00000001392f7824 */ /* 0x000fe200078e023e */
[----:B------:R-:W-:Y:S02]  /*4390*/  LOP3.LUT R62, R67, R53, RZ, 0x3c, !PT ;  /* 0x00000035433e7212 */ /* 0x000fe400078e3cff */
        /* <DEDUP_REMOVED lines=21> */
[----:B------:R-:W-:Y:S02]  /*44f0*/  IMAD.IADD R46, R46, 0x1, R57 ;  /* 0x000000012e2e7824 */ /* 0x000fe400078e0239 */
[----:B------:R-:W-:Y:S01]  /*4500*/  IMAD.IADD R58, R47, 0x1, R63 ;  /* 0x000000012f3a7824 */ /* 0x000fe200078e023f */
[----:B------:R-:W-:Y:S02]  /*4510*/  LOP3.LUT R47, R53, R62, RZ, 0x3c, !PT ;  /* 0x0000003e352f7212 */ /* 0x000fe400078e3cff */
        /* <DEDUP_REMOVED lines=68> */
[----:B------:R-:W-:Y:S01]  /*4960*/  VIADD R49, R62, 0x61707865 ;  /* 0x617078653e317836 */ /* 0x000fe20000000000 */
[----:B------:R-:W-:Y:S01]  /*4970*/  CS2R R62, SRZ ;  /* 0x00000000003e7805 */ /* 0x000fe2000001ff00 */
[----:B------:R-:W-:Y:S01]  /*4980*/  VIADD R50, R58, 0x3320646e ;  /* 0x3320646e3a327836 */ /* 0x000fe20000000000 */
[----:B------:R-:W-:Y:S01]  /*4990*/  UMOV UR4, URZ ;  /* 0x000000ff00047c82 */ /* 0x000fe20008000000 */
[----:B------:R-:W-:Y:S02]  /*49a0*/  VIADD R53, R46, 0x6b206574 ;  /* 0x6b2065742e357836 */ /* 0x000fe40000000000 */
[----:B------:R-:W-:Y:S02]  /*49b0*/  IMAD.IADD R52, R160, 0x1, R57 ;  /* 0x00000001a0347824 */ /* 0x000fe400078e0239 */
[----:B------:R-:W-:Y:S02]  /*49c0*/  IMAD.IADD R56, R64, 0x1, R45 ;  /* 0x0000000140387824 */ /* 0x000fe400078e022d */
        /* <DEDUP_REMOVED lines=13> */
.L_x_146:
        /* <DEDUP_REMOVED lines=16> */
[----:B------:R-:W-:Y:S02]  /*4ba0*/  IMAD.IADD R61, R68, 0x1, R61 ;  /* 0x00000001443d7824 */ /* 0x000fe400078e023d */
[----:B------:R-:W-:Y:S01]  /*4bb0*/  IMAD.IADD R63, R69, 0x1, R60 ;  /* 0x00000001453f7824 */ /* 0x000fe200078e023c */
[----:B------:R-:W-:-:S02]  /*4bc0*/  LOP3.LUT R60, R59, R66, RZ, 0x3c, !PT ;  /* 0x000000423b3c7212 */ /* 0x000fc400078e3cff */
[----:B------:R-:W-:Y:S02]  /*4bd0*/  LOP3.LUT R65, R58, R65, RZ, 0x3c, !PT ;  /* 0x000000413a417212 */ /* 0x000fe400078e3cff */
        /* <DEDUP_REMOVED lines=83> */
[----:B------:R-:W-:-:S05]  /*5110*/  LOP3.LUT R47, RZ, R46, RZ, 0x33, !PT ;  /* 0x0000002eff2f7212 */ /* 0x000fca00078e33ff */
[----:B------:R-:W-:-:S05]  /*5120*/  IMAD.IADD R46, R104, 0x1, R47 ;  /* 0x00000001682e7824 */ /* 0x000fca00078e022f */
[----:B------:R-:W-:-:S04]  /*5130*/  SHF.R.U32.HI R46, RZ, R46, R147 ;  /* 0x0000002eff2e7219 */ /* 0x000fc80000011693 */
[----:B------:R-:W-:Y:S02]  /*5140*/  LOP3.LUT R47, R46, 0x1, RZ, 0xc0, !PT ;  /* 0x000000012e2f7812 */ /* 0x000fe400078ec0ff */
[----:B------:R-:W-:Y:S02]  /*5150*/  LOP3.LUT R46, RZ, R45, RZ, 0x33, !PT ;  /* 0x0000002dff2e7212 */ /* 0x000fe400078e33ff */
        /* <DEDUP_REMOVED lines=37> */
.L_x_147:
        /* <DEDUP_REMOVED lines=15> */
.L_x_144:
[----:B------:R-:W-:Y:S01]  /*54a0*/  LOP3.LUT R44, R44, 0xff, RZ, 0xc0, !PT ;  /* 0x000000ff2c2c7812 */ /* 0x000fe200078ec0ff */
[----:B------:R-:W0:Y:S03]  /*54b0*/  S2R R46, SR_TID.X ;  /* 0x00000000002e7919 */ /* 0x000e260000002100 */
[----:B------:R-:W-:Y:S02]  /*54c0*/  ISETP.NE.AND P1, PT, R44, 0x1, PT ;  /* 0x000000012c00780c */ /* 0x000fe40003f25270 */
[----:B------:R-:W1:Y:S11]  /*54d0*/  LDC.64 R44, c[0x0][0x380] ;  /* 0x0000e000ff2c7b82 */ /* 0x000e760000000a00 */
[----:B------:R-:W2:Y:S08]  /*54e0*/  @!P1 LDC.64 R52, c[0x0][0x388] ;  /* 0x0000e200ff349b82 */ /* 0x000eb00000000a00 */
[----:B------:R-:W3:Y:S08]  /*54f0*/  @!P1 LDC.64 R56, c[0x0][0x388] ;  /* 0x0000e200ff389b82 */ /* 0x000ef00000000a00 */
[----:B------:R-:W4:Y:S08]  /*5500*/  @!P1 LDC.64 R60, c[0x0][0x388] ;  /* 0x0000e200ff3c9b82 */ /* 0x000f300000000a00 */
[----:B------:R-:W5:Y:S01]  /*5510*/  @!P1 LDC.64 R62, c[0x0][0x388] ;  /* 0x0000e200ff3e9b82 */ /* 0x000f620000000a00 */
[----:B--2---:R-:W2:Y:S04]  /*5520*/  @!P1 LDG.E R67, desc[UR6][R52.64+0x5a8] ;  /* 0x0005a80634439981 */ /* 0x004ea8000c1e1900 */
[----:B---3--:R-:W3:Y:S01]  /*5530*/  @!P1 LDG.E R68, desc[UR6][R56.64+0x5ac] ;  /* 0x0005ac0638449981 */ /* 0x008ee2000c1e1900 */
[----:B0-----:R-:W-:-:S02]  /*5540*/  IMAD.SHL.U32 R46, R46, 0x10, RZ ;  /* 0x000000102e2e7824 */ /* 0x001fc400078e00ff */
[----:B-1----:R-:W-:-:S03]  /*5550*/  IMAD.WIDE R44, R147, 0x1000, R44 ;  /* 0x00001000932c7825 */ /* 0x002fc600078e022c */
[----:B------:R-:W-:Y:S01]  /*5560*/  LOP3.LUT R111, R46, 0x1f0, RZ, 0xc0, !PT ;  /* 0x000001f02e6f7812 */ /* 0x000fe200078ec0ff */
[----:B----4-:R-:W4:Y:S04]  /*5570*/  @!P1 LDG.E R69, desc[UR6][R60.64+0x5b0] ;  /* 0x0005b0063c459981 */ /* 0x010f28000c1e1900 */
[----:B-----5:R-:W5:Y:S01]  /*5580*/  @!P1 LDG.E R70, desc[UR6][R62.64+0x5b4] ;  /* 0x0005b4063e469981 */ /* 0x020f62000c1e1900 */
[----:B------:R-:W-:Y:S01]  /*5590*/  IADD3 R110, P0, PT, R44, R111, RZ ;  /* 0x0000006f2c6e7210 */ /* 0x000fe20007f1e0ff */
[----:B------:R-:W-:Y:S02]  /*55a0*/  IMAD.MOV.U32 R161, RZ, RZ, R66 ;  /* 0x000000ffffa17224 */ /* 0x000fe400078e0042 */
[----:B------:R-:W-:Y:S02]  /*55b0*/  IMAD.MOV.U32 R162, RZ, RZ, R65 ;  /* 0x000000ffffa27224 */ /* 0x000fe400078e0041 */
[----:B------:R-:W-:-:S02]  /*55c0*/  IMAD.MOV.U32 R163, RZ, RZ, R64 ;  /* 0x000000ffffa37224 */ /* 0x000fc400078e0040 */
[----:B------:R-:W-:-:S05]  /*55d0*/  IMAD.X R111, RZ, RZ, R45, P0 ;  /* 0x000000ffff6f7224 */ /* 0x000fca00000e062d */
[----:B------:R-:W5:Y:S04]  /*55e0*/  LDG.E.128 R44, desc[UR6][R110.64] ;  /* 0x000000066e2c7981 */ /* 0x000f68000c1e1d00 */
[----:B------:R-:W5:Y:S04]  /*55f0*/  LDG.E.128 R48, desc[UR6][R110.64+0x200] ;  /* 0x000200066e307981 */ /* 0x000f68000c1e1d00 */
[----:B------:R-:W5:Y:S04]  /*5600*/  LDG.E.128 R52, desc[UR6][R110.64+0x400] ;  /* 0x000400066e347981 */ /* 0x000f68000c1e1d00 */
[----:B------:R-:W5:Y:S04]  /*5610*/  LDG.E.128 R56, desc[UR6][R110.64+0x600] ;  /* 0x000600066e387981 */ /* 0x000f68000c1e1d00 */
[----:B------:R-:W5:Y:S04]  /*5620*/  LDG.E.128 R60, desc[UR6][R110.64+0x800] ;  /* 0x000800066e3c7981 */ /* 0x000f68000c1e1d00 */
[----:B------:R-:W5:Y:S01]  /*5630*/  LDG.E.128 R72, desc[UR6][R110.64+0xe00] ;  /* 0x000e00066e487981 */ /* 0x000f62000c1e1d00 */
[----:B--2---:R-:W-:-:S03]  /*5640*/  @!P1 LOP3.LUT R160, R160, R67, RZ, 0x3c, !PT ;  /* 0x00000043a0a09212 */ /* 0x004fc600078e3cff */
[----:B------:R-:W2:Y:S01]  /*5650*/  LDG.E.128 R64, desc[UR6][R110.64+0xa00] ;  /* 0x000a00066e407981 */ /* 0x000ea2000c1e1d00 */
[----:B---3--:R-:W-:Y:S02]  /*5660*/  @!P1 LOP3.LUT R161, R161, R68, RZ, 0x3c, !PT ;  /* 0x00000044a1a19212 */ /* 0x008fe400078e3cff */
[----:B----4-:R-:W-:Y:S02]  /*5670*/  @!P1 LOP3.LUT R162, R162, R69, RZ, 0x3c, !PT ;  /* 0x00000045a2a29212 */ /* 0x010fe400078e3cff */
[----:B-----5:R-:W-:Y:S02]  /*5680*/  @!P1 LOP3.LUT R163, R163, R70, RZ, 0x3c, !PT ;  /* 0x00000046a3a39212 */ /* 0x020fe400078e3cff */
[----:B------:R-:W3:Y:S01]  /*5690*/  LDG.E.128 R68, desc[UR6][R110.64+0xc00] ;  /* 0x000c00066e447981 */ /* 0x000ee2000c1e1d00 */
        /* <DEDUP_REMOVED lines=99> */
.L_x_133:
[----:B------:R-:W-:-:S07]  /*5cd0*/  IMAD.MOV.U32 R0, RZ, RZ, 0x10 ;  /* 0x00000010ff007424 */ /* 0x000fce00078e00ff */
.L_x_150:
        /* <DEDUP_REMOVED lines=195> */
[----:B------:R-:W0:Y:S02]  /*6910*/  S2R R35, SR_TID.X ;  /* 0x0000000000237919 */ /* 0x000e240000002100 */
[----:B0-----:R-:W-:-:S13]  /*6920*/  LOP3.LUT P0, RZ, R35, 0x1f, RZ, 0xc0, !PT ;  /* 0x0000001f23ff7812 */ /* 0x001fda000780c0ff */
[----:B------:R-:W-:Y:S05]  /*6930*/  @P0 EXIT ;  /* 0x000000000000094d */ /* 0x000fea0003800000 */
[----:B------:R-:W0:Y:S01]  /*6940*/  LDC.64 R32, c[0x0][0x390] ;  /* 0x0000e400ff207b82 */ /* 0x000e220000000a00 */
[----:B------:R-:W-:-:S05]  /*6950*/  SHF.R.U32.HI R35, RZ, 0x2, R35 ;  /* 0x00000002ff237819 */ /* 0x000fca0000011623 */
[----:B0-----:R-:W-:-:S05]  /*6960*/  IMAD.WIDE.U32 R32, R35, 0x10, R32 ;  /* 0x0000001023207825 */ /* 0x001fca00078e0020 */
[----:B------:R-:W-:Y:S04]  /*6970*/  REDG.E.XOR.STRONG.GPU desc[UR6][R32.64], R3 ;  /* 0x000000032000798e */ /* 0x000fe8000f92e106 */
        /* <DEDUP_REMOVED lines=94> */
[----:B------:R-:W-:Y:S01]  /*6f60*/  REDG.E.XOR.STRONG.GPU desc[UR6][R32.64+0x207c], R152 ;  /* 0x00207c982000798e */ /* 0x000fe2000f92e106 */
[----:B------:R-:W-:Y:S05]  /*6f70*/  EXIT ;  /* 0x000000000000794d */ /* 0x000fea0003800000 */
.L_x_151:
        /* <DEDUP_REMOVED lines=16> */
.L_x_156:


//--------------------- .nv.shared.fused_batch_pir_kernel_v3_16 --------------------------
	.section	.nv.shared.fused_batch_pir_kernel_v3_16,"aw",@nobits
	.sectionflags	@""
	.align	16
	.zero		1024


//--------------------- .nv.shared.reserved.0     --------------------------
	.section	.nv.shared.reserved.0,"aw",@nobits
	.weak		__nv_reservedSMEM_offset_0_alias
	.size		__nv_reservedSMEM_offset_0_alias, 0, 64
	.other		__nv_reservedSMEM_offset_0_alias,@"STO_CUDA_RESERVED_SHARED STV_DEFAULT"
__nv_reservedSMEM_offset_0_alias:
	.zero		0
	.zero		64


//--------------------- .nv.shared.fused_batch_pir_kernel_v3_8 --------------------------
	.section	.nv.shared.fused_batch_pir_kernel_v3_8,"aw",@nobits
	.sectionflags	@""
	.align	16
	.zero		1024


//--------------------- .nv.shared.fused_batch_pir_kernel_v3_4 --------------------------
	.section	.nv.shared.fused_batch_pir_kernel_v3_4,"aw",@nobits
	.sectionflags	@""
	.align	16
	.zero		1024


//--------------------- .nv.shared.fused_batch_pir_kernel_v3_2 --------------------------
	.section	.nv.shared.fused_batch_pir_kernel_v3_2,"aw",@nobits
	.sectionflags	@""
	.align	16
	.zero		1024


//--------------------- .nv.shared.fused_batch_pir_kernel_v3_1 --------------------------
	.section	.nv.shared.fused_batch_pir_kernel_v3_1,"aw",@nobits
	.sectionflags	@""
	.align	16
	.zero		1024


//--------------------- .nv.constant0.fused_batch_pir_kernel_v3_16 --------------------------
	.section	.nv.constant0.fused_batch_pir_kernel_v3_16,"a",@progbits
	.sectionflags	@""
	.align	4
.nv.constant0.fused_batch_pir_kernel_v3_16:
	.zero		936


//--------------------- .nv.constant0.fused_batch_pir_kernel_v3_8 --------------------------
	.section	.nv.constant0.fused_batch_pir_kernel_v3_8,"a",@progbits
	.sectionflags	@""
	.align	4
.nv.constant0.fused_batch_pir_kernel_v3_8:
	.zero		936


//--------------------- .nv.constant0.fused_batch_pir_kernel_v3_4 --------------------------
	.section	.nv.constant0.fused_batch_pir_kernel_v3_4,"a",@progbits
	.sectionflags	@""
	.align	4
.nv.constant0.fused_batch_pir_kernel_v3_4:
	.zero		936


//--------------------- .nv.constant0.fused_batch_pir_kernel_v3_2 --------------------------
	.section	.nv.constant0.fused_batch_pir_kernel_v3_2,"a",@progbits
	.sectionflags	@""
	.align	4
.nv.constant0.fused_batch_pir_kernel_v3_2:
	.zero		936


//--------------------- .nv.constant0.fused_batch_pir_kernel_v3_1 --------------------------
	.section	.nv.constant0.fused_batch_pir_kernel_v3_1,"a",@progbits
	.sectionflags	@""
	.align	4
.nv.constant0.fused_batch_pir_kernel_v3_1:
	.zero		936


//--------------------- SYMBOLS --------------------------

	.type		.nv.reservedSmem.offset0,@object
	.size		.nv.reservedSmem.offset0,0x4
	.type		.nv.reservedSmem.cap,@object
	.size		.nv.reservedSmem.cap,0x4
